def attn_fwd(
    Q,
    K,
    V,
    Out,
    Lse,
    sm_scale,
    stride_qz,
    stride_qh,
    stride_qm,
    stride_qk,
    stride_kz,
    stride_kh,
    stride_kn,
    stride_kk,
    stride_vz,
    stride_vh,
    stride_vn,
    stride_vk,
    stride_oz,
    stride_oh,
    stride_om,
    stride_ok,
    seqlen_q,
    seqlen_k,
    BLOCK_M: tl.constexpr,
    BLOCK_N: tl.constexpr,
    HEAD_DIM: tl.constexpr,
    CAUSAL: tl.constexpr,
):
    start_m = tl.program_id(0)
    off_hz = tl.program_id(1)
    q_off = off_hz * stride_qh
    k_off = off_hz * stride_kh
    v_off = off_hz * stride_vh
    offs_m = start_m * BLOCK_M + tl.arange(0, BLOCK_M)
    offs_d = tl.arange(0, HEAD_DIM)
    offs_n = tl.arange(0, BLOCK_N)
    q_ptrs = Q + q_off + offs_m[:, None] * stride_qm + offs_d[None, :] * stride_qk
    k_ptrs = K + k_off + offs_d[:, None] * stride_kk + offs_n[None, :] * stride_kn
    v_ptrs = V + v_off + offs_n[:, None] * stride_vn + offs_d[None, :] * stride_vk
    m_i = tl.full([BLOCK_M], float("-inf"), dtype=tl.float32)
    l_i = tl.zeros([BLOCK_M], dtype=tl.float32) + 1.0
    acc = tl.zeros([BLOCK_M, HEAD_DIM], dtype=tl.float32)
    q = tl.load(q_ptrs)
    acc, l_i, m_i = _attn_fwd_inner(
        acc,
        l_i,
        m_i,
        q,
        k_ptrs,
        v_ptrs,
        sm_scale,
        stride_kn,
        stride_vn,
        start_m,
        seqlen_k,
        BLOCK_M,
        BLOCK_N,
        HEAD_DIM,
        CAUSAL,
    )
    acc = acc / l_i[:, None]
    lse = m_i + tl.math.log2(l_i) / 1.4426950408889634
    o_ptrs = (
        Out
        + off_hz * stride_oh
        + offs_m[:, None] * stride_om
        + offs_d[None, :] * stride_ok
    )
    tl.store(o_ptrs, acc.to(Out.dtype.element_ty))
    tl.store(Lse + off_hz * seqlen_q + offs_m, lse)

# config = {"BLOCK_M": 256, "BLOCK_N": 128, "HEAD_DIM": 512, "arch": "sm_90", "causal": false, "dtype": "fp16", "num_stages": 3, "num_warps": 8}
# arch = sm_90


// ===== COMPILED SASS (sm_90a) =====

	.target	sm_90a

	.elftype	@"ET_EXEC"


//--------------------- .note.nv.tkinfo           --------------------------
	.section	.note.nv.tkinfo,"",@"SHT_NOTE"
	.sectionflags	@"SHF_NOTE_NV_TKINFO"
	.tkinfo
        /*0018*/ 	.word	0x00000002
        /*0030*/ 	.string	""
        /*0030*/ 	.string	"ptxas"
        /*0030*/ 	.string	"Cuda compilation tools, release 13.0, V13.0.88"
        /*0030*/ 	.string	"Build cuda_13.0.r13.0/compiler.36424714_0"
        /*0030*/ 	.string	"-v  -suppress-debug-info  -lineinfo  -arch sm_90a "



//--------------------- .note.nv.cuinfo           --------------------------
	.section	.note.nv.cuinfo,"",@"SHT_NOTE"
	.sectionflags	@"SHF_NOTE_NV_CUINFO"
        /*0018*/ 	.short	0x0002
        /*001a*/ 	.short	0x005a
        /*001c*/ 	.short	0x0082
	.zero		2


//--------------------- .nv.info                  --------------------------
	.section	.nv.info,"",@"SHT_CUDA_INFO"
	.align	4


	//----- nvinfo : EIATTR_REGCOUNT
	.align		4
        /*0000*/ 	.byte	0x04, 0x2f
        /*0002*/ 	.short	(.L_2 - .L_1)
	.align		4
.L_1:
        /*0004*/ 	.word	index@(attn_fwd)
        /*0008*/ 	.word	0x000000ff


	//----- nvinfo : EIATTR_FRAME_SIZE
	.align		4
.L_2:
        /*000c*/ 	.byte	0x04, 0x11
        /*000e*/ 	.short	(.L_4 - .L_3)
	.align		4
.L_3:
        /*0010*/ 	.word	index@(attn_fwd)
        /*0014*/ 	.word	0x00002178


	//----- nvinfo : EIATTR_MIN_STACK_SIZE
	.align		4
.L_4:
        /*0018*/ 	.byte	0x04, 0x12
        /*001a*/ 	.short	(.L_6 - .L_5)
	.align		4
.L_5:
        /*001c*/ 	.word	index@(attn_fwd)
        /*0020*/ 	.word	0x00002178
.L_6:


//--------------------- .nv.compat                --------------------------
	.section	.nv.compat,"",@"SHT_CUDA_COMPAT_INFO"
	.align	4
        /*0000*/ 	.byte	0x02, 0x09, 0x01, 0x00, 0x02, 0x02, 0x04, 0x00, 0x02, 0x05, 0x05, 0x00, 0x03, 0x07, 0x01, 0x01
        /*0010*/ 	.byte	0x02, 0x03, 0x00, 0x00, 0x02, 0x06, 0x01, 0x00, 0x04, 0x0b, 0x08, 0x00, 0x00, 0x00, 0x00, 0x00
        /*0020*/ 	.byte	0x00, 0x00, 0x00, 0x00


//--------------------- .nv.info.attn_fwd         --------------------------
	.section	.nv.info.attn_fwd,"",@"SHT_CUDA_INFO"
	.sectionflags	@""
	.align	4


	//----- nvinfo : EIATTR_CUDA_API_VERSION
	.align		4
        /*0000*/ 	.byte	0x04, 0x37
        /*0002*/ 	.short	(.L_8 - .L_7)
.L_7:
        /*0004*/ 	.word	0x00000082


	//----- nvinfo : EIATTR_KPARAM_INFO
	.align		4
.L_8:
        /*0008*/ 	.byte	0x04, 0x17
        /*000a*/ 	.short	(.L_10 - .L_9)
.L_9:
        /*000c*/ 	.word	0x00000000
        /*0010*/ 	.short	0x0019
        /*0012*/ 	.short	0x0080
        /*0014*/ 	.byte	0x00, 0xf4, 0x21, 0x00


	//----- nvinfo : EIATTR_KPARAM_INFO
	.align		4
.L_10:
        /*0018*/ 	.byte	0x04, 0x17
        /*001a*/ 	.short	(.L_12 - .L_11)
.L_11:
        /*001c*/ 	.word	0x00000000
        /*0020*/ 	.short	0x0018
        /*0022*/ 	.short	0x0078
        /*0024*/ 	.byte	0x00, 0xf4, 0x21, 0x00


	//----- nvinfo : EIATTR_KPARAM_INFO
	.align		4
.L_12:
        /*0028*/ 	.byte	0x04, 0x17
        /*002a*/ 	.short	(.L_14 - .L_13)
.L_13:
        /*002c*/ 	.word	0x00000000
        /*0030*/ 	.short	0x0017
        /*0032*/ 	.short	0x0070
        /*0034*/ 	.byte	0x00, 0xf0, 0x11, 0x00


	//----- nvinfo : EIATTR_KPARAM_INFO
	.align		4
.L_14:
        /*0038*/ 	.byte	0x04, 0x17
        /*003a*/ 	.short	(.L_16 - .L_15)
.L_15:
        /*003c*/ 	.word	0x00000000
        /*0040*/ 	.short	0x0016
        /*0042*/ 	.short	0x006c
        /*0044*/ 	.byte	0x00, 0xf0, 0x11, 0x00


	//----- nvinfo : EIATTR_KPARAM_INFO
	.align		4
.L_16:
        /*0048*/ 	.byte	0x04, 0x17
        /*004a*/ 	.short	(.L_18 - .L_17)
.L_17:
        /*004c*/ 	.word	0x00000000
        /*0050*/ 	.short	0x0015
        /*0052*/ 	.short	0x0068
        /*0054*/ 	.byte	0x00, 0xf0, 0x11, 0x00


	//----- nvinfo : EIATTR_KPARAM_INFO
	.align		4
.L_18:
        /*0058*/ 	.byte	0x04, 0x17
        /*005a*/ 	.short	(.L_20 - .L_19)
.L_19:
        /*005c*/ 	.word	0x00000000
        /*0060*/ 	.short	0x0014
        /*0062*/ 	.short	0x0064
        /*0064*/ 	.byte	0x00, 0xf0, 0x11, 0x00


	//----- nvinfo : EIATTR_KPARAM_INFO
	.align		4
.L_20:
        /*0068*/ 	.byte	0x04, 0x17
        /*006a*/ 	.short	(.L_22 - .L_21)
.L_21:
        /*006c*/ 	.word	0x00000000
        /*0070*/ 	.short	0x0013
        /*0072*/ 	.short	0x0060
        /*0074*/ 	.byte	0x00, 0xf0, 0x11, 0x00


	//----- nvinfo : EIATTR_KPARAM_INFO
	.align		4
.L_22:
        /*0078*/ 	.byte	0x04, 0x17
        /*007a*/ 	.short	(.L_24 - .L_23)
.L_23:
        /*007c*/ 	.word	0x00000000
        /*0080*/ 	.short	0x0012
        /*0082*/ 	.short	0x005c
        /*0084*/ 	.byte	0x00, 0xf0, 0x11, 0x00


	//----- nvinfo : EIATTR_KPARAM_INFO
	.align		4
.L_24:
        /*0088*/ 	.byte	0x04, 0x17
        /*008a*/ 	.short	(.L_26 - .L_25)
.L_25:
        /*008c*/ 	.word	0x00000000
        /*0090*/ 	.short	0x0011
        /*0092*/ 	.short	0x0058
        /*0094*/ 	.byte	0x00, 0xf0, 0x11, 0x00


	//----- nvinfo : EIATTR_KPARAM_INFO
	.align		4
.L_26:
        /*0098*/ 	.byte	0x04, 0x17
        /*009a*/ 	.short	(.L_28 - .L_27)
.L_27:
        /*009c*/ 	.word	0x00000000
        /*00a0*/ 	.short	0x0010
        /*00a2*/ 	.short	0x0054
        /*00a4*/ 	.byte	0x00, 0xf0, 0x11, 0x00


	//----- nvinfo : EIATTR_KPARAM_INFO
	.align		4
.L_28:
        /*00a8*/ 	.byte	0x04, 0x17
        /*00aa*/ 	.short	(.L_30 - .L_29)
.L_29:
        /*00ac*/ 	.word	0x00000000
        /*00b0*/ 	.short	0x000f
        /*00b2*/ 	.short	0x0050
        /*00b4*/ 	.byte	0x00, 0xf0, 0x11, 0x00


	//----- nvinfo : EIATTR_KPARAM_INFO
	.align		4
.L_30:
        /*00b8*/ 	.byte	0x04, 0x17
        /*00ba*/ 	.short	(.L_32 - .L_31)
.L_31:
        /*00bc*/ 	.word	0x00000000
        /*00c0*/ 	.short	0x000e
        /*00c2*/ 	.short	0x004c
        /*00c4*/ 	.byte	0x00, 0xf0, 0x11, 0x00


	//----- nvinfo : EIATTR_KPARAM_INFO
	.align		4
.L_32:
        /*00c8*/ 	.byte	0x04, 0x17
        /*00ca*/ 	.short	(.L_34 - .L_33)
.L_33:
        /*00cc*/ 	.word	0x00000000
        /*00d0*/ 	.short	0x000d
        /*00d2*/ 	.short	0x0048
        /*00d4*/ 	.byte	0x00, 0xf0, 0x11, 0x00


	//----- nvinfo : EIATTR_KPARAM_INFO
	.align		4
.L_34:
        /*00d8*/ 	.byte	0x04, 0x17
        /*00da*/ 	.short	(.L_36 - .L_35)
.L_35:
        /*00dc*/ 	.word	0x00000000
        /*00e0*/ 	.short	0x000c
        /*00e2*/ 	.short	0x0044
        /*00e4*/ 	.byte	0x00, 0xf0, 0x11, 0x00


	//----- nvinfo : EIATTR_KPARAM_INFO
	.align		4
.L_36:
        /*00e8*/ 	.byte	0x04, 0x17
        /*00ea*/ 	.short	(.L_38 - .L_37)
.L_37:
        /*00ec*/ 	.word	0x00000000
        /*00f0*/ 	.short	0x000b
        /*00f2*/ 	.short	0x0040
        /*00f4*/ 	.byte	0x00, 0xf0, 0x11, 0x00


	//----- nvinfo : EIATTR_KPARAM_INFO
	.align		4
.L_38:
        /*00f8*/ 	.byte	0x04, 0x17
        /*00fa*/ 	.short	(.L_40 - .L_39)
.L_39:
        /*00fc*/ 	.word	0x00000000
        /*0100*/ 	.short	0x000a
        /*0102*/ 	.short	0x003c
        /*0104*/ 	.byte	0x00, 0xf0, 0x11, 0x00


	//----- nvinfo : EIATTR_KPARAM_INFO
	.align		4
.L_40:
        /*0108*/ 	.byte	0x04, 0x17
        /*010a*/ 	.short	(.L_42 - .L_41)
.L_41:
        /*010c*/ 	.word	0x00000000
        /*0110*/ 	.short	0x0009
        /*0112*/ 	.short	0x0038
        /*0114*/ 	.byte	0x00, 0xf0, 0x11, 0x00


	//----- nvinfo : EIATTR_KPARAM_INFO
	.align		4
.L_42:
        /*0118*/ 	.byte	0x04, 0x17
        /*011a*/ 	.short	(.L_44 - .L_43)
.L_43:
        /*011c*/ 	.word	0x00000000
        /*0120*/ 	.short	0x0008
        /*0122*/ 	.short	0x0034
        /*0124*/ 	.byte	0x00, 0xf0, 0x11, 0x00


	//----- nvinfo : EIATTR_KPARAM_INFO
	.align		4
.L_44:
        /*0128*/ 	.byte	0x04, 0x17
        /*012a*/ 	.short	(.L_46 - .L_45)
.L_45:
        /*012c*/ 	.word	0x00000000
        /*0130*/ 	.short	0x0007
        /*0132*/ 	.short	0x0030
        /*0134*/ 	.byte	0x00, 0xf0, 0x11, 0x00


	//----- nvinfo : EIATTR_KPARAM_INFO
	.align		4
.L_46:
        /*0138*/ 	.byte	0x04, 0x17
        /*013a*/ 	.short	(.L_48 - .L_47)
.L_47:
        /*013c*/ 	.word	0x00000000
        /*0140*/ 	.short	0x0006
        /*0142*/ 	.short	0x002c
        /*0144*/ 	.byte	0x00, 0xf0, 0x11, 0x00


	//----- nvinfo : EIATTR_KPARAM_INFO
	.align		4
.L_48:
        /*0148*/ 	.byte	0x04, 0x17
        /*014a*/ 	.short	(.L_50 - .L_49)
.L_49:
        /*014c*/ 	.word	0x00000000
        /*0150*/ 	.short	0x0005
        /*0152*/ 	.short	0x0028
        /*0154*/ 	.byte	0x00, 0xf0, 0x11, 0x00


	//----- nvinfo : EIATTR_KPARAM_INFO
	.align		4
.L_50:
        /*0158*/ 	.byte	0x04, 0x17
        /*015a*/ 	.short	(.L_52 - .L_51)
.L_51:
        /*015c*/ 	.word	0x00000000
        /*0160*/ 	.short	0x0004
        /*0162*/ 	.short	0x0020
        /*0164*/ 	.byte	0x00, 0xf4, 0x21, 0x00


	//----- nvinfo : EIATTR_KPARAM_INFO
	.align		4
.L_52:
        /*0168*/ 	.byte	0x04, 0x17
        /*016a*/ 	.short	(.L_54 - .L_53)
.L_53:
        /*016c*/ 	.word	0x00000000
        /*0170*/ 	.short	0x0003
        /*0172*/ 	.short	0x0018
        /*0174*/ 	.byte	0x00, 0xf4, 0x21, 0x00


	//----- nvinfo : EIATTR_KPARAM_INFO
	.align		4
.L_54:
        /*0178*/ 	.byte	0x04, 0x17
        /*017a*/ 	.short	(.L_56 - .L_55)
.L_55:
        /*017c*/ 	.word	0x00000000
        /*0180*/ 	.short	0x0002
        /*0182*/ 	.short	0x0010
        /*0184*/ 	.byte	0x00, 0xf4, 0x21, 0x00


	//----- nvinfo : EIATTR_KPARAM_INFO
	.align		4
.L_56:
        /*0188*/ 	.byte	0x04, 0x17
        /*018a*/ 	.short	(.L_58 - .L_57)
.L_57:
        /*018c*/ 	.word	0x00000000
        /*0190*/ 	.short	0x0001
        /*0192*/ 	.short	0x0008
        /*0194*/ 	.byte	0x00, 0xf4, 0x21, 0x00


	//----- nvinfo : EIATTR_KPARAM_INFO
	.align		4
.L_58:
        /*0198*/ 	.byte	0x04, 0x17
        /*019a*/ 	.short	(.L_60 - .L_59)
.L_59:
        /*019c*/ 	.word	0x00000000
        /*01a0*/ 	.short	0x0000
        /*01a2*/ 	.short	0x0000
        /*01a4*/ 	.byte	0x00, 0xf4, 0x21, 0x00


	//----- nvinfo : EIATTR_SPARSE_MMA_MASK
	.align		4
.L_60:
        /*01a8*/ 	.byte	0x03, 0x50
        /*01aa*/ 	.short	0x0000


	//----- nvinfo : EIATTR_MAXREG_COUNT
	.align		4
        /*01ac*/ 	.byte	0x03, 0x1b
        /*01ae*/ 	.short	0x00ff


	//----- nvinfo : EIATTR_NUM_BARRIERS
	.align		4
        /*01b0*/ 	.byte	0x02, 0x4c
        /*01b2*/ 	.byte	0x01
	.zero		1


	//----- nvinfo : EIATTR_ANNOTATIONS
	.align		4
        /*01b4*/ 	.byte	0x04, 0x55
        /*01b6*/ 	.short	(.L_62 - .L_61)


	//   ....[0]....
.L_61:
        /*01b8*/ 	.word	0x00000001
        /*01bc*/ 	.byte	0x30, 0x0b, 0x00, 0x00, 0x01, 0x00, 0x00, 0x00, 0xf0, 0x10, 0x00, 0x00, 0x01, 0x00, 0x00, 0x00
        /* <DEDUP_REMOVED lines=2617> */
        /*a55c*/ 	.byte	0xf0, 0xb8, 0x04, 0x00


	//----- nvinfo : EIATTR_MERCURY_ISA_VERSION
	.align		4
.L_62:
        /*a560*/ 	.byte	0x03, 0x5f
        /*a562*/ 	.short	0x0101


	//----- nvinfo : EIATTR_COOP_GROUP_MASK_REGIDS
	.align		4
        /*a564*/ 	.byte	0x04, 0x29
        /*a566*/ 	.short	(.L_64 - .L_63)


	//   ....[0]....
.L_63:
        /*a568*/ 	.word	0xffffffff


	//   ....[1]....
        /*a56c*/ 	.word	0xffffffff


	//   ....[2]....
        /*a570*/ 	.word	0xffffffff


	//   ....[3]....
        /*a574*/ 	.word	0xffffffff


	//   ....[4]....
        /*a578*/ 	.word	0xffffffff


	//   ....[5]....
        /*a57c*/ 	.word	0xffffffff


	//   ....[6]....
        /*a580*/ 	.word	0xffffffff


	//   ....[7]....
        /*a584*/ 	.word	0xffffffff


	//   ....[8]....
        /*a588*/ 	.word	0xffffffff


	//   ....[9]....
        /*a58c*/ 	.word	0xffffffff


	//   ....[10]....
        /*a590*/ 	.word	0xffffffff


	//   ....[11]....
        /*a594*/ 	.word	0xffffffff


	//   ....[12]....
        /*a598*/ 	.word	0xffffffff


	//   ....[13]....
        /*a59c*/ 	.word	0xffffffff


	//   ....[14]....
        /*a5a0*/ 	.word	0xffffffff


	//   ....[15]....
        /*a5a4*/ 	.word	0xffffffff


	//----- nvinfo : EIATTR_COOP_GROUP_INSTR_OFFSETS
	.align		4
.L_64:
        /*a5a8*/ 	.byte	0x04, 0x28
        /*a5aa*/ 	.short	(.L_66 - .L_65)


	//   ....[0]....
.L_65:
        /*a5ac*/ 	.word	0x00024550


	//   ....[1]....
        /*a5b0*/ 	.word	0x000245c0


	//   ....[2]....
        /*a5b4*/ 	.word	0x000245d0


	//   ....[3]....
        /*a5b8*/ 	.word	0x00024610


	//   ....[4]....
        /*a5bc*/ 	.word	0x0002b320


	//   ....[5]....
        /*a5c0*/ 	.word	0x0002b330


	//   ....[6]....
        /*a5c4*/ 	.word	0x0002b360


	//   ....[7]....
        /*a5c8*/ 	.word	0x0002b370


	//   ....[8]....
        /*a5cc*/ 	.word	0x0002ec30


	//   ....[9]....
        /*a5d0*/ 	.word	0x0002ec50


	//   ....[10]....
        /*a5d4*/ 	.word	0x0002ec60


	//   ....[11]....
        /*a5d8*/ 	.word	0x0002ec70


	//   ....[12]....
        /*a5dc*/ 	.word	0x0002ecb0


	//   ....[13]....
        /*a5e0*/ 	.word	0x0002ecd0


	//   ....[14]....
        /*a5e4*/ 	.word	0x0002ece0


	//   ....[15]....
        /*a5e8*/ 	.word	0x0002ecf0


	//----- nvinfo : EIATTR_EXIT_INSTR_OFFSETS
	.align		4
.L_66:
        /*a5ec*/ 	.byte	0x04, 0x1c
        /*a5ee*/ 	.short	(.L_68 - .L_67)


	//   ....[0]....
.L_67:
        /*a5f0*/ 	.word	0x0004f560


	//----- nvinfo : EIATTR_REQNTID
	.align		4
.L_68:
        /*a5f4*/ 	.byte	0x04, 0x10
        /*a5f6*/ 	.short	(.L_70 - .L_69)
.L_69:
        /*a5f8*/ 	.word	0x00000100
        /*a5fc*/ 	.word	0x00000001
        /*a600*/ 	.word	0x00000001


	//----- nvinfo : EIATTR_CBANK_PARAM_SIZE
	.align		4
.L_70:
        /*a604*/ 	.byte	0x03, 0x19
        /*a606*/ 	.short	0x0088


	//----- nvinfo : EIATTR_PARAM_CBANK
	.align		4
        /*a608*/ 	.byte	0x04, 0x0a
        /*a60a*/ 	.short	(.L_72 - .L_71)
	.align		4
.L_71:
        /*a60c*/ 	.word	index@(.nv.constant0.attn_fwd)
        /*a610*/ 	.short	0x0210
        /*a612*/ 	.short	0x0088


	//----- nvinfo : EIATTR_SW_WAR
	.align		4
.L_72:
        /*a614*/ 	.byte	0x04, 0x36
        /*a616*/ 	.short	(.L_74 - .L_73)
.L_73:
        /*a618*/ 	.word	0x00000008
.L_74:


//--------------------- .nv.callgraph             --------------------------
	.section	.nv.callgraph,"",@"SHT_CUDA_CALLGRAPH"
	.align	4
	.sectionentsize	8
	.align		4
        /*0000*/ 	.word	0x00000000
	.align		4
        /*0004*/ 	.word	0xffffffff
	.align		4
        /*0008*/ 	.word	0x00000000
	.align		4
        /*000c*/ 	.word	0xfffffffe
	.align		4
        /*0010*/ 	.word	0x00000000
	.align		4
        /*0014*/ 	.word	0xfffffffd
	.align		4
        /*0018*/ 	.word	0x00000000
	.align		4
        /*001c*/ 	.word	0xfffffffc


//--------------------- .nv.constant4             --------------------------
	.section	.nv.constant4,"a",@progbits
	.align	8
	.align		8
.nv.constant4:
        /*0000*/ 	.dword	_$_str


//--------------------- .text.attn_fwd            --------------------------
	.section	.text.attn_fwd,"ax",@progbits
	.align	128
        .global         attn_fwd
        .type           attn_fwd,@function
        .size           attn_fwd,(.L_x_3 - attn_fwd)
        .other          attn_fwd,@"STO_CUDA_ENTRY STV_DEFAULT"
attn_fwd:
.text.attn_fwd:
[----:B------:R-:W0:Y:S01]  /*0000*/  LDC R1, c[0x0][0x28] ;  /* 0x00000a00ff017b82 */ /* 0x000e220000000800 */
[----:B------:R-:W1:Y:S07]  /*0010*/  S2R R74, SR_TID.X ;  /* 0x00000000004a7919 */ /* 0x000e6e0000002100 */
[----:B------:R-:W2:Y:S01]  /*0020*/  LDC.64 R6, c[0x0][0x240] ;  /* 0x00009000ff067b82 */ /* 0x000ea20000000a00 */
[----:B------:R-:W-:Y:S01]  /*0030*/  ULDC.64 UR4, c[0x0][0x208] ;  /* 0x0000820000047ab9 */ /* 0x000fe20000000a00 */
[----:B0-----:R-:W-:Y:S01]  /*0040*/  IADD3 R1, R1, -0x2178, RZ ;  /* 0xffffde8801017810 */ /* 0x001fe20007ffe0ff */
[----:B------:R-:W0:Y:S01]  /*0050*/  S2R R2, SR_CTAID.X ;  /* 0x0000000000027919 */ /* 0x000e220000002500 */
[----:B------:R-:W2:Y:S04]  /*0060*/  S2R R4, SR_CTAID.Y ;  /* 0x0000000000047919 */ /* 0x000ea80000002600 */
[----:B------:R-:W3:Y:S01]  /*0070*/  LDC.64 R8, c[0x0][0x210] ;  /* 0x00008400ff087b82 */ /* 0x000ee20000000a00 */
[----:B------:R-:W4:Y:S07]  /*0080*/  S2R R5, SR_CgaCtaId ;  /* 0x0000000000057919 */ /* 0x000f2e0000008800 */
[----:B------:R-:W5:Y:S08]  /*0090*/  LDC R0, c[0x0][0x248] ;  /* 0x00009200ff007b82 */ /* 0x000f700000000800 */
[----:B------:R-:W3:Y:S01]  /*00a0*/  LDC R61, c[0x0][0x248] ;  /* 0x00009200ff3d7b82 */ /* 0x000ee20000000800 */
[----:B-1----:R-:W-:-:S07]  /*00b0*/  LOP3.LUT R3, R74, 0xff, RZ, 0xc0, !PT ;  /* 0x000000ff4a037812 */ /* 0x002fce00078ec0ff */
[----:B------:R-:W1:Y:S01]  /*00c0*/  LDC R91, c[0x0][0x248] ;  /* 0x00009200ff5b7b82 */ /* 0x000e620000000800 */
[----:B0-----:R-:W-:Y:S01]  /*00d0*/  LEA R3, R2, R3, 0x8 ;  /* 0x0000000302037211 */ /* 0x001fe200078e40ff */
[----:B--2---:R-:W-:Y:S01]  /*00e0*/  IMAD R2, R4, R6, RZ ;  /* 0x0000000604027224 */ /* 0x004fe200078e02ff */
[----:B------:R-:W-:-:S03]  /*00f0*/  MOV R4, 0x400 ;  /* 0x0000040000047802 */ /* 0x000fc60000000f00 */
[----:B------:R-:W-:Y:S02]  /*0100*/  IMAD R3, R3, R7, RZ ;  /* 0x0000000703037224 */ /* 0x000fe400078e02ff */
[----:B------:R-:W0:Y:S01]  /*0110*/  LDC R93, c[0x0][0x248] ;  /* 0x00009200ff5d7b82 */ /* 0x000e220000000800 */
[----:B-----5:R-:W-:Y:S01]  /*0120*/  IMAD R48, R0, 0x90, RZ ;  /* 0x0000009000307824 */ /* 0x020fe200078e02ff */
[C---:B------:R-:W-:Y:S01]  /*0130*/  SHF.L.U32 R123, R2.reuse, 0x1, RZ ;  /* 0x00000001027b7819 */ /* 0x040fe200000006ff */
[----:B------:R-:W-:Y:S01]  /*0140*/  IMAD.HI R2, R2, 0x2, RZ ;  /* 0x0000000202027827 */ /* 0x000fe200078e02ff */
[----:B------:R-:W-:Y:S02]  /*0150*/  SHF.L.U32 R122, R3, 0x1, RZ ;  /* 0x00000001037a7819 */ /* 0x000fe400000006ff */
[----:B----4-:R-:W-:Y:S01]  /*0160*/  LEA R72, R5, R4, 0x18 ;  /* 0x0000000405487211 */ /* 0x010fe200078ec0ff */
[----:B------:R-:W-:Y:S01]  /*0170*/  IMAD.HI R3, R3, 0x2, RZ ;  /* 0x0000000203037827 */ /* 0x000fe200078e02ff */
[----:B---3--:R-:W-:Y:S01]  /*0180*/  IADD3 R122, P0, P1, R122, R8, R123 ;  /* 0x000000087a7a7210 */ /* 0x008fe2000791e07b */
[----:B------:R-:W2:Y:S02]  /*0190*/  LDC R95, c[0x0][0x248] ;  /* 0x00009200ff5f7b82 */ /* 0x000ea40000000800 */
[C---:B------:R-:W-:Y:S01]  /*01a0*/  IMAD R39, R0.reuse, 0x48, RZ ;  /* 0x0000004800277824 */ /* 0x040fe200078e02ff */
[----:B------:R-:W-:Y:S01]  /*01b0*/  IADD3.X R123, R3, R9, R2, P0, P1 ;  /* 0x00000009037b7210 */ /* 0x000fe200007e2402 */
[----:B------:R-:W-:Y:S01]  /*01c0*/  IMAD R9, R0, 0x50, RZ ;  /* 0x0000005000097824 */ /* 0x000fe200078e02ff */
[----:B------:R-:W-:Y:S01]  /*01d0*/  IADD3 R2, P0, R48, R122, RZ ;  /* 0x0000007a30027210 */ /* 0x000fe20007f1e0ff */
[----:B------:R-:W-:-:S02]  /*01e0*/  IMAD R33, R0, 0x28, RZ ;  /* 0x0000002800217824 */ /* 0x000fc400078e02ff */
[C---:B------:R-:W-:Y:S01]  /*01f0*/  IMAD R7, R0.reuse, 0x30, RZ ;  /* 0x0000003000077824 */ /* 0x040fe200078e02ff */
[-C--:B------:R-:W-:Y:S01]  /*0200*/  LEA.HI.X.SX32 R3, R39, R123.reuse, 0x1, P0 ;  /* 0x0000007b27037211 */ /* 0x080fe200000f0eff */
[C---:B------:R-:W-:Y:S01]  /*0210*/  IMAD R19, R0.reuse, 0xa0, RZ ;  /* 0x000000a000137824 */ /* 0x040fe200078e02ff */
[-C--:B------:R-:W-:Y:S01]  /*0220*/  IADD3 R64, P0, R9, R122.reuse, RZ ;  /* 0x0000007a09407210 */ /* 0x080fe20007f1e0ff */
[C---:B------:R-:W-:Y:S01]  /*0230*/  IMAD R71, R0.reuse, 0x18, RZ ;  /* 0x0000001800477824 */ /* 0x040fe200078e02ff */
[----:B------:R-:W3:Y:S01]  /*0240*/  LDC R52, c[0x0][0x248] ;  /* 0x00009200ff347b82 */ /* 0x000ee20000000800 */
[----:B------:R4:W5:Y:S01]  /*0250*/  LDG.E.U16 R5, desc[UR4][R2.64] ;  /* 0x0000000402057981 */ /* 0x000962000c1e1500 */
[----:B------:R-:W-:Y:S01]  /*0260*/  LEA.HI.X.SX32 R65, R33, R123, 0x1, P0 ;  /* 0x0000007b21417211 */ /* 0x000fe200000f0eff */
[C---:B------:R-:W-:Y:S01]  /*0270*/  IMAD R11, R0.reuse, 0x60, RZ ;  /* 0x00000060000b7824 */ /* 0x040fe200078e02ff */
[----:B------:R-:W-:Y:S01]  /*0280*/  IADD3 R8, P1, R19, R122, RZ ;  /* 0x0000007a13087210 */ /* 0x000fe20007f3e0ff */
[----:B------:R-:W-:-:S02]  /*0290*/  IMAD R51, R0, 0xc0, RZ ;  /* 0x000000c000337824 */ /* 0x000fc400078e02ff */
[C---:B------:R-:W-:Y:S01]  /*02a0*/  IMAD R17, R0.reuse, 0x70, RZ ;  /* 0x0000007000117824 */ /* 0x040fe200078e02ff */
[----:B------:R-:W0:Y:S01]  /*02b0*/  LDC R62, c[0x0][0x248] ;  /* 0x00009200ff3e7b82 */ /* 0x000e220000000800 */
[C---:B------:R-:W-:Y:S02]  /*02c0*/  IMAD R68, R0.reuse, 0xe0, RZ ;  /* 0x000000e000447824 */ /* 0x040fe400078e02ff */
[C---:B------:R-:W-:Y:S01]  /*02d0*/  IMAD R73, R0.reuse, 0x38, RZ ;  /* 0x0000003800497824 */ /* 0x040fe200078e02ff */
[-C--:B----4-:R-:W-:Y:S01]  /*02e0*/  IADD3 R2, P0, R7, R122.reuse, RZ ;  /* 0x0000007a07027210 */ /* 0x090fe20007f1e0ff */
[C---:B------:R-:W-:Y:S01]  /*02f0*/  IMAD R29, R0.reuse, 0x12, RZ ;  /* 0x00000012001d7824 */ /* 0x040fe200078e02ff */
[-C--:B------:R-:W-:Y:S01]  /*0300*/  LEA.HI.X.SX32 R9, R9, R123.reuse, 0x1, P1 ;  /* 0x0000007b09097211 */ /* 0x080fe200008f0eff */
[C---:B------:R-:W-:Y:S01]  /*0310*/  IMAD R31, R0.reuse, 0x22, RZ ;  /* 0x00000022001f7824 */ /* 0x040fe200078e02ff */
[-C--:B------:R-:W-:Y:S01]  /*0320*/  LEA.HI.X.SX32 R3, R71, R123.reuse, 0x1, P0 ;  /* 0x0000007b47037211 */ /* 0x080fe200000f0eff */
[C---:B------:R-:W-:Y:S01]  /*0330*/  IMAD R20, R0.reuse, 0xb0, RZ ;  /* 0x000000b000147824 */ /* 0x040fe200078e02ff */
[-C--:B------:R-:W-:Y:S01]  /*0340*/  IADD3 R6, P0, R11, R122.reuse, RZ ;  /* 0x0000007a0b067210 */ /* 0x080fe20007f1e0ff */
[C---:B------:R-:W-:Y:S01]  /*0350*/  IMAD R47, R0.reuse, 0x58, RZ ;  /* 0x00000058002f7824 */ /* 0x040fe200078e02ff */
[-C--:B------:R-:W-:Y:S01]  /*0360*/  IADD3 R12, P1, R51, R122.reuse, RZ ;  /* 0x0000007a330c7210 */ /* 0x080fe20007f3e0ff */
[----:B------:R4:W5:Y:S01]  /*0370*/  LDG.E.U16 R69, desc[UR4][R2.64] ;  /* 0x0000000402457981 */ /* 0x000962000c1e1500 */
[-C--:B------:R-:W-:Y:S01]  /*0380*/  LEA.HI.X.SX32 R7, R7, R123.reuse, 0x1, P0 ;  /* 0x0000007b07077211 */ /* 0x080fe200000f0eff */
[----:B------:R-:W5:Y:S01]  /*0390*/  LDC R197, c[0x0][0x248] ;  /* 0x00009200ffc57b82 */ /* 0x000f620000000800 */
[-C--:B------:R-:W-:Y:S01]  /*03a0*/  IADD3 R10, P0, R17, R122.reuse, RZ ;  /* 0x0000007a110a7210 */ /* 0x080fe20007f1e0ff */
[----:B------:R-:W-:Y:S01]  /*03b0*/  IMAD R35, R0, 0x32, RZ ;  /* 0x0000003200237824 */ /* 0x000fe200078e02ff */
[----:B------:R-:W-:Y:S01]  /*03c0*/  LEA.HI.X.SX32 R13, R11, R123, 0x1, P1 ;  /* 0x0000007b0b0d7211 */ /* 0x000fe200008f0eff */
[----:B------:R1:W5:Y:S01]  /*03d0*/  LDG.E.U16 R70, desc[UR4][R6.64] ;  /* 0x0000000406467981 */ /* 0x000362000c1e1500 */
[----:B------:R-:W-:-:S02]  /*03e0*/  IADD3 R16, P1, R68, R122, RZ ;  /* 0x0000007a44107210 */ /* 0x000fc40007f3e0ff */
[-C--:B------:R-:W-:Y:S01]  /*03f0*/  LEA.HI.X.SX32 R11, R73, R123.reuse, 0x1, P0 ;  /* 0x0000007b490b7211 */ /* 0x080fe200000f0eff */
[C---:B------:R-:W-:Y:S01]  /*0400*/  IMAD R67, R0.reuse, 0xd0, RZ ;  /* 0x000000d000437824 */ /* 0x040fe200078e02ff */
[C---:B----4-:R-:W-:Y:S01]  /*0410*/  LEA R3, R0.reuse, R0, 0x3 ;  /* 0x0000000000037211 */ /* 0x050fe200078e18ff */
[C---:B------:R-:W-:Y:S01]  /*0420*/  IMAD R41, R0.reuse, 0x68, RZ ;  /* 0x0000006800297824 */ /* 0x040fe200078e02ff */
[----:B------:R-:W-:Y:S01]  /*0430*/  IADD3 R2, P0, R29, R122, RZ ;  /* 0x0000007a1d027210 */ /* 0x000fe20007f1e0ff */
[----:B------:R4:W5:Y:S01]  /*0440*/  LDG.E.U16 R46, desc[UR4][R10.64] ;  /* 0x000000040a2e7981 */ /* 0x000962000c1e1500 */
[-C--:B------:R-:W-:Y:S01]  /*0450*/  LEA.HI.X.SX32 R17, R17, R123.reuse, 0x1, P1 ;  /* 0x0000007b11117211 */ /* 0x080fe200008f0eff */
[----:B------:R-:W5:Y:S01]  /*0460*/  LDC R198, c[0x0][0x248] ;  /* 0x00009200ffc67b82 */ /* 0x000f620000000800 */
[C---:B-1----:R-:W-:Y:S01]  /*0470*/  LEA R7, R0.reuse, R0, 0x4 ;  /* 0x0000000000077211 */ /* 0x042fe200078e20ff */
[C---:B------:R-:W-:Y:S01]  /*0480*/  IMAD R55, R0.reuse, 0x62, RZ ;  /* 0x0000006200377824 */ /* 0x040fe200078e02ff */
[-C--:B------:R-:W-:Y:S01]  /*0490*/  IADD3 R6, P1, R31, R122.reuse, RZ ;  /* 0x0000007a1f067210 */ /* 0x080fe20007f3e0ff */
[----:B------:R-:W-:Y:S01]  /*04a0*/  IMAD R60, R0, 0xf0, RZ ;  /* 0x000000f0003c7824 */ /* 0x000fe200078e02ff */
[-C--:B------:R-:W-:Y:S01]  /*04b0*/  IADD3 R26, P2, R20, R122.reuse, RZ ;  /* 0x0000007a141a7210 */ /* 0x080fe20007f5e0ff */
[C---:B------:R-:W-:Y:S01]  /*04c0*/  IMAD R63, R0.reuse, 0x78, RZ ;  /* 0x00000078003f7824 */ /* 0x040fe200078e02ff */
[-C--:B------:R-:W-:Y:S01]  /*04d0*/  LEA.HI.X.SX32 R3, R3, R123.reuse, 0x1, P0 ;  /* 0x0000007b03037211 */ /* 0x080fe200000f0eff */
[C---:B----4-:R-:W-:Y:S01]  /*04e0*/  IMAD R11, R0.reuse, 0x19, RZ ;  /* 0x00000019000b7824 */ /* 0x050fe200078e02ff */
[-C--:B------:R-:W-:Y:S01]  /*04f0*/  LEA.HI.X.SX32 R7, R7, R123.reuse, 0x1, P1 ;  /* 0x0000007b07077211 */ /* 0x080fe200008f0eff */
[----:B------:R-:W-:Y:S01]  /*0500*/  IMAD R37, R0, 0x42, RZ ;  /* 0x0000004200257824 */ /* 0x000fe200078e02ff */
[-C--:B------:R-:W-:Y:S01]  /*0510*/  LEA.HI.X.SX32 R27, R47, R123.reuse, 0x1, P2 ;  /* 0x0000007b2f1b7211 */ /* 0x080fe200010f0eff */
[----:B------:R1:W4:Y:S01]  /*0520*/  LDG.E.U16 R89, desc[UR4][R2.64] ;  /* 0x0000000402597981 */ /* 0x000322000c1e1500 */
[-C--:B------:R-:W-:Y:S01]  /*0530*/  IADD3 R10, P0, R35, R122.reuse, RZ ;  /* 0x0000007a230a7210 */ /* 0x080fe20007f1e0ff */
[----:B------:R-:W5:Y:S01]  /*0540*/  LDC R211, c[0x0][0x248] ;  /* 0x00009200ffd37b82 */ /* 0x000f620000000800 */
[----:B------:R-:W-:Y:S01]  /*0550*/  IADD3 R14, P2, R67, R122, RZ ;  /* 0x0000007a430e7210 */ /* 0x000fe20007f5e0ff */
[----:B------:R2:W4:Y:S01]  /*0560*/  LDG.E.U16 R88, desc[UR4][R6.64] ;  /* 0x0000000406587981 */ /* 0x000522000c1e1500 */
[----:B------:R-:W-:-:S02]  /*0570*/  LEA.HI.X.SX32 R11, R11, R123, 0x1, P0 ;  /* 0x0000007b0b0b7211 */ /* 0x000fc400000f0eff */
[-C--:B------:R-:W-:Y:S01]  /*0580*/  LEA.HI.X.SX32 R15, R41, R123.reuse, 0x1, P2 ;  /* 0x0000007b290f7211 */ /* 0x080fe200010f0eff */
[C---:B------:R-:W-:Y:S01]  /*0590*/  IMAD R49, R0.reuse, 0x52, RZ ;  /* 0x0000005200317824 */ /* 0x040fe200078e02ff */
[----:B------:R-:W4:Y:S01]  /*05a0*/  LDG.E.U16 R59, desc[UR4][R8.64] ;  /* 0x00000004083b7981 */ /* 0x000f22000c1e1500 */
[----:B-1----:R-:W-:Y:S01]  /*05b0*/  IMAD R3, R0, 0x31, RZ ;  /* 0x0000003100037824 */ /* 0x002fe200078e02ff */
[-C--:B------:R-:W-:Y:S01]  /*05c0*/  IADD3 R22, P2, R60, R122.reuse, RZ ;  /* 0x0000007a3c167210 */ /* 0x080fe20007f5e0ff */
[----:B------:R-:W1:Y:S01]  /*05d0*/  LDC R209, c[0x0][0x248] ;  /* 0x00009200ffd17b82 */ /* 0x000e620000000800 */
[----:B------:R3:W4:Y:S01]  /*05e0*/  LDG.E.U16 R21, desc[UR4][R12.64] ;  /* 0x000000040c157981 */ /* 0x000722000c1e1500 */
[----:B--2---:R-:W-:Y:S02]  /*05f0*/  IADD3 R6, P0, R55, R122, RZ ;  /* 0x0000007a37067210 */ /* 0x004fe40007f1e0ff */
[-C--:B------:R-:W-:Y:S01]  /*0600*/  LEA.HI.X.SX32 R23, R63, R123.reuse, 0x1, P2 ;  /* 0x0000007b3f177211 */ /* 0x080fe200010f0eff */
[----:B------:R2:W4:Y:S01]  /*0610*/  LDG.E.U16 R66, desc[UR4][R16.64] ;  /* 0x0000000410427981 */ /* 0x000522000c1e1500 */
[----:B------:R-:W-:Y:S01]  /*0620*/  LEA.HI.X.SX32 R7, R3, R123, 0x1, P0 ;  /* 0x0000007b03077211 */ /* 0x000fe200000f0eff */
[C---:B------:R-:W-:Y:S01]  /*0630*/  IMAD R3, R0.reuse, 0x72, RZ ;  /* 0x0000007200037824 */ /* 0x040fe200078e02ff */
[----:B------:R-:W1:Y:S01]  /*0640*/  LDC R210, c[0x0][0x248] ;  /* 0x00009200ffd27b82 */ /* 0x000e620000000800 */
[----:B------:R0:W4:Y:S01]  /*0650*/  LDG.E.U16 R9, desc[UR4][R14.64] ;  /* 0x000000040e097981 */ /* 0x000122000c1e1500 */
[----:B---3--:R-:W-:-:S02]  /*0660*/  LEA R13, R0, R0, 0x5 ;  /* 0x00000000000d7211 */ /* 0x008fc400078e28ff */
[-C--:B------:R-:W-:Y:S01]  /*0670*/  IADD3 R12, P1, R37, R122.reuse, RZ ;  /* 0x0000007a250c7210 */ /* 0x080fe20007f3e0ff */
[----:B------:R3:W4:Y:S01]  /*0680*/  LDG.E.U16 R87, desc[UR4][R10.64] ;  /* 0x000000040a577981 */ /* 0x000722000c1e1500 */
[C---:B--2---:R-:W-:Y:S02]  /*0690*/  IMAD R17, R0.reuse, 0x39, RZ ;  /* 0x0000003900117824 */ /* 0x044fe400078e02ff */
[----:B------:R-:W2:Y:S01]  /*06a0*/  LDC R208, c[0x0][0x248] ;  /* 0x00009200ffd07b82 */ /* 0x000ea20000000800 */
[C---:B------:R-:W-:Y:S01]  /*06b0*/  IMAD R186, R0.reuse, 0xa2, RZ ;  /* 0x000000a200ba7824 */ /* 0x040fe200078e02ff */
[----:B------:R3:W4:Y:S01]  /*06c0*/  LDG.E.U16 R84, desc[UR4][R6.64] ;  /* 0x0000000406547981 */ /* 0x000722000c1e1500 */
[C---:B0-----:R-:W-:Y:S01]  /*06d0*/  IMAD R15, R0.reuse, 0x29, RZ ;  /* 0x00000029000f7824 */ /* 0x041fe200078e02ff */
[-C--:B------:R-:W-:Y:S01]  /*06e0*/  IADD3 R14, P2, R49, R122.reuse, RZ ;  /* 0x0000007a310e7210 */ /* 0x080fe20007f5e0ff */
[C---:B------:R-:W-:Y:S01]  /*06f0*/  IMAD R25, R0.reuse, 0x82, RZ ;  /* 0x0000008200197824 */ /* 0x040fe200078e02ff */
[-C--:B------:R-:W-:Y:S01]  /*0700*/  LEA.HI.X.SX32 R13, R13, R123.reuse, 0x1, P1 ;  /* 0x0000007b0d0d7211 */ /* 0x080fe200008f0eff */
[C---:B------:R-:W-:Y:S01]  /*0710*/  IMAD R184, R0.reuse, 0x92, RZ ;  /* 0x0000009200b87824 */ /* 0x040fe200078e02ff */
[-C--:B---3--:R-:W-:Y:S01]  /*0720*/  IADD3 R10, P0, R3, R122.reuse, RZ ;  /* 0x0000007a030a7210 */ /* 0x088fe20007f1e0ff */
[----:B------:R0:W3:Y:S01]  /*0730*/  LDG.E.U16 R26, desc[UR4][R26.64] ;  /* 0x000000041a1a7981 */ /* 0x0000e2000c1e1500 */
[-C--:B------:R-:W-:Y:S01]  /*0740*/  LEA.HI.X.SX32 R15, R15, R123.reuse, 0x1, P2 ;  /* 0x0000007b0f0f7211 */ /* 0x080fe200010f0eff */
[----:B------:R-:W2:Y:S01]  /*0750*/  LDC R206, c[0x0][0x248] ;  /* 0x00009200ffce7b82 */ /* 0x000ea20000000800 */
[----:B------:R-:W-:Y:S01]  /*0760*/  LEA.HI.X.SX32 R11, R17, R123, 0x1, P0 ;  /* 0x0000007b110b7211 */ /* 0x000fe200000f0eff */
[----:B------:R-:W-:Y:S01]  /*0770*/  IMAD R7, R0, 0x51, RZ ;  /* 0x0000005100077824 */ /* 0x000fe200078e02ff */
[----:B------:R-:W-:Y:S01]  /*0780*/  IADD3 R6, P0, R186, R122, RZ ;  /* 0x0000007aba067210 */ /* 0x000fe20007f1e0ff */
[----:B------:R0:W3:Y:S01]  /*0790*/  LDG.E.U16 R133, desc[UR4][R22.64] ;  /* 0x0000000416857981 */ /* 0x0000e2000c1e1500 */
[----:B------:R-:W-:-:S03]  /*07a0*/  IMAD R188, R0, 0xb2, RZ ;  /* 0x000000b200bc7824 */ /* 0x000fc600078e02ff */
[----:B------:R0:W3:Y:S02]  /*07b0*/  LDG.E.U16 R86, desc[UR4][R12.64] ;  /* 0x000000040c567981 */ /* 0x0000e4000c1e1500 */
[C---:B0-----:R-:W-:Y:S01]  /*07c0*/  IMAD R27, R0.reuse, 0x49, RZ ;  /* 0x00000049001b7824 */ /* 0x041fe200078e02ff */
[----:B------:R-:W0:Y:S01]  /*07d0*/  LDC R207, c[0x0][0x248] ;  /* 0x00009200ffcf7b82 */ /* 0x000e220000000800 */
[----:B------:R1:W3:Y:S01]  /*07e0*/  LDG.E.U16 R85, desc[UR4][R14.64] ;  /* 0x000000040e557981 */ /* 0x0002e2000c1e1500 */
[C---:B------:R-:W-:Y:S01]  /*07f0*/  LEA R23, R0.reuse, R0, 0x6 ;  /* 0x0000000000177211 */ /* 0x040fe200078e30ff */
[C---:B------:R-:W-:Y:S01]  /*0800*/  IMAD R17, R0.reuse, 0x59, RZ ;  /* 0x0000005900117824 */ /* 0x040fe200078e02ff */
[-C--:B------:R-:W-:Y:S01]  /*0810*/  LEA.HI.X.SX32 R7, R7, R123.reuse, 0x1, P0 ;  /* 0x0000007b07077211 */ /* 0x080fe200000f0eff */
[----:B------:R1:W3:Y:S01]  /*0820*/  LDG.E.U16 R83, desc[UR4][R10.64] ;  /* 0x000000040a537981 */ /* 0x0002e2000c1e1500 */
[-C--:B------:R-:W-:Y:S01]  /*0830*/  IADD3 R12, P1, R25, R122.reuse, RZ ;  /* 0x0000007a190c7210 */ /* 0x080fe20007f3e0ff */
[C---:B------:R-:W-:Y:S01]  /*0840*/  IMAD R194, R0.reuse, 0xe2, RZ ;  /* 0x000000e200c27824 */ /* 0x040fe200078e02ff */
[----:B------:R-:W0:Y:S01]  /*0850*/  LDC R205, c[0x0][0x248] ;  /* 0x00009200ffcd7b82 */ /* 0x000e220000000800 */
[----:B------:R-:W-:Y:S01]  /*0860*/  IMAD R190, R0, 0xc2, RZ ;  /* 0x000000c200be7824 */ /* 0x000fe200078e02ff */
[----:B-1----:R-:W-:Y:S01]  /*0870*/  IADD3 R14, P2, R184, R122, RZ ;  /* 0x0000007ab80e7210 */ /* 0x002fe20007f5e0ff */
[----:B------:R-:W-:Y:S01]  /*0880*/  IMAD R192, R0, 0xd2, RZ ;  /* 0x000000d200c07824 */ /* 0x000fe200078e02ff */
[-C--:B------:R-:W-:Y:S01]  /*0890*/  LEA.HI.X.SX32 R13, R23, R123.reuse, 0x1, P1 ;  /* 0x0000007b170d7211 */ /* 0x080fe200008f0eff */
[----:B------:R1:W3:Y:S01]  /*08a0*/  LDG.E.U16 R80, desc[UR4][R6.64] ;  /* 0x0000000406507981 */ /* 0x0002e2000c1e1500 */
[----:B------:R-:W-:-:S02]  /*08b0*/  LEA.HI.X.SX32 R15, R27, R123, 0x1, P2 ;  /* 0x0000007b1b0f7211 */ /* 0x000fc400010f0eff */
[-C--:B------:R-:W-:Y:S01]  /*08c0*/  IADD3 R10, P0, R188, R122.reuse, RZ ;  /* 0x0000007abc0a7210 */ /* 0x080fe20007f1e0ff */
[----:B------:R1:W3:Y:S01]  /*08d0*/  LDG.E.U16 R82, desc[UR4][R12.64] ;  /* 0x000000040c527981 */ /* 0x0002e2000c1e1500 */
[C---:B------:R-:W-:Y:S01]  /*08e0*/  IMAD R23, R0.reuse, 0x61, RZ ;  /* 0x0000006100177824 */ /* 0x040fe200078e02ff */
[----:B------:R-:W0:Y:S01]  /*08f0*/  LDC R204, c[0x0][0x248] ;  /* 0x00009200ffcc7b82 */ /* 0x000e220000000800 */
[-C--:B------:R-:W-:Y:S01]  /*0900*/  LEA.HI.X.SX32 R11, R17, R123.reuse, 0x1, P0 ;  /* 0x0000007b110b7211 */ /* 0x080fe200000f0eff */
[----:B------:R2:W3:Y:S01]  /*0910*/  LDG.E.U16 R81, desc[UR4][R14.64] ;  /* 0x000000040e517981 */ /* 0x0004e2000c1e1500 */
[----:B------:R-:W-:Y:S01]  /*0920*/  IMAD R27, R0, 0x69, RZ ;  /* 0x00000069001b7824 */ /* 0x000fe200078e02ff */
[-C--:B------:R-:W-:Y:S01]  /*0930*/  IADD3 R16, P0, R194, R122.reuse, RZ ;  /* 0x0000007ac2107210 */ /* 0x080fe20007f1e0ff */
[C---:B-1----:R-:W-:Y:S01]  /*0940*/  IMAD R7, R0.reuse, 0x71, RZ ;  /* 0x0000007100077824 */ /* 0x042fe200078e02ff */
[----:B------:R-:W3:Y:S01]  /*0950*/  LDG.E.U16 R79, desc[UR4][R10.64] ;  /* 0x000000040a4f7981 */ /* 0x000ee2000c1e1500 */
[----:B------:R-:W-:Y:S01]  /*0960*/  IMAD R196, R0, 0xf2, RZ ;  /* 0x000000f200c47824 */ /* 0x000fe200078e02ff */
[----:B------:R-:W-:Y:S01]  /*0970*/  IADD3 R12, P1, R190, R122, RZ ;  /* 0x0000007abe0c7210 */ /* 0x000fe20007f3e0ff */
[C---:B------:R-:W-:Y:S01]  /*0980*/  IMAD R150, R0.reuse, 0x102, RZ ;  /* 0x0000010200967824 */ /* 0x040fe200078e02ff */
[----:B------:R-:W-:Y:S01]  /*0990*/  LEA R43, R0, R0, 0x7 ;  /* 0x00000000002b7211 */ /* 0x000fe200078e38ff */
[----:B------:R-:W4:Y:S01]  /*09a0*/  LDG.E.U16 R64, desc[UR4][R64.64] ;  /* 0x0000000440407981 */ /* 0x000f22000c1e1500 */
[-C--:B--2---:R-:W-:Y:S01]  /*09b0*/  IADD3 R14, P2, R192, R122.reuse, RZ ;  /* 0x0000007ac00e7210 */ /* 0x084fe20007f5e0ff */
[----:B------:R-:W1:Y:S01]  /*09c0*/  LDC R213, c[0x0][0x248] ;  /* 0x00009200ffd57b82 */ /* 0x000e620000000800 */
[-C--:B------:R-:W-:Y:S01]  /*09d0*/  LEA.HI.X.SX32 R17, R7, R123.reuse, 0x1, P0 ;  /* 0x0000007b07117211 */ /* 0x080fe200000f0eff */
[C---:B------:R-:W-:Y:S01]  /*09e0*/  IMAD R7, R0.reuse, 0x79, RZ ;  /* 0x0000007900077824 */ /* 0x040fe200078e02ff */
[-C--:B------:R-:W-:Y:S01]  /*09f0*/  LEA.HI.X.SX32 R13, R23, R123.reuse, 0x1, P1 ;  /* 0x0000007b170d7211 */ /* 0x080fe200008f0eff */
[C---:B------:R-:W-:Y:S01]  /*0a00*/  IMAD R4, R0.reuse, 0xa8, RZ ;  /* 0x000000a800047824 */ /* 0x040fe200078e02ff */
[-C--:B------:R-:W-:Y:S01]  /*0a10*/  LEA.HI.X.SX32 R15, R27, R123.reuse, 0x1, P2 ;  /* 0x0000007b1b0f7211 */ /* 0x080fe200010f0eff */
[----:B------:R-:W-:Y:S01]  /*0a20*/  IMAD R27, R0, 0xa, RZ ;  /* 0x0000000a001b7824 */ /* 0x000fe200078e02ff */
[----:B------:R-:W-:Y:S01]  /*0a30*/  IADD3 R22, P0, R196, R122, RZ ;  /* 0x0000007ac4167210 */ /* 0x000fe20007f1e0ff */
[----:B------:R2:W3:Y:S01]  /*0a40*/  LDG.E.U16 R78, desc[UR4][R12.64] ;  /* 0x000000040c4e7981 */ /* 0x0004e2000c1e1500 */
[----:B------:R-:W1:Y:S02]  /*0a50*/  LDC R99, c[0x0][0x248] ;  /* 0x00009200ff637b82 */ /* 0x000e640000000800 */
[----:B------:R-:W-:Y:S01]  /*0a60*/  LEA.HI.X.SX32 R23, R7, R123, 0x1, P0 ;  /* 0x0000007b07177211 */ /* 0x000fe200000f0eff */
[----:B------:R2:W3:Y:S01]  /*0a70*/  LDG.E.U16 R77, desc[UR4][R14.64] ;  /* 0x000000040e4d7981 */ /* 0x0004e2000c1e1500 */
[----:B------:R-:W-:-:S02]  /*0a80*/  LEA R7, R0, R0, 0x2 ;  /* 0x0000000000077211 */ /* 0x000fc400078e10ff */
[-C--:B------:R-:W-:Y:S01]  /*0a90*/  IADD3 R6, P0, R27, R122.reuse, RZ ;  /* 0x0000007a1b067210 */ /* 0x080fe20007f1e0ff */
[----:B------:R0:W3:Y:S01]  /*0aa0*/  LDG.E.U16 R76, desc[UR4][R16.64] ;  /* 0x00000004104c7981 */ /* 0x0000e2000c1e1500 */
[----:B------:R-:W1:Y:S01]  /*0ab0*/  LDC R203, c[0x0][0x248] ;  /* 0x00009200ffcb7b82 */ /* 0x000e620000000800 */
[----:B--2---:R-:W-:Y:S01]  /*0ac0*/  IMAD R13, R0, 0x14, RZ ;  /* 0x00000014000d7824 */ /* 0x004fe200078e02ff */
[----:B------:R-:W-:Y:S01]  /*0ad0*/  LEA.HI.X.SX32 R7, R7, R123, 0x1, P0 ;  /* 0x0000007b07077211 */ /* 0x000fe200000f0eff */
[----:B------:R2:W3:Y:S01]  /*0ae0*/  LDG.E.U16 R75, desc[UR4][R22.64] ;  /* 0x00000004164b7981 */ /* 0x0004e2000c1e1500 */
[----:B------:R-:W-:-:S03]  /*0af0*/  IADD3 R14, P2, R33, R122, RZ ;  /* 0x0000007a210e7210 */ /* 0x000fc60007f5e0ff */
[----:B------:R-:W5:Y:S01]  /*0b00*/  LDG.E.U16 R18, desc[UR4][R6.64] ;  /* 0x0000000406127981 */ /* 0x000f62000c1e1500 */
[----:B------:R-:W1:Y:S01]  /*0b10*/  LDC R100, c[0x0][0x248] ;  /* 0x00009200ff647b82 */ /* 0x000e620000000800 */
[-C--:B------:R-:W-:Y:S02]  /*0b20*/  LEA.HI.X.SX32 R15, R13, R123.reuse, 0x1, P2 ;  /* 0x0000007b0d0f7211 */ /* 0x080fe400010f0eff */
[----:B------:R-:W-:Y:S04]  /*0b30*/  STL [R1+0x1a68], R72 ;  /* 0x001a684801007387 */ /* 0x000fe80000100800 */
[----:B------:R-:W4:Y:S01]  /*0b40*/  LDG.E.U16 R2, desc[UR4][R14.64] ;  /* 0x000000040e027981 */ /* 0x000f22000c1e1500 */
[-C--:B------:R-:W-:Y:S01]  /*0b50*/  IADD3 R10, P1, R150, R122.reuse, RZ ;  /* 0x0000007a960a7210 */ /* 0x080fe20007f3e0ff */
[C---:B0-----:R-:W-:Y:S01]  /*0b60*/  IMAD R17, R0.reuse, 0x24, RZ ;  /* 0x0000002400117824 */ /* 0x041fe200078e02ff */
[----:B------:R-:W0:Y:S01]  /*0b70*/  LDC R212, c[0x0][0x248] ;  /* 0x00009200ffd47b82 */ /* 0x000e220000000800 */
[C---:B------:R-:W-:Y:S01]  /*0b80*/  IMAD R58, R0.reuse, 0xe8, RZ ;  /* 0x000000e8003a7824 */ /* 0x040fe200078e02ff */
[-C--:B------:R-:W-:Y:S01]  /*0b90*/  LEA.HI.X.SX32 R11, R43, R123.reuse, 0x1, P1 ;  /* 0x0000007b2b0b7211 */ /* 0x080fe200008f0eff */
[C---:B--2---:R-:W-:Y:S01]  /*0ba0*/  IMAD R23, R0.reuse, 0x1a, RZ ;  /* 0x0000001a00177824 */ /* 0x044fe200078e02ff */
[-C--:B------:R-:W-:Y:S01]  /*0bb0*/  IADD3 R12, P0, R17, R122.reuse, RZ ;  /* 0x0000007a110c7210 */ /* 0x080fe20007f1e0ff */
[C---:B------:R-:W-:Y:S01]  /*0bc0*/  IMAD R57, R0.reuse, 0x108, RZ ;  /* 0x0000010800397824 */ /* 0x040fe200078e02ff */
[-C--:B------:R-:W-:Y:S01]  /*0bd0*/  IADD3 R44, P1, R13, R122.reuse, RZ ;  /* 0x0000007a0d2c7210 */ /* 0x080fe20007f3e0ff */
[----:B------:R2:W3:Y:S01]  /*0be0*/  LDG.E.U16 R65, desc[UR4][R10.64] ;  /* 0x000000040a417981 */ /* 0x0004e2000c1e1500 */
[-C--:B------:R-:W-:Y:S01]  /*0bf0*/  IADD3 R16, P2, R39, R122.reuse, RZ ;  /* 0x0000007a27107210 */ /* 0x080fe20007f5e0ff */
[----:B------:R-:W0:Y:S01]  /*0c00*/  LDC R102, c[0x0][0x248] ;  /* 0x00009200ff667b82 */ /* 0x000e220000000800 */
[-C--:B------:R-:W-:Y:S01]  /*0c10*/  LEA.HI.X.SX32 R13, R29, R123.reuse, 0x1, P0 ;  /* 0x0000007b1d0d7211 */ /* 0x080fe200000f0eff */
[C---:B------:R-:W-:Y:S01]  /*0c20*/  IMAD R218, R0.reuse, 0xa4, RZ ;  /* 0x000000a400da7824 */ /* 0x040fe200078e02ff */
[-C--:B------:R-:W-:Y:S01]  /*0c30*/  LEA.HI.X.SX32 R17, R17, R123.reuse, 0x1, P2 ;  /* 0x0000007b11117211 */ /* 0x080fe200010f0eff */
[C---:B------:R-:W-:Y:S01]  /*0c40*/  IMAD R221, R0.reuse, 0xb4, RZ ;  /* 0x000000b400dd7824 */ /* 0x040fe200078e02ff */
[----:B------:R-:W-:Y:S01]  /*0c50*/  LEA.HI.X.SX32 R45, R27, R123, 0x1, P1 ;  /* 0x0000007b1b2d7211 */ /* 0x000fe200008f0eff */
[----:B------:R-:W3:Y:S01]  /*0c60*/  LDG.E.U16 R43, desc[UR4][R12.64] ;  /* 0x000000040c2b7981 */ /* 0x000ee2000c1e1500 */
[----:B--2---:R-:W-:Y:S01]  /*0c70*/  IMAD R11, R0, 0xd, RZ ;  /* 0x0000000d000b7824 */ /* 0x004fe200078e02ff */
[----:B------:R-:W-:-:S02]  /*0c80*/  IADD3 R10, P0, R23, R122, RZ ;  /* 0x0000007a170a7210 */ /* 0x000fc40007f1e0ff */
[----:B------:R-:W2:Y:S01]  /*0c90*/  LDG.E.U16 R28, desc[UR4][R16.64] ;  /* 0x00000004101c7981 */ /* 0x000ea2000c1e1500 */
[----:B------:R-:W0:Y:S01]  /*0ca0*/  LDC R103, c[0x0][0x248] ;  /* 0x00009200ff677b82 */ /* 0x000e220000000800 */
[-C--:B------:R-:W-:Y:S01]  /*0cb0*/  LEA.HI.X.SX32 R11, R11, R123.reuse, 0x1, P0 ;  /* 0x0000007b0b0b7211 */ /* 0x080fe200000f0eff */
[C---:B------:R-:W-:Y:S01]  /*0cc0*/  IMAD R27, R0.reuse, 0x34, RZ ;  /* 0x00000034001b7824 */ /* 0x040fe200078e02ff */
[----:B------:R1:W3:Y:S04]  /*0cd0*/  LDG.E.U16 R44, desc[UR4][R44.64] ;  /* 0x000000042c2c7981 */ /* 0x0002e8000c1e1500 */
[----:B------:R1:W3:Y:S01]  /*0ce0*/  LDG.E.U16 R24, desc[UR4][R10.64] ;  /* 0x000000040a187981 */ /* 0x0002e2000c1e1500 */
[-C--:B------:R-:W-:Y:S01]  /*0cf0*/  IADD3 R6, P1, R27, R122.reuse, RZ ;  /* 0x0000007a1b067210 */ /* 0x080fe20007f3e0ff */
[----:B------:R-:W0:Y:S01]  /*0d00*/  LDC R104, c[0x0][0x248] ;  /* 0x00009200ff687b82 */ /* 0x000e220000000800 */
[-C--:B------:R-:W-:Y:S01]  /*0d10*/  IADD3 R14, P2, R41, R122.reuse, RZ ;  /* 0x0000007a290e7210 */ /* 0x080fe20007f5e0ff */
[C---:B------:R-:W-:Y:S01]  /*0d20*/  IMAD R224, R0.reuse, 0xc4, RZ ;  /* 0x000000c400e07824 */ /* 0x040fe200078e02ff */
[----:B------:R-:W3:Y:S01]  /*0d30*/  LDG.E.U16 R53, desc[UR4][R122.64] ;  /* 0x000000047a357981 */ /* 0x000ee2000c1e1500 */
[C---:B-1----:R-:W-:Y:S01]  /*0d40*/  IMAD R45, R0.reuse, 0x88, RZ ;  /* 0x00000088002d7824 */ /* 0x042fe200078e02ff */
[-C--:B------:R-:W-:Y:S01]  /*0d50*/  LEA.HI.X.SX32 R7, R23, R123.reuse, 0x1, P1 ;  /* 0x0000007b17077211 */ /* 0x080fe200008f0eff */
[C---:B------:R-:W-:Y:S01]  /*0d60*/  IMAD R23, R0.reuse, 0x44, RZ ;  /* 0x0000004400177824 */ /* 0x040fe200078e02ff */
[-C--:B------:R-:W-:Y:S01]  /*0d70*/  LEA.HI.X.SX32 R15, R27, R123.reuse, 0x1, P2 ;  /* 0x0000007b1b0f7211 */ /* 0x080fe200010f0eff */
[----:B------:R-:W1:Y:S01]  /*0d80*/  LDC R105, c[0x0][0x248] ;  /* 0x00009200ff697b82 */ /* 0x000e620000000800 */
[-C--:B------:R-:W-:Y:S01]  /*0d90*/  IADD3 R22, P2, R45, R122.reuse, RZ ;  /* 0x0000007a2d167210 */ /* 0x080fe20007f5e0ff */
[C---:B------:R-:W-:Y:S01]  /*0da0*/  IMAD R27, R0.reuse, 0x2a, RZ ;  /* 0x0000002a001b7824 */ /* 0x040fe200078e02ff */
[CC--:B------:R-:W-:Y:S01]  /*0db0*/  IADD3 R12, P0, R23.reuse, R122.reuse, RZ ;  /* 0x0000007a170c7210 */ /* 0x0c0fe20007f1e0ff */
[----:B------:R0:W3:Y:S01]  /*0dc0*/  LDG.E.U16 R42, desc[UR4][R6.64] ;  /* 0x00000004062a7981 */ /* 0x0000e2000c1e1500 */
[-C--:B------:R-:W-:Y:S01]  /*0dd0*/  LEA.HI.X.SX32 R23, R23, R123.reuse, 0x1, P2 ;  /* 0x0000007b17177211 */ /* 0x080fe200010f0eff */
[C---:B------:R-:W-:Y:S01]  /*0de0*/  IMAD R11, R0.reuse, 0x15, RZ ;  /* 0x00000015000b7824 */ /* 0x040fe200078e02ff */
[-C--:B------:R-:W-:Y:S01]  /*0df0*/  LEA.HI.X.SX32 R13, R31, R123.reuse, 0x1, P0 ;  /* 0x0000007b1f0d7211 */ /* 0x080fe200000f0eff */
[----:B------:R0:W3:Y:S01]  /*0e00*/  LDG.E.U16 R8, desc[UR4][R14.64] ;  /* 0x000000040e087981 */ /* 0x0000e2000c1e1500 */
[C---:B------:R-:W-:Y:S01]  /*0e10*/  IMAD R29, R0.reuse, 0x54, RZ ;  /* 0x00000054001d7824 */ /* 0x040fe200078e02ff */
[----:B------:R-:W1:Y:S02]  /*0e20*/  LDC R106, c[0x0][0x248] ;  /* 0x00009200ff6a7b82 */ /* 0x000e640000000800 */
[----:B------:R0:W3:Y:S02]  /*0e30*/  LDG.E.U16 R30, desc[UR4][R22.64] ;  /* 0x00000004161e7981 */ /* 0x0000e4000c1e1500 */
[-C--:B0-----:R-:W-:Y:S01]  /*0e40*/  IADD3 R6, P0, R27, R122.reuse, RZ ;  /* 0x0000007a1b067210 */ /* 0x081fe20007f1e0ff */
[----:B------:R-:W-:Y:S01]  /*0e50*/  IMAD R16, R0, 0xc8, RZ ;  /* 0x000000c800107824 */ /* 0x000fe200078e02ff */
[----:B------:R0:W3:Y:S01]  /*0e60*/  LDG.E.U16 R41, desc[UR4][R12.64] ;  /* 0x000000040c297981 */ /* 0x0000e2000c1e1500 */
[----:B------:R-:W-:Y:S01]  /*0e70*/  IADD3 R14, P2, R4, R122, RZ ;  /* 0x0000007a040e7210 */ /* 0x000fe20007f5e0ff */
[----:B------:R-:W1:Y:S01]  /*0e80*/  LDC R107, c[0x0][0x248] ;  /* 0x00009200ff6b7b82 */ /* 0x000e620000000800 */
[----:B------:R-:W-:-:S02]  /*0e90*/  LEA.HI.X.SX32 R7, R11, R123, 0x1, P0 ;  /* 0x0000007b0b077211 */ /* 0x000fc400000f0eff */
[C---:B------:R-:W-:Y:S02]  /*0ea0*/  LEA.HI.X.SX32 R15, R29.reuse, R123, 0x1, P2 ;  /* 0x0000007b1d0f7211 */ /* 0x040fe400010f0eff */
[----:B------:R-:W-:-:S03]  /*0eb0*/  IADD3 R10, P1, R29, R122, RZ ;  /* 0x0000007a1d0a7210 */ /* 0x000fc60007f3e0ff */
[----:B------:R-:W1:Y:S01]  /*0ec0*/  LDC R108, c[0x0][0x248] ;  /* 0x00009200ff6c7b82 */ /* 0x000e620000000800 */
[----:B------:R-:W-:Y:S01]  /*0ed0*/  LEA.HI.X.SX32 R11, R27, R123, 0x1, P1 ;  /* 0x0000007b1b0b7211 */ /* 0x000fe200008f0eff */
[C---:B------:R-:W-:Y:S02]  /*0ee0*/  IMAD R27, R0.reuse, 0x64, RZ ;  /* 0x00000064001b7824 */ /* 0x040fe400078e02ff */
[----:B------:R-:W-:Y:S01]  /*0ef0*/  IMAD R17, R0, 0x3a, RZ ;  /* 0x0000003a00117824 */ /* 0x000fe200078e02ff */
[----:B------:R-:W-:-:S03]  /*0f00*/  IADD3 R22, P2, R16, R122, RZ ;  /* 0x0000007a10167210 */ /* 0x000fc60007f5e0ff */
[----:B------:R-:W1:Y:S01]  /*0f10*/  LDC R124, c[0x0][0x248] ;  /* 0x00009200ff7c7b82 */ /* 0x000e620000000800 */
[----:B0-----:R-:W-:-:S07]  /*0f20*/  IADD3 R12, P0, R27, R122, RZ ;  /* 0x0000007a1b0c7210 */ /* 0x001fce0007f1e0ff */
[----:B------:R-:W0:Y:S01]  /*0f30*/  LDC R127, c[0x0][0x248] ;  /* 0x00009200ff7f7b82 */ /* 0x000e220000000800 */
[----:B------:R-:W-:-:S07]  /*0f40*/  LEA.HI.X.SX32 R13, R35, R123, 0x1, P0 ;  /* 0x0000007b230d7211 */ /* 0x000fce00000f0eff */
[----:B------:R-:W0:Y:S01]  /*0f50*/  LDC R126, c[0x0][0x248] ;  /* 0x00009200ff7e7b82 */ /* 0x000e220000000800 */
[----:B------:R-:W-:-:S07]  /*0f60*/  LEA.HI.X.SX32 R23, R27, R123, 0x1, P2 ;  /* 0x0000007b1b177211 */ /* 0x000fce00010f0eff */
[----:B------:R-:W0:Y:S08]  /*0f70*/  LDC R125, c[0x0][0x248] ;  /* 0x00009200ff7d7b82 */ /* 0x000e300000000800 */
        /* <DEDUP_REMOVED lines=22> */
[----:B------:R-:W0:Y:S01]  /*10e0*/  LDC R151, c[0x0][0x248] ;  /* 0x00009200ff977b82 */ /* 0x000e220000000800 */
[----:B-----5:R5:W-:Y:S01]  /*10f0*/  STL [R1+0x108], R18 ;  /* 0x0001081201007387 */ /* 0x020be20000100800 */
[----:B------:R-:W-:-:S06]  /*1100*/  IMAD R29, R0, 0x74, RZ ;  /* 0x00000074001d7824 */ /* 0x000fcc00078e02ff */
[----:B------:R-:W0:Y:S01]  /*1110*/  LDC R162, c[0x0][0x248] ;  /* 0x00009200ffa27b82 */ /* 0x000e220000000800 */
[C---:B------:R-:W-:Y:S01]  /*1120*/  IMAD R31, R0.reuse, 0x84, RZ ;  /* 0x00000084001f7824 */ /* 0x040fe200078e02ff */
[----:B------:R-:W3:Y:S04]  /*1130*/  LDG.E.U16 R40, desc[UR4][R10.64] ;  /* 0x000000040a287981 */ /* 0x000ee8000c1e1500 */
[----:B----4-:R4:W-:Y:S02]  /*1140*/  STL [R1+0xec], R2 ;  /* 0x0000ec0201007387 */ /* 0x0109e40000100800 */
[----:B------:R-:W0:Y:S02]  /*1150*/  LDC R167, c[0x0][0x248] ;  /* 0x00009200ffa77b82 */ /* 0x000e240000000800 */
[----:B-----5:R5:W3:Y:S04]  /*1160*/  LDG.E.U16 R18, desc[UR4][R6.64] ;  /* 0x0000000406127981 */ /* 0x020ae8000c1e1500 */
[----:B------:R1:W3:Y:S02]  /*1170*/  LDG.E.U16 R39, desc[UR4][R12.64] ;  /* 0x000000040c277981 */ /* 0x0002e4000c1e1500 */
[----:B------:R-:W0:Y:S02]  /*1180*/  LDC R170, c[0x0][0x248] ;  /* 0x00009200ffaa7b82 */ /* 0x000e240000000800 */
[----:B----4-:R-:W4:Y:S01]  /*1190*/  LDG.E.U16 R2, desc[UR4][R14.64] ;  /* 0x000000040e027981 */ /* 0x010f22000c1e1500 */
[----:B-----5:R-:W-:Y:S01]  /*11a0*/  IMAD R7, R0, 0x1d, RZ ;  /* 0x0000001d00077824 */ /* 0x020fe200078e02ff */
[----:B------:R-:W-:-:S04]  /*11b0*/  IADD3 R6, P0, R17, R122, RZ ;  /* 0x0000007a11067210 */ /* 0x000fc80007f1e0ff */
[----:B------:R-:W5:Y:S01]  /*11c0*/  LDC R163, c[0x0][0x248] ;  /* 0x00009200ffa37b82 */ /* 0x000f620000000800 */
[----:B------:R-:W-:Y:S01]  /*11d0*/  LEA.HI.X.SX32 R7, R7, R123, 0x1, P0 ;  /* 0x0000007b07077211 */ /* 0x000fe200000f0eff */
[----:B--2---:R-:W-:Y:S04]  /*11e0*/  STL [R1+0xcc], R28 ;  /* 0x0000cc1c01007387 */ /* 0x004fe80000100800 */
[----:B------:R2:W5:Y:S02]  /*11f0*/  LDG.E.U16 R14, desc[UR4][R6.64] ;  /* 0x00000004060e7981 */ /* 0x000564000c1e1500 */
[----:B------:R-:W0:Y:S02]  /*1200*/  LDC R155, c[0x0][0x248] ;  /* 0x00009200ff9b7b82 */ /* 0x000e240000000800 */
[----:B---3--:R3:W-:Y:S06]  /*1210*/  STL [R1+0xf8], R24 ;  /* 0x0000f81801007387 */ /* 0x0087ec0000100800 */
[----:B------:R-:W0:Y:S01]  /*1220*/  LDC R166, c[0x0][0x248] ;  /* 0x00009200ffa67b82 */ /* 0x000e220000000800 */
[----:B---3--:R3:W5:Y:S01]  /*1230*/  LDG.E.U16 R24, desc[UR4][R22.64] ;  /* 0x0000000416187981 */ /* 0x008762000c1e1500 */
[-C--:B------:R-:W-:Y:S01]  /*1240*/  IADD3 R10, P1, R29, R122.reuse, RZ ;  /* 0x0000007a1d0a7210 */ /* 0x080fe20007f3e0ff */
[----:B------:R-:W-:Y:S01]  /*1250*/  IMAD R27, R0, 0x4a, RZ ;  /* 0x0000004a001b7824 */ /* 0x000fe200078e02ff */
[----:B------:R-:W-:-:S04]  /*1260*/  IADD3 R28, P2, R58, R122, RZ ;  /* 0x0000007a3a1c7210 */ /* 0x000fc80007f5e0ff */
[----:B------:R-:W0:Y:S01]  /*1270*/  LDC R201, c[0x0][0x248] ;  /* 0x00009200ffc97b82 */ /* 0x000e220000000800 */
[-C--:B-1----:R-:W-:Y:S02]  /*1280*/  IADD3 R12, P0, R31, R122.reuse, RZ ;  /* 0x0000007a1f0c7210 */ /* 0x082fe40007f1e0ff */
[-C--:B------:R-:W-:Y:S01]  /*1290*/  LEA.HI.X.SX32 R11, R17, R123.reuse, 0x1, P1 ;  /* 0x0000007b110b7211 */ /* 0x080fe200008f0eff */
[----:B------:R1:W-:Y:S01]  /*12a0*/  STL [R1+0xac], R8 ;  /* 0x0000ac0801007387 */ /* 0x0003e20000100800 */
[-C--:B------:R-:W-:Y:S01]  /*12b0*/  LEA.HI.X.SX32 R29, R29, R123.reuse, 0x1, P2 ;  /* 0x0000007b1d1d7211 */ /* 0x080fe200010f0eff */
[C---:B------:R-:W-:Y:S01]  /*12c0*/  IMAD R17, R0.reuse, 0x25, RZ ;  /* 0x0000002500117824 */ /* 0x040fe200078e02ff */
[-C--:B------:R-:W-:Y:S01]  /*12d0*/  LEA.HI.X.SX32 R13, R37, R123.reuse, 0x1, P0 ;  /* 0x0000007b250d7211 */ /* 0x080fe200000f0eff */
[----:B------:R1:W-:Y:S01]  /*12e0*/  STL [R1+0x90], R30 ;  /* 0x0000901e01007387 */ /* 0x0003e20000100800 */
[----:B--2---:R-:W-:Y:S01]  /*12f0*/  IADD3 R6, P0, R27, R122, RZ ;  /* 0x0000007a1b067210 */ /* 0x004fe20007f1e0ff */
[----:B------:R-:W-:Y:S01]  /*1300*/  IMAD R15, R0, 0x94, RZ ;  /* 0x00000094000f7824 */ /* 0x000fe200078e02ff */
[----:B------:R-:W2:Y:S01]  /*1310*/  LDC R202, c[0x0][0x248] ;  /* 0x00009200ffca7b82 */ /* 0x000ea20000000800 */
[----:B------:R3:W2:Y:S01]  /*1320*/  LDG.E.U16 R38, desc[UR4][R10.64] ;  /* 0x000000040a267981 */ /* 0x0006a2000c1e1500 */
[----:B------:R-:W-:-:S03]  /*1330*/  LEA.HI.X.SX32 R7, R17, R123, 0x1, P0 ;  /* 0x0000007b11077211 */ /* 0x000fc600000f0eff */
[----:B-1----:R-:W2:Y:S01]  /*1340*/  LDG.E.U16 R8, desc[UR4][R28.64] ;  /* 0x000000041c087981 */ /* 0x002ea2000c1e1500 */
[-C--:B------:R-:W-:Y:S02]  /*1350*/  IADD3 R30, P2, R57, R122.reuse, RZ ;  /* 0x0000007a391e7210 */ /* 0x080fe40007f5e0ff */
[----:B------:R-:W1:Y:S01]  /*1360*/  LDC R200, c[0x0][0x248] ;  /* 0x00009200ffc87b82 */ /* 0x000e620000000800 */
[----:B------:R3:W2:Y:S01]  /*1370*/  LDG.E.U16 R37, desc[UR4][R12.64] ;  /* 0x000000040c257981 */ /* 0x0006a2000c1e1500 */
[----:B------:R-:W-:Y:S01]  /*1380*/  LEA.HI.X.SX32 R31, R31, R123, 0x1, P2 ;  /* 0x0000007b1f1f7211 */ /* 0x000fe200010f0eff */
[C---:B------:R-:W-:Y:S01]  /*1390*/  IMAD R17, R0.reuse, 0x5a, RZ ;  /* 0x0000005a00117824 */ /* 0x040fe200078e02ff */
[----:B---3--:R-:W-:Y:S01]  /*13a0*/  IADD3 R22, P1, R15, R122, RZ ;  /* 0x0000007a0f167210 */ /* 0x008fe20007f3e0ff */
[----:B------:R-:W-:-:S03]  /*13b0*/  IMAD R11, R0, 0x2d, RZ ;  /* 0x0000002d000b7824 */ /* 0x000fc600078e02ff */
[----:B------:R-:W3:Y:S01]  /*13c0*/  LDC R171, c[0x0][0x248] ;  /* 0x00009200ffab7b82 */ /* 0x000ee20000000800 */
[----:B------:R-:W-:Y:S01]  /*13d0*/  LEA.HI.X.SX32 R23, R27, R123, 0x1, P1 ;  /* 0x0000007b1b177211 */ /* 0x000fe200008f0eff */
[C---:B------:R-:W-:Y:S01]  /*13e0*/  IMAD R27, R0.reuse, 0x6a, RZ ;  /* 0x0000006a001b7824 */ /* 0x040fe200078e02ff */
[----:B------:R-:W-:Y:S01]  /*13f0*/  IADD3 R10, P0, R17, R122, RZ ;  /* 0x0000007a110a7210 */ /* 0x000fe20007f1e0ff */
[----:B------:R-:W-:-:S04]  /*1400*/  IMAD R13, R0, 0x35, RZ ;  /* 0x00000035000d7824 */ /* 0x000fc800078e02ff */
[----:B------:R-:W3:Y:S01]  /*1410*/  LDC R248, c[0x0][0x248] ;  /* 0x00009200fff87b82 */ /* 0x000ee20000000800 */
[----:B------:R-:W-:Y:S01]  /*1420*/  LEA.HI.X.SX32 R11, R11, R123, 0x1, P0 ;  /* 0x0000007b0b0b7211 */ /* 0x000fe200000f0eff */
[----:B------:R-:W3:Y:S01]  /*1430*/  LDG.E.U16 R36, desc[UR4][R22.64] ;  /* 0x0000000416247981 */ /* 0x000ee2000c1e1500 */
[----:B------:R-:W-:-:S03]  /*1440*/  IADD3 R12, P0, R27, R122, RZ ;  /* 0x0000007a1b0c7210 */ /* 0x000fc60007f1e0ff */
[----:B------:R-:W3:Y:S01]  /*1450*/  LDG.E.U16 R50, desc[UR4][R10.64] ;  /* 0x000000040a327981 */ /* 0x000ee2000c1e1500 */
[----:B------:R-:W-:Y:S01]  /*1460*/  LEA.HI.X.SX32 R13, R13, R123, 0x1, P0 ;  /* 0x0000007b0d0d7211 */ /* 0x000fe200000f0eff */
[----:B------:R-:W1:Y:S08]  /*1470*/  LDC R246, c[0x0][0x248] ;  /* 0x00009200fff67b82 */ /* 0x000e700000000800 */
        /* <DEDUP_REMOVED lines=21> */
[----:B------:R-:W1:Y:S01]  /*15d0*/  LDC R241, c[0x0][0x248] ;  /* 0x00009200fff17b82 */ /* 0x000e620000000800 */
[----:B------:R0:W-:Y:S04]  /*15e0*/  STL [R1+0xe8], R18 ;  /* 0x0000e81201007387 */ /* 0x0001e80000100800 */
[----:B----4-:R4:W-:Y:S04]  /*15f0*/  STL [R1+0x78], R2 ;  /* 0x0000780201007387 */ /* 0x0109e80000100800 */
[----:B0-----:R0:W3:Y:S04]  /*1600*/  LDG.E.U16 R18, desc[UR4][R30.64] ;  /* 0x000000041e127981 */ /* 0x0010e8000c1e1500 */
[----:B----4-:R4:W3:Y:S01]  /*1610*/  LDG.E.U16 R2, desc[UR4][R6.64] ;  /* 0x0000000406027981 */ /* 0x0108e2000c1e1500 */
[----:B------:R-:W-:Y:S01]  /*1620*/  IADD3 R28, P2, R218, R122, RZ ;  /* 0x0000007ada1c7210 */ /* 0x000fe20007f5e0ff */
[----:B0-----:R-:W0:Y:S02]  /*1630*/  LDC R31, c[0x0][0x248] ;  /* 0x00009200ff1f7b82 */ /* 0x001e240000000800 */
[----:B-----5:R-:W-:Y:S01]  /*1640*/  STL [R1+0x60], R24 ;  /* 0x0000601801007387 */ /* 0x020fe20000100800 */
[----:B------:R-:W-:-:S05]  /*1650*/  IMAD R225, R0, 0xd4, RZ ;  /* 0x000000d400e17824 */ /* 0x000fca00078e02ff */
[----:B------:R-:W5:Y:S01]  /*1660*/  LDC R30, c[0x0][0x248] ;  /* 0x00009200ff1e7b82 */ /* 0x000f620000000800 */
[----:B------:R1:W-:Y:S01]  /*1670*/  STL [R1+0xd8], R14 ;  /* 0x0000d80e01007387 */ /* 0x0003e20000100800 */
[----:B------:R-:W-:-:S06]  /*1680*/  LEA.HI.X.SX32 R29, R49, R123, 0x1, P2 ;  /* 0x0000007b311d7211 */ /* 0x000fcc00010f0eff */
[----:B------:R-:W0:Y:S01]  /*1690*/  LDC R49, c[0x0][0x248] ;  /* 0x00009200ff317b82 */ /* 0x000e220000000800 */
[----:B-1----:R-:W3:Y:S01]  /*16a0*/  LDG.E.U16 R14, desc[UR4][R12.64] ;  /* 0x000000040c0e7981 */ /* 0x002ee2000c1e1500 */
[----:B----4-:R-:W-:-:S06]  /*16b0*/  IADD3 R6, P1, R221, R122, RZ ;  /* 0x0000007add067210 */ /* 0x010fcc0007f3e0ff */
[----:B------:R-:W1:Y:S01]  /*16c0*/  LDC R24, c[0x0][0x248] ;  /* 0x00009200ff187b82 */ /* 0x000e620000000800 */
[----:B--2---:R2:W-:Y:S01]  /*16d0*/  STL [R1+0x48], R8 ;  /* 0x0000480801007387 */ /* 0x0045e20000100800 */
[----:B------:R-:W-:Y:S02]  /*16e0*/  LEA.HI.X.SX32 R7, R17, R123, 0x1, P1 ;  /* 0x0000007b11077211 */ /* 0x000fe400008f0eff */
[----:B------:R-:W-:Y:S01]  /*16f0*/  SHF.L.U32 R17, R0, 0x3, RZ ;  /* 0x0000000300117819 */ /* 0x000fe200000006ff */
[----:B------:R-:W4:Y:S04]  /*1700*/  LDG.E.U16 R35, desc[UR4][R28.64] ;  /* 0x000000041c237981 */ /* 0x000f28000c1e1500 */
[----:B------:R0:W4:Y:S01]  /*1710*/  LDG.E.U16 R34, desc[UR4][R6.64] ;  /* 0x0000000406227981 */ /* 0x000122000c1e1500 */
[----:B--2---:R-:W2:Y:S01]  /*1720*/  LDC R8, c[0x0][0x248] ;  /* 0x00009200ff087b82 */ /* 0x004ea20000000800 */
[----:B------:R-:W-:-:S02]  /*1730*/  IADD3 R22, P2, R224, R122, RZ ;  /* 0x0000007ae0167210 */ /* 0x000fc40007f5e0ff */
[----:B0-----:R-:W-:-:S04]  /*1740*/  LEA R6, P0, R49, R122, 0x4 ;  /* 0x0000007a31067211 */ /* 0x001fc800078020ff */
[-C--:B------:R-:W-:Y:S02]  /*1750*/  LEA.HI.X.SX32 R7, R17, R123.reuse, 0x1, P0 ;  /* 0x0000007b11077211 */ /* 0x080fe400000f0eff */
[-C--:B------:R-:W-:Y:S02]  /*1760*/  LEA R10, P1, R61, R122.reuse, 0x5 ;  /* 0x0000007a3d0a7211 */ /* 0x080fe400078228ff */
[----:B------:R-:W-:Y:S01]  /*1770*/  LEA.HI.X.SX32 R23, R55, R123, 0x1, P2 ;  /* 0x0000007b37177211 */ /* 0x000fe200010f0eff */
[----:B------:R0:W4:Y:S01]  /*1780*/  LDG.E.U16 R61, desc[UR4][R6.64] ;  /* 0x00000004063d7981 */ /* 0x000122000c1e1500 */
[C---:B------:R-:W-:Y:S02]  /*1790*/  SHF.L.U32 R17, R0.reuse, 0x6, RZ ;  /* 0x0000000600117819 */ /* 0x040fe400000006ff */
[----:B------:R-:W-:Y:S01]  /*17a0*/  IADD3 R28, P2, R225, R122, RZ ;  /* 0x0000007ae11c7210 */ /* 0x000fe20007f5e0ff */
[----:B------:R5:W4:Y:S01]  /*17b0*/  LDG.E.U16 R33, desc[UR4][R22.64] ;  /* 0x0000000416217981 */ /* 0x000b22000c1e1500 */
[----:B------:R-:W-:-:S02]  /*17c0*/  SHF.L.U32 R11, R0, 0x4, RZ ;  /* 0x00000004000b7819 */ /* 0x000fc400000006ff */
[-C--:B0-----:R-:W-:Y:S02]  /*17d0*/  LEA R6, P0, R31, R122.reuse, 0x7 ;  /* 0x0000007a1f067211 */ /* 0x081fe400078038ff */
[-C--:B------:R-:W-:Y:S02]  /*17e0*/  LEA.HI.X.SX32 R29, R27, R123.reuse, 0x1, P2 ;  /* 0x0000007b1b1d7211 */ /* 0x080fe400010f0eff */
[-C--:B------:R-:W-:Y:S02]  /*17f0*/  LEA.HI.X.SX32 R7, R17, R123.reuse, 0x1, P0 ;  /* 0x0000007b11077211 */ /* 0x080fe400000f0eff */
[----:B------:R-:W-:Y:S01]  /*1800*/  LEA.HI.X.SX32 R11, R11, R123, 0x1, P1 ;  /* 0x0000007b0b0b7211 */ /* 0x000fe200008f0eff */
[----:B------:R2:W4:Y:S01]  /*1810*/  LDG.E.U16 R32, desc[UR4][R28.64] ;  /* 0x000000041c207981 */ /* 0x000522000c1e1500 */
[C---:B------:R-:W-:Y:S02]  /*1820*/  SHF.L.U32 R13, R0.reuse, 0x5, RZ ;  /* 0x00000005000d7819 */ /* 0x040fe400000006ff */
[----:B------:R-:W-:Y:S01]  /*1830*/  LEA R12, P2, R91, R122, 0x6 ;  /* 0x0000007a5b0c7211 */ /* 0x000fe200078430ff */
[----:B------:R0:W4:Y:S01]  /*1840*/  LDG.E.U16 R55, desc[UR4][R10.64] ;  /* 0x000000040a377981 */ /* 0x000122000c1e1500 */
[----:B-----5:R-:W-:-:S02]  /*1850*/  SHF.L.U32 R23, R0, 0x7, RZ ;  /* 0x0000000700177819 */ /* 0x020fc400000006ff */
[-C--:B------:R-:W-:Y:S01]  /*1860*/  LEA.HI.X.SX32 R13, R13, R123.reuse, 0x1, P2 ;  /* 0x0000007b0d0d7211 */ /* 0x080fe200010f0eff */
[----:B------:R-:W-:Y:S01]  /*1870*/  IMAD R52, R52, 0x120, RZ ;  /* 0x0000012034347824 */ /* 0x000fe200078e02ff */
[----:B------:R-:W-:Y:S01]  /*1880*/  SHF.L.U32 R27, R0, 0x8, RZ ;  /* 0x00000008001b7819 */ /* 0x000fe200000006ff */
[----:B--2---:R-:W-:Y:S01]  /*1890*/  IMAD R29, R8, 0x210, RZ ;  /* 0x00000210081d7824 */ /* 0x004fe200078e02ff */
[-C--:B------:R-:W-:Y:S01]  /*18a0*/  LEA R22, P2, R95, R122.reuse, 0x9 ;  /* 0x0000007a5f167211 */ /* 0x080fe200078448ff */
[----:B------:R1:W2:Y:S01]  /*18b0*/  LDG.E.U16 R54, desc[UR4][R12.64] ;  /* 0x000000040c367981 */ /* 0x0002a2000c1e1500 */
[-C--:B0-----:R-:W-:Y:S02]  /*18c0*/  LEA R10, P1, R93, R122.reuse, 0x8 ;  /* 0x0000007a5d0a7211 */ /* 0x081fe400078240ff */
[----:B------:R-:W-:Y:S01]  /*18d0*/  IADD3 R28, P0, R29, R122, RZ ;  /* 0x0000007a1d1c7210 */ /* 0x000fe20007f1e0ff */
[----:B------:R-:W-:Y:S01]  /*18e0*/  IMAD R226, R0, 0xe4, RZ ;  /* 0x000000e400e27824 */ /* 0x000fe200078e02ff */
[-C--:B------:R-:W-:Y:S01]  /*18f0*/  LEA.HI.X.SX32 R11, R23, R123.reuse, 0x1, P1 ;  /* 0x0000007b170b7211 */ /* 0x080fe200008f0eff */
[----:B------:R-:W5:Y:S01]  /*1900*/  LDG.E.U16 R56, desc[UR4][R6.64] ;  /* 0x0000000406387981 */ /* 0x000f62000c1e1500 */
[-C--:B------:R-:W-:Y:S01]  /*1910*/  LEA.HI.X.SX32 R23, R27, R123.reuse, 0x1, P2 ;  /* 0x0000007b1b177211 */ /* 0x080fe200010f0eff */
[----:B-1----:R-:W-:Y:S01]  /*1920*/  IMAD R13, R24, 0x230, RZ ;  /* 0x00000230180d7824 */ /* 0x002fe200078e02ff */
[----:B------:R-:W-:Y:S01]  /*1930*/  LEA.HI.X.SX32 R29, R57, R123, 0x1, P0 ;  /* 0x0000007b391d7211 */ /* 0x000fe200000f0eff */
[----:B------:R-:W-:-:S02]  /*1940*/  IMAD R91, R30, 0x240, RZ ;  /* 0x000002401e5b7824 */ /* 0x000fc400078e02ff */
[----:B------:R0:W4:Y:S01]  /*1950*/  LDG.E.U16 R49, desc[UR4][R22.64] ;  /* 0x0000000416317981 */ /* 0x000122000c1e1500 */
[----:B------:R-:W-:-:S03]  /*1960*/  IMAD R93, R0, 0x7a, RZ ;  /* 0x0000007a005d7824 */ /* 0x000fc600078e02ff */
[----:B------:R1:W5:Y:S01]  /*1970*/  LDG.E.U16 R57, desc[UR4][R10.64] ;  /* 0x000000040a397981 */ /* 0x000362000c1e1500 */
[----:B------:R-:W-:Y:S02]  /*1980*/  IMAD R62, R62, 0x118, RZ ;  /* 0x000001183e3e7824 */ /* 0x000fe400078e02ff */
[C---:B------:R-:W-:Y:S01]  /*1990*/  IMAD R227, R0.reuse, 0xf4, RZ ;  /* 0x000000f400e37824 */ /* 0x040fe200078e02ff */
[----:B------:R-:W2:Y:S01]  /*19a0*/  LDG.E.U16 R28, desc[UR4][R28.64] ;  /* 0x000000041c1c7981 */ /* 0x000ea2000c1e1500 */
[----:B0-----:R-:W-:Y:S01]  /*19b0*/  IADD3 R22, P2, R13, R122, RZ ;  /* 0x0000007a0d167210 */ /* 0x001fe20007f5e0ff */
[----:B-1----:R-:W-:-:S03]  /*19c0*/  IMAD R11, R0, 0x3d, RZ ;  /* 0x0000003d000b7824 */ /* 0x002fc600078e02ff */
[----:B------:R-:W-:Y:S01]  /*19d0*/  LEA.HI.X.SX32 R23, R62, R123, 0x1, P2 ;  /* 0x0000007b3e177211 */ /* 0x000fe200010f0eff */
[C---:B------:R-:W-:Y:S01]  /*19e0*/  IMAD R182, R0.reuse, 0x10a, RZ ;  /* 0x0000010a00b67824 */ /* 0x040fe200078e02ff */
[----:B------:R-:W-:Y:S01]  /*19f0*/  IADD3 R10, P2, R227, R122, RZ ;  /* 0x0000007ae30a7210 */ /* 0x000fe20007f5e0ff */
[C---:B------:R-:W-:Y:S02]  /*1a00*/  IMAD R185, R0.reuse, 0x8a, RZ ;  /* 0x0000008a00b97824 */ /* 0x040fe400078e02ff */
[----:B------:R-:W-:Y:S01]  /*1a10*/  IMAD R183, R0, 0x9a, RZ ;  /* 0x0000009a00b77824 */ /* 0x000fe200078e02ff */
[----:B---3--:R0:W-:Y:S04]  /*1a20*/  STL [R1+0x38], R18 ;  /* 0x0000381201007387 */ /* 0x0081e80000100800 */
[----:B------:R1:W-:Y:S01]  /*1a30*/  STL [R1+0xc8], R2 ;  /* 0x0000c80201007387 */ /* 0x0003e20000100800 */
[----:B0-----:R-:W0:Y:S08]  /*1a40*/  LDC R18, c[0x0][0x248] ;  /* 0x00009200ff127b82 */ /* 0x001e300000000800 */
[----:B-1----:R-:W1:Y:S02]  /*1a50*/  LDC R2, c[0x0][0x248] ;  /* 0x00009200ff027b82 */ /* 0x002e640000000800 */
[----:B-1----:R-:W-:-:S06]  /*1a60*/  IMAD R17, R2, 0x110, RZ ;  /* 0x0000011002117824 */ /* 0x002fcc00078e02ff */
[----:B------:R-:W1:Y:S01]  /*1a70*/  LDC R2, c[0x0][0x248] ;  /* 0x00009200ff027b82 */ /* 0x000e620000000800 */
[----:B0-----:R-:W-:Y:S01]  /*1a80*/  IMAD R31, R18, 0x220, RZ ;  /* 0x00000220121f7824 */ /* 0x001fe200078e02ff */
[----:B------:R-:W-:-:S04]  /*1a90*/  IADD3 R12, P0, R17, R122, RZ ;  /* 0x0000007a110c7210 */ /* 0x000fc80007f1e0ff */
[-C--:B------:R-:W-:Y:S02]  /*1aa0*/  IADD3 R30, P1, R31, R122.reuse, RZ ;  /* 0x0000007a1f1e7210 */ /* 0x080fe40007f3e0ff */
[-C--:B------:R-:W-:Y:S02]  /*1ab0*/  LEA.HI.X.SX32 R13, R45, R123.reuse, 0x1, P0 ;  /* 0x0000007b2d0d7211 */ /* 0x080fe400000f0eff */
[-C--:B------:R-:W-:Y:S02]  /*1ac0*/  IADD3 R90, P0, R91, R122.reuse, RZ ;  /* 0x0000007a5b5a7210 */ /* 0x080fe40007f1e0ff */
[-C--:B------:R-:W-:Y:S01]  /*1ad0*/  LEA.HI.X.SX32 R31, R17, R123.reuse, 0x1, P1 ;  /* 0x0000007b111f7211 */ /* 0x080fe200008f0eff */
[----:B------:R-:W-:Y:S01]  /*1ae0*/  STL [R1+0xb8], R50 ;  /* 0x0000b83201007387 */ /* 0x000fe20000100800 */
[-C--:B------:R-:W-:Y:S02]  /*1af0*/  LEA.HI.X.SX32 R91, R52, R123.reuse, 0x1, P0 ;  /* 0x0000007b345b7211 */ /* 0x080fe400000f0eff */
[-C--:B------:R-:W-:Y:S01]  /*1b00*/  IADD3 R6, P1, R226, R122.reuse, RZ ;  /* 0x0000007ae2067210 */ /* 0x080fe20007f3e0ff */
[----:B------:R0:W-:Y:S03]  /*1b10*/  STL [R1+0xa8], R14 ;  /* 0x0000a80e01007387 */ /* 0x0001e60000100800 */
[----:B------:R-:W-:Y:S01]  /*1b20*/  LEA.HI.X.SX32 R7, R3, R123, 0x1, P1 ;  /* 0x0000007b03077211 */ /* 0x000fe200008f0eff */
[----:B------:R3:W5:Y:S01]  /*1b30*/  LDG.E.U16 R27, desc[UR4][R90.64] ;  /* 0x000000045a1b7981 */ /* 0x000762000c1e1500 */
[----:B-1----:R-:W-:Y:S01]  /*1b40*/  IMAD R95, R2, 0x250, RZ ;  /* 0x00000250025f7824 */ /* 0x002fe200078e02ff */
[----:B------:R-:W-:-:S02]  /*1b50*/  IADD3 R2, P0, R93, R122, RZ ;  /* 0x0000007a5d027210 */ /* 0x000fc40007f1e0ff */
[----:B------:R1:W4:Y:S01]  /*1b60*/  LDG.E.U16 R29, desc[UR4][R12.64] ;  /* 0x000000040c1d7981 */ /* 0x000322000c1e1500 */
[----:B0-----:R-:W0:Y:S01]  /*1b70*/  LDC R14, c[0x0][0x248] ;  /* 0x00009200ff0e7b82 */ /* 0x001e220000000800 */
[-C--:B------:R-:W-:Y:S02]  /*1b80*/  LEA.HI.X.SX32 R3, R11, R123.reuse, 0x1, P0 ;  /* 0x0000007b0b037211 */ /* 0x080fe400000f0eff */
[----:B------:R1:W5:Y:S04]  /*1b90*/  LDG.E.U16 R17, desc[UR4][R22.64] ;  /* 0x0000000416117981 */ /* 0x000368000c1e1500 */
[----:B------:R2:W4:Y:S01]  /*1ba0*/  LDG.E.U16 R8, desc[UR4][R2.64] ;  /* 0x0000000402087981 */ /* 0x000522000c1e1500 */
[-C--:B------:R-:W-:Y:S01]  /*1bb0*/  IADD3 R92, P1, R95, R122.reuse, RZ ;  /* 0x0000007a5f5c7210 */ /* 0x080fe20007f3e0ff */
[C---:B---3--:R-:W-:Y:S01]  /*1bc0*/  IMAD R91, R0.reuse, 0x85, RZ ;  /* 0x00000085005b7824 */ /* 0x048fe200078e02ff */
[-C--:B------:R-:W-:Y:S01]  /*1bd0*/  LEA.HI.X.SX32 R11, R93, R123.reuse, 0x1, P2 ;  /* 0x0000007b5d0b7211 */ /* 0x080fe200010f0eff */
[----:B-1----:R-:W-:Y:S01]  /*1be0*/  IMAD R13, R0, 0x45, RZ ;  /* 0x00000045000d7824 */ /* 0x002fe200078e02ff */
[-C--:B------:R-:W-:Y:S01]  /*1bf0*/  IADD3 R90, P2, R182, R122.reuse, RZ ;  /* 0x0000007ab65a7210 */ /* 0x080fe20007f5e0ff */
[C---:B------:R-:W-:Y:S01]  /*1c00*/  IMAD R23, R0.reuse, 0x4d, RZ ;  /* 0x0000004d00177824 */ /* 0x040fe200078e02ff */
[----:B------:R-:W-:Y:S01]  /*1c10*/  IADD3 R12, P0, R185, R122, RZ ;  /* 0x0000007ab90c7210 */ /* 0x000fe20007f1e0ff */
[----:B------:R-:W-:Y:S01]  /*1c20*/  IMAD R187, R0, 0xaa, RZ ;  /* 0x000000aa00bb7824 */ /* 0x000fe200078e02ff */
[-C--:B------:R-:W-:Y:S01]  /*1c30*/  LEA.HI.X.SX32 R91, R91, R123.reuse, 0x1, P2 ;  /* 0x0000007b5b5b7211 */ /* 0x080fe200010f0eff */
[----:B------:R-:W3:Y:S01]  /*1c40*/  LDG.E.U16 R45, desc[UR4][R30.64] ;  /* 0x000000041e2d7981 */ /* 0x000ee2000c1e1500 */
[----:B0-----:R-:W-:Y:S01]  /*1c50*/  IMAD R14, R14, 0x128, RZ ;  /* 0x000001280e0e7824 */ /* 0x001fe200078e02ff */
[----:B------:R-:W-:-:S02]  /*1c60*/  LEA.HI.X.SX32 R13, R13, R123, 0x1, P0 ;  /* 0x0000007b0d0d7211 */ /* 0x000fc400000f0eff */
[----:B------:R-:W5:Y:S02]  /*1c70*/  LDG.E.U16 R94, desc[UR4][R90.64] ;  /* 0x000000045a5e7981 */ /* 0x000f64000c1e1500 */
[----:B------:R-:W-:Y:S02]  /*1c80*/  LEA.HI.X.SX32 R93, R14, R123, 0x1, P1 ;  /* 0x0000007b0e5d7211 */ /* 0x000fe400008f0eff */
[----:B------:R0:W3:Y:S01]  /*1c90*/  LDG.E.U16 R31, desc[UR4][R6.64] ;  /* 0x00000004061f7981 */ /* 0x0000e2000c1e1500 */
[----:B------:R-:W-:-:S03]  /*1ca0*/  IADD3 R22, P1, R183, R122, RZ ;  /* 0x0000007ab7167210 */ /* 0x000fc60007f3e0ff */
[----:B------:R-:W3:Y:S01]  /*1cb0*/  LDG.E.U16 R18, desc[UR4][R92.64] ;  /* 0x000000045c127981 */ /* 0x000ee2000c1e1500 */
[----:B------:R-:W-:Y:S01]  /*1cc0*/  LEA.HI.X.SX32 R23, R23, R123, 0x1, P1 ;  /* 0x0000007b17177211 */ /* 0x000fe200008f0eff */
[C---:B--2---:R-:W-:Y:S02]  /*1cd0*/  IMAD R3, R0.reuse, 0x55, RZ ;  /* 0x0000005500037824 */ /* 0x044fe400078e02ff */
[----:B------:R-:W-:Y:S01]  /*1ce0*/  IMAD R189, R0, 0xba, RZ ;  /* 0x000000ba00bd7824 */ /* 0x000fe200078e02ff */
[----:B------:R1:W2:Y:S04]  /*1cf0*/  LDG.E.U16 R30, desc[UR4][R10.64] ;  /* 0x000000040a1e7981 */ /* 0x0002a8000c1e1500 */
[----:B------:R-:W3:Y:S04]  /*1d00*/  LDG.E.U16 R90, desc[UR4][R22.64] ;  /* 0x00000004165a7981 */ /* 0x000ee8000c1e1500 */
[----:B------:R1:W2:Y:S01]  /*1d10*/  LDG.E.U16 R93, desc[UR4][R12.64] ;  /* 0x000000040c5d7981 */ /* 0x0002a2000c1e1500 */
[----:B0-----:R-:W-:-:S02]  /*1d20*/  IADD3 R6, P2, R187, R122, RZ ;  /* 0x0000007abb067210 */ /* 0x001fc40007f5e0ff */
[-C--:B------:R-:W-:Y:S02]  /*1d30*/  IADD3 R2, P0, R189, R122.reuse, RZ ;  /* 0x0000007abd027210 */ /* 0x080fe40007f1e0ff */
[-C--:B------:R-:W-:Y:S01]  /*1d40*/  LEA.HI.X.SX32 R7, R3, R123.reuse, 0x1, P2 ;  /* 0x0000007b03077211 */ /* 0x080fe200010f0eff */
[C---:B------:R-:W-:Y:S02]  /*1d50*/  IMAD R3, R0.reuse, 0x5d, RZ ;  /* 0x0000005d00037824 */ /* 0x040fe400078e02ff */
[C---:B------:R-:W-:Y:S02]  /*1d60*/  IMAD R191, R0.reuse, 0xca, RZ ;  /* 0x000000ca00bf7824 */ /* 0x040fe400078e02ff */
[----:B------:R0:W3:Y:S01]  /*1d70*/  LDG.E.U16 R24, desc[UR4][R6.64] ;  /* 0x0000000406187981 */ /* 0x0000e2000c1e1500 */
[----:B------:R-:W-:Y:S01]  /*1d80*/  LEA.HI.X.SX32 R3, R3, R123, 0x1, P0 ;  /* 0x0000007b03037211 */ /* 0x000fe200000f0eff */
[C---:B-1----:R-:W-:Y:S01]  /*1d90*/  IMAD R11, R0.reuse, 0x65, RZ ;  /* 0x00000065000b7824 */ /* 0x042fe200078e02ff */
[----:B------:R-:W-:Y:S01]  /*1da0*/  IADD3 R10, P1, R191, R122, RZ ;  /* 0x0000007abf0a7210 */ /* 0x000fe20007f3e0ff */
[----:B------:R-:W-:-:S02]  /*1db0*/  IMAD R193, R0, 0xda, RZ ;  /* 0x000000da00c17824 */ /* 0x000fc400078e02ff */
[C---:B------:R-:W-:Y:S01]  /*1dc0*/  IMAD R195, R0.reuse, 0xea, RZ ;  /* 0x000000ea00c37824 */ /* 0x040fe200078e02ff */
[-C--:B------:R-:W-:Y:S01]  /*1dd0*/  LEA.HI.X.SX32 R11, R11, R123.reuse, 0x1, P1 ;  /* 0x0000007b0b0b7211 */ /* 0x080fe200008f0eff */
[C---:B------:R-:W-:Y:S01]  /*1de0*/  IMAD R13, R0.reuse, 0x6d, RZ ;  /* 0x0000006d000d7824 */ /* 0x040fe200078e02ff */
[-C--:B------:R-:W-:Y:S01]  /*1df0*/  IADD3 R22, P0, R193, R122.reuse, RZ ;  /* 0x0000007ac1167210 */ /* 0x080fe20007f1e0ff */
[C---:B0-----:R-:W-:Y:S01]  /*1e00*/  IMAD R7, R0.reuse, 0x75, RZ ;  /* 0x0000007500077824 */ /* 0x041fe200078e02ff */
[----:B------:R-:W-:Y:S01]  /*1e10*/  IADD3 R12, P1, R195, R122, RZ ;  /* 0x0000007ac30c7210 */ /* 0x000fe20007f3e0ff */
[----:B------:R-:W3:Y:S01]  /*1e20*/  LDG.E.U16 R92, desc[UR4][R10.64] ;  /* 0x000000040a5c7981 */ /* 0x000ee2000c1e1500 */
[-C--:B------:R-:W-:Y:S02]  /*1e30*/  LEA.HI.X.SX32 R23, R13, R123.reuse, 0x1, P0 ;  /* 0x0000007b0d177211 */ /* 0x080fe400000f0eff */
[----:B------:R-:W-:Y:S01]  /*1e40*/  LEA.HI.X.SX32 R13, R7, R123, 0x1, P1 ;  /* 0x0000007b070d7211 */ /* 0x000fe200008f0eff */
[----:B------:R-:W-:-:S02]  /*1e50*/  IMAD R214, R0, 0xfa, RZ ;  /* 0x000000fa00d67824 */ /* 0x000fc400078e02ff */
[----:B------:R-:W3:Y:S01]  /*1e60*/  LDG.E.U16 R50, desc[UR4][R22.64] ;  /* 0x0000000416327981 */ /* 0x000ee2000c1e1500 */
[----:B------:R-:W-:Y:S02]  /*1e70*/  IMAD R7, R0, 0x7d, RZ ;  /* 0x0000007d00077824 */ /* 0x000fe400078e02ff */
[----:B------:R-:W-:Y:S01]  /*1e80*/  IADD3 R6, P0, R214, R122, RZ ;  /* 0x0000007ad6067210 */ /* 0x000fe20007f1e0ff */
[----:B------:R-:W3:Y:S03]  /*1e90*/  LDG.E.U16 R22, desc[UR4][R12.64] ;  /* 0x000000040c167981 */ /* 0x000ee6000c1e1500 */
[----:B------:R-:W-:Y:S01]  /*1ea0*/  LEA.HI.X.SX32 R7, R7, R123, 0x1, P0 ;  /* 0x0000007b07077211 */ /* 0x000fe200000f0eff */
[----:B----4-:R0:W-:Y:S04]  /*1eb0*/  STL [R1+0x98], R8 ;  /* 0x0000980801007387 */ /* 0x0101e80000100800 */
[----:B0-----:R0:W4:Y:S04]  /*1ec0*/  LDG.E.U16 R8, desc[UR4][R2.64] ;  /* 0x0000000402087981 */ /* 0x001128000c1e1500 */
[----:B-----5:R-:W-:Y:S04]  /*1ed0*/  STL [R1+0x34], R94 ;  /* 0x0000345e01007387 */ /* 0x020fe80000100800 */
[----:B--2---:R-:W-:Y:S04]  /*1ee0*/  STL [R1+0x8c], R93 ;  /* 0x00008c5d01007387 */ /* 0x004fe80000100800 */
[----:B---3--:R1:W-:Y:S04]  /*1ef0*/  STL [R1+0x80], R90 ;  /* 0x0000805a01007387 */ /* 0x0083e80000100800 */
[----:B-1----:R1:W2:Y:S01]  /*1f00*/  LDG.E.U16 R90, desc[UR4][R6.64] ;  /* 0x00000004065a7981 */ /* 0x0022a2000c1e1500 */
[----:B0-----:R-:W-:-:S02]  /*1f10*/  IMAD R2, R0, 0x104, RZ ;  /* 0x0000010400027824 */ /* 0x001fc400078e02ff */
[----:B------:R-:W-:-:S03]  /*1f20*/  IMAD R91, R0, 0x6, RZ ;  /* 0x00000006005b7824 */ /* 0x000fc600078e02ff */
[----:B------:R-:W-:Y:S01]  /*1f30*/  IADD3 R2, P1, R2, R122, RZ ;  /* 0x0000007a02027210 */ /* 0x000fe20007f3e0ff */
[C---:B------:R-:W-:Y:S01]  /*1f40*/  IMAD R93, R0.reuse, 0xc, RZ ;  /* 0x0000000c005d7824 */ /* 0x040fe200078e02ff */
[----:B------:R-:W-:Y:S02]  /*1f50*/  LEA R11, R0, R0, 0x1 ;  /* 0x00000000000b7211 */ /* 0x000fe400078e08ff */
[----:B------:R-:W-:Y:S02]  /*1f60*/  LEA.HI.X.SX32 R3, R25, R123, 0x1, P1 ;  /* 0x0000007b19037211 */ /* 0x000fe400008f0eff */
[----:B------:R-:W-:-:S03]  /*1f70*/  IADD3 R10, P0, R91, R122, RZ ;  /* 0x0000007a5b0a7210 */ /* 0x000fc60007f1e0ff */
[----:B------:R0:W3:Y:S01]  /*1f80*/  LDG.E.U16 R25, desc[UR4][R2.64] ;  /* 0x0000000402197981 */ /* 0x0000e2000c1e1500 */
[-C--:B------:R-:W-:Y:S02]  /*1f90*/  LEA.HI.X.SX32 R11, R11, R123.reuse, 0x1, P0 ;  /* 0x0000007b0b0b7211 */ /* 0x080fe400000f0eff */
[----:B-1----:R-:W-:Y:S02]  /*1fa0*/  IADD3 R6, P1, R93, R122, RZ ;  /* 0x0000007a5d067210 */ /* 0x002fe40007f3e0ff */
[C---:B------:R-:W-:Y:S01]  /*1fb0*/  LEA R13, R0.reuse, -R0, 0x3 ;  /* 0x80000000000d7211 */ /* 0x040fe200078e18ff */
[----:B------:R1:W-:Y:S01]  /*1fc0*/  STL [R1+0x74], R24 ;  /* 0x0000741801007387 */ /* 0x0003e20000100800 */
[-C--:B0-----:R-:W-:Y:S01]  /*1fd0*/  IADD3 R2, P0, R71, R122.reuse, RZ ;  /* 0x0000007a47027210 */ /* 0x081fe20007f1e0ff */
[C---:B------:R-:W-:Y:S01]  /*1fe0*/  IMAD R71, R0.reuse, 0xe, RZ ;  /* 0x0000000e00477824 */ /* 0x040fe200078e02ff */
[-C--:B------:R-:W-:Y:S01]  /*1ff0*/  LEA.HI.X.SX32 R7, R91, R123.reuse, 0x1, P1 ;  /* 0x0000007b5b077211 */ /* 0x080fe200008f0eff */
[C---:B------:R-:W-:Y:S01]  /*2000*/  IMAD R91, R0.reuse, 0x16, RZ ;  /* 0x00000016005b7824 */ /* 0x040fe200078e02ff */
[-C--:B------:R-:W-:Y:S01]  /*2010*/  LEA.HI.X.SX32 R3, R93, R123.reuse, 0x1, P0 ;  /* 0x0000007b5d037211 */ /* 0x080fe200000f0eff */
[C---:B------:R-:W-:Y:S01]  /*2020*/  IMAD R23, R0.reuse, 0xb, RZ ;  /* 0x0000000b00177824 */ /* 0x040fe200078e02ff */
[-C--:B------:R-:W-:Y:S01]  /*2030*/  IADD3 R12, P0, R71, R122.reuse, RZ ;  /* 0x0000007a470c7210 */ /* 0x080fe20007f1e0ff */
[----:B-1----:R0:W5:Y:S03]  /*2040*/  LDG.E.U16 R24, desc[UR4][R6.64] ;  /* 0x0000000406187981 */ /* 0x002166000c1e1500 */
[----:B------:R-:W-:Y:S01]  /*2050*/  LEA.HI.X.SX32 R13, R13, R123, 0x1, P0 ;  /* 0x0000007b0d0d7211 */ /* 0x000fe200000f0eff */
[C---:B------:R-:W-:Y:S01]  /*2060*/  IMAD R93, R0.reuse, 0x1c, RZ ;  /* 0x0000001c005d7824 */ /* 0x040fe200078e02ff */
[----:B------:R1:W3:Y:S01]  /*2070*/  LDG.E.U16 R161, desc[UR4][R10.64] ;  /* 0x000000040aa17981 */ /* 0x0002e2000c1e1500 */
[----:B0-----:R-:W-:Y:S01]  /*2080*/  IADD3 R6, P2, R73, R122, RZ ;  /* 0x0000007a49067210 */ /* 0x001fe20007f5e0ff */
[----:B------:R-:W-:-:S02]  /*2090*/  IMAD R73, R0, 0x2c, RZ ;  /* 0x0000002c00497824 */ /* 0x000fc400078e02ff */
[CC--:B-1----:R-:W-:Y:S02]  /*20a0*/  IADD3 R10, P1, R93.reuse, R122.reuse, RZ ;  /* 0x0000007a5d0a7210 */ /* 0x0c2fe40007f3e0ff */
[-C--:B------:R-:W-:Y:S02]  /*20b0*/  LEA.HI.X.SX32 R7, R93, R123.reuse, 0x1, P2 ;  /* 0x0000007b5d077211 */ /* 0x080fe400010f0eff */
[----:B------:R-:W-:Y:S01]  /*20c0*/  LEA.HI.X.SX32 R11, R71, R123, 0x1, P1 ;  /* 0x0000007b470b7211 */ /* 0x000fe200008f0eff */
[----:B------:R-:W-:Y:S01]  /*20d0*/  IMAD R71, R0, 0x1e, RZ ;  /* 0x0000001e00477824 */ /* 0x000fe200078e02ff */
[----:B----4-:R0:W-:Y:S04]  /*20e0*/  STL [R1+0x68], R8 ;  /* 0x0000680801007387 */ /* 0x0101e80000100800 */
[----:B0-----:R0:W4:Y:S02]  /*20f0*/  LDG.E.U16 R8, desc[UR4][R2.64] ;  /* 0x0000000402087981 */ /* 0x001124000c1e1500 */
[----:B0-----:R-:W-:-:S04]  /*2100*/  IADD3 R2, P0, R91, R122, RZ ;  /* 0x0000007a5b027210 */ /* 0x001fc80007f1e0ff */
[----:B------:R-:W-:-:S05]  /*2110*/  LEA.HI.X.SX32 R3, R23, R123, 0x1, P0 ;  /* 0x0000007b17037211 */ /* 0x000fca00000f0eff */
[----:B------:R0:W3:Y:S04]  /*2120*/  LDG.E.U16 R159, desc[UR4][R2.64] ;  /* 0x00000004029f7981 */ /* 0x0000e8000c1e1500 */
[----:B------:R1:W-:Y:S01]  /*2130*/  STL [R1+0x5c], R92 ;  /* 0x00005c5c01007387 */ /* 0x0003e20000100800 */
[----:B0-----:R-:W-:-:S03]  /*2140*/  IADD3 R2, P0, R73, R122, RZ ;  /* 0x0000007a49027210 */ /* 0x001fc60007f1e0ff */
[----:B------:R0:W-:Y:S01]  /*2150*/  STL [R1+0x50], R50 ;  /* 0x0000503201007387 */ /* 0x0001e20000100800 */
[----:B------:R-:W-:-:S03]  /*2160*/  LEA.HI.X.SX32 R3, R91, R123, 0x1, P0 ;  /* 0x0000007b5b037211 */ /* 0x000fc600000f0eff */
[----:B-1----:R1:W3:Y:S04]  /*2170*/  LDG.E.U16 R92, desc[UR4][R12.64] ;  /* 0x000000040c5c7981 */ /* 0x0022e8000c1e1500 */
[----:B------:R1:W-:Y:S04]  /*2180*/  STL [R1+0x44], R22 ;  /* 0x0000441601007387 */ /* 0x0003e80000100800 */
[----:B0-----:R0:W3:Y:S04]  /*2190*/  LDG.E.U16 R50, desc[UR4][R10.64] ;  /* 0x000000040a327981 */ /* 0x0010e8000c1e1500 */
[----:B------:R2:W3:Y:S04]  /*21a0*/  LDG.E.U16 R91, desc[UR4][R2.64] ;  /* 0x00000004025b7981 */ /* 0x0004e8000c1e1500 */
[----:B-1----:R1:W3:Y:S01]  /*21b0*/  LDG.E.U16 R22, desc[UR4][R6.64] ;  /* 0x0000000406167981 */ /* 0x0022e2000c1e1500 */
[----:B------:R-:W-:-:S02]  /*21c0*/  IADD3 R12, P2, R47, R122, RZ ;  /* 0x0000007a2f0c7210 */ /* 0x000fc40007f5e0ff */
[C---:B------:R-:W-:Y:S02]  /*21d0*/  LEA R23, R0.reuse, -R0, 0x4 ;  /* 0x8000000000177211 */ /* 0x040fe400078e20ff */
[-C--:B0-----:R-:W-:Y:S02]  /*21e0*/  IADD3 R10, P0, R71, R122.reuse, RZ ;  /* 0x0000007a470a7210 */ /* 0x081fe40007f1e0ff */
[-C--:B------:R-:W-:Y:S02]  /*21f0*/  LEA.HI.X.SX32 R13, R73, R123.reuse, 0x1, P2 ;  /* 0x0000007b490d7211 */ /* 0x080fe400010f0eff */
[----:B------:R-:W-:Y:S01]  /*2200*/  LEA.HI.X.SX32 R11, R23, R123, 0x1, P0 ;  /* 0x0000007b170b7211 */ /* 0x000fe200000f0eff */
[----:B--2---:R0:W-:Y:S04]  /*2210*/  STL [R1+0x3c], R90 ;  /* 0x00003c5a01007387 */ /* 0x0041e80000100800 */
[----:B------:R2:W3:Y:S04]  /*2220*/  LDG.E.U16 R95, desc[UR4][R12.64] ;  /* 0x000000040c5f7981 */ /* 0x0004e8000c1e1500 */
[----:B0-----:R0:W3:Y:S01]  /*2230*/  LDG.E.U16 R90, desc[UR4][R10.64] ;  /* 0x000000040a5a7981 */ /* 0x0010e2000c1e1500 */
[C---:B------:R-:W-:Y:S01]  /*2240*/  IMAD R93, R0.reuse, 0x3c, RZ ;  /* 0x0000003c005d7824 */ /* 0x040fe200078e02ff */
[----:B------:R-:W-:Y:S01]  /*2250*/  IADD3 R2, P2, R63, R122, RZ ;  /* 0x0000007a3f027210 */ /* 0x000fe20007f5e0ff */
[----:B------:R-:W-:-:S03]  /*2260*/  IMAD R47, R0, 0x26, RZ ;  /* 0x00000026002f7824 */ /* 0x000fc600078e02ff */
[CC--:B-1----:R-:W-:Y:S02]  /*2270*/  IADD3 R6, P1, R93.reuse, R122.reuse, RZ ;  /* 0x0000007a5d067210 */ /* 0x0c2fe40007f3e0ff */
[-C--:B------:R-:W-:Y:S02]  /*2280*/  LEA.HI.X.SX32 R3, R93, R123.reuse, 0x1, P2 ;  /* 0x0000007b5d037211 */ /* 0x080fe400010f0eff */
[----:B------:R-:W-:Y:S01]  /*2290*/  LEA.HI.X.SX32 R7, R71, R123, 0x1, P1 ;  /* 0x0000007b47077211 */ /* 0x000fe200008f0eff */
[C---:B------:R-:W-:Y:S01]  /*22a0*/  IMAD R23, R0.reuse, 0x13, RZ ;  /* 0x0000001300177824 */ /* 0x040fe200078e02ff */
[----:B-----5:R1:W-:Y:S01]  /*22b0*/  STL [R1+0x104], R24 ;  /* 0x0001041801007387 */ /* 0x0203e20000100800 */
[----:B--2---:R-:W-:Y:S01]  /*22c0*/  IADD3 R12, P0, R47, R122, RZ ;  /* 0x0000007a2f0c7210 */ /* 0x004fe20007f1e0ff */
[C---:B------:R-:W-:Y:S02]  /*22d0*/  IMAD R73, R0.reuse, 0x4c, RZ ;  /* 0x0000004c00497824 */ /* 0x040fe400078e02ff */
[----:B------:R-:W-:-:S02]  /*22e0*/  IMAD R63, R0, 0x98, RZ ;  /* 0x00000098003f7824 */ /* 0x000fc400078e02ff */
[C---:B------:R-:W-:Y:S01]  /*22f0*/  IMAD R71, R0.reuse, 0x2e, RZ ;  /* 0x0000002e00477824 */ /* 0x040fe200078e02ff */
[-C--:B------:R-:W-:Y:S01]  /*2300*/  LEA.HI.X.SX32 R13, R23, R123.reuse, 0x1, P0 ;  /* 0x0000007b170d7211 */ /* 0x080fe200000f0eff */
[----:B-1----:R1:W2:Y:S01]  /*2310*/  LDG.E.U16 R24, desc[UR4][R6.64] ;  /* 0x0000000406187981 */ /* 0x0022a2000c1e1500 */
[----:B------:R-:W-:Y:S01]  /*2320*/  IMAD R23, R0, 0x17, RZ ;  /* 0x0000001700177824 */ /* 0x000fe200078e02ff */
[-C--:B0-----:R-:W-:Y:S02]  /*2330*/  IADD3 R10, P1, R73, R122.reuse, RZ ;  /* 0x0000007a490a7210 */ /* 0x081fe40007f3e0ff */
[----:B------:R-:W5:Y:S02]  /*2340*/  LDG.E.U16 R157, desc[UR4][R12.64] ;  /* 0x000000040c9d7981 */ /* 0x000f64000c1e1500 */
[----:B------:R-:W-:Y:S02]  /*2350*/  LEA.HI.X.SX32 R11, R47, R123, 0x1, P1 ;  /* 0x0000007b2f0b7211 */ /* 0x000fe400008f0eff */
[----:B-1----:R-:W-:-:S03]  /*2360*/  IADD3 R6, P2, R63, R122, RZ ;  /* 0x0000007a3f067210 */ /* 0x002fc60007f5e0ff */
[----:B------:R-:W5:Y:S01]  /*2370*/  LDG.E.U16 R94, desc[UR4][R10.64] ;  /* 0x000000040a5e7981 */ /* 0x000f62000c1e1500 */
[----:B------:R-:W-:Y:S01]  /*2380*/  LEA.HI.X.SX32 R7, R73, R123, 0x1, P2 ;  /* 0x0000007b49077211 */ /* 0x000fe200010f0eff */
[----:B------:R-:W-:Y:S02]  /*2390*/  IMAD R73, R0, 0x5c, RZ ;  /* 0x0000005c00497824 */ /* 0x000fe400078e02ff */
[----:B----4-:R0:W-:Y:S04]  /*23a0*/  STL [R1+0xfc], R8 ;  /* 0x0000fc0801007387 */ /* 0x0101e80000100800 */
[----:B0-----:R0:W4:Y:S02]  /*23b0*/  LDG.E.U16 R8, desc[UR4][R2.64] ;  /* 0x0000000402087981 */ /* 0x001124000c1e1500 */
[----:B0-----:R-:W-:-:S04]  /*23c0*/  IADD3 R2, P0, R71, R122, RZ ;  /* 0x0000007a47027210 */ /* 0x001fc80007f1e0ff */
[----:B------:R-:W-:Y:S01]  /*23d0*/  LEA.HI.X.SX32 R3, R23, R123, 0x1, P0 ;  /* 0x0000007b17037211 */ /* 0x000fe200000f0eff */
[C---:B------:R-:W-:Y:S01]  /*23e0*/  IMAD R23, R0.reuse, 0x36, RZ ;  /* 0x0000003600177824 */ /* 0x040fe200078e02ff */
[----:B---3--:R0:W-:Y:S04]  /*23f0*/  STL [R1+0x100], R92 ;  /* 0x0001005c01007387 */ /* 0x0081e80000100800 */
[----:B------:R1:W-:Y:S04]  /*2400*/  STL [R1+0xf4], R50 ;  /* 0x0000f43201007387 */ /* 0x0003e80000100800 */
[----:B0-----:R-:W3:Y:S04]  /*2410*/  LDG.E.U16 R92, desc[UR4][R6.64] ;  /* 0x00000004065c7981 */ /* 0x001ee8000c1e1500 */
[----:B------:R0:W-:Y:S01]  /*2420*/  STL [R1+0xdc], R22 ;  /* 0x0000dc1601007387 */ /* 0x0001e20000100800 */
[----:B-1----:R-:W-:-:S03]  /*2430*/  IMAD R50, R0, 0xb8, RZ ;  /* 0x000000b800327824 */ /* 0x002fc600078e02ff */
[----:B------:R1:W-:Y:S02]  /*2440*/  STL [R1+0xe4], R91 ;  /* 0x0000e45b01007387 */ /* 0x0003e40000100800 */
[-C--:B------:R-:W-:Y:S02]  /*2450*/  IADD3 R12, P2, R50, R122.reuse, RZ ;  /* 0x0000007a320c7210 */ /* 0x080fe40007f5e0ff */
[----:B0-----:R0:W3:Y:S01]  /*2460*/  LDG.E.U16 R22, desc[UR4][R2.64] ;  /* 0x0000000402167981 */ /* 0x0010e2000c1e1500 */
[----:B-1----:R-:W-:Y:S01]  /*2470*/  IMAD R91, R0, 0x6c, RZ ;  /* 0x0000006c005b7824 */ /* 0x002fe200078e02ff */
[C---:B------:R-:W-:Y:S02]  /*2480*/  LEA.HI.X.SX32 R13, R73.reuse, R123, 0x1, P2 ;  /* 0x0000007b490d7211 */ /* 0x040fe400010f0eff */
[-C--:B0-----:R-:W-:Y:S01]  /*2490*/  IADD3 R2, P0, R73, R122.reuse, RZ ;  /* 0x0000007a49027210 */ /* 0x081fe20007f1e0ff */
[----:B------:R-:W-:Y:S01]  /*24a0*/  STL [R1+0xbc], R95 ;  /* 0x0000bc5f01007387 */ /* 0x000fe20000100800 */
[----:B------:R-:W-:-:S02]  /*24b0*/  IADD3 R6, P1, R91, R122, RZ ;  /* 0x0000007a5b067210 */ /* 0x000fc40007f3e0ff */
[-C--:B------:R-:W-:Y:S01]  /*24c0*/  LEA.HI.X.SX32 R3, R71, R123.reuse, 0x1, P0 ;  /* 0x0000007b47037211 */ /* 0x080fe200000f0eff */
[----:B------:R-:W3:Y:S01]  /*24d0*/  LDG.E.U16 R96, desc[UR4][R12.64] ;  /* 0x000000040c607981 */ /* 0x000ee2000c1e1500 */
[----:B------:R-:W-:-:S03]  /*24e0*/  LEA.HI.X.SX32 R7, R23, R123, 0x1, P1 ;  /* 0x0000007b17077211 */ /* 0x000fc600008f0eff */
[----:B------:R0:W3:Y:S04]  /*24f0*/  LDG.E.U16 R93, desc[UR4][R2.64] ;  /* 0x00000004025d7981 */ /* 0x0000e8000c1e1500 */
[----:B------:R1:W-:Y:S04]  /*2500*/  STL [R1+0xf0], R90 ;  /* 0x0000f05a01007387 */ /* 0x0003e80000100800 */
[----:B-1----:R-:W3:Y:S01]  /*2510*/  LDG.E.U16 R90, desc[UR4][R6.64] ;  /* 0x00000004065a7981 */ /* 0x002ee2000c1e1500 */
[C---:B------:R-:W-:Y:S01]  /*2520*/  IMAD R47, R0.reuse, 0xd8, RZ ;  /* 0x000000d8002f7824 */ /* 0x040fe200078e02ff */
[----:B------:R-:W-:Y:S01]  /*2530*/  IADD3 R10, P0, R23, R122, RZ ;  /* 0x0000007a170a7210 */ /* 0x000fe20007f1e0ff */
[----:B------:R-:W-:-:S03]  /*2540*/  IMAD R11, R0, 0x1b, RZ ;  /* 0x0000001b000b7824 */ /* 0x000fc600078e02ff */
[----:B0-----:R-:W-:Y:S01]  /*2550*/  IADD3 R2, P2, R47, R122, RZ ;  /* 0x0000007a2f027210 */ /* 0x001fe20007f5e0ff */
[----:B--2---:R0:W-:Y:S01]  /*2560*/  STL [R1+0xd4], R24 ;  /* 0x0000d41801007387 */ /* 0x0041e20000100800 */
[C---:B------:R-:W-:Y:S01]  /*2570*/  IMAD R71, R0.reuse, 0x3e, RZ ;  /* 0x0000003e00477824 */ /* 0x040fe200078e02ff */
[-C--:B------:R-:W-:Y:S02]  /*2580*/  LEA.HI.X.SX32 R11, R11, R123.reuse, 0x1, P0 ;  /* 0x0000007b0b0b7211 */ /* 0x080fe400000f0eff */
[----:B------:R-:W-:Y:S01]  /*2590*/  LEA.HI.X.SX32 R3, R91, R123, 0x1, P2 ;  /* 0x0000007b5b037211 */ /* 0x000fe200010f0eff */
[C---:B------:R-:W-:Y:S01]  /*25a0*/  IMAD R91, R0.reuse, 0x7c, RZ ;  /* 0x0000007c005b7824 */ /* 0x040fe200078e02ff */
[C---:B------:R-:W-:Y:S01]  /*25b0*/  LEA R23, R0.reuse, -R0, 0x5 ;  /* 0x8000000000177211 */ /* 0x040fe200078e28ff */
[----:B------:R1:W2:Y:S01]  /*25c0*/  LDG.E.U16 R153, desc[UR4][R10.64] ;  /* 0x000000040a997981 */ /* 0x0002a2000c1e1500 */
[----:B------:R-:W-:Y:S01]  /*25d0*/  IADD3 R12, P0, R71, R122, RZ ;  /* 0x0000007a470c7210 */ /* 0x000fe20007f1e0ff */
[----:B------:R-:W-:-:S02]  /*25e0*/  IMAD R73, R0, 0x46, RZ ;  /* 0x0000004600497824 */ /* 0x000fc400078e02ff */
[----:B0-----:R0:W2:Y:S01]  /*25f0*/  LDG.E.U16 R24, desc[UR4][R2.64] ;  /* 0x0000000402187981 */ /* 0x0010a2000c1e1500 */
[-C--:B------:R-:W-:Y:S01]  /*2600*/  LEA.HI.X.SX32 R13, R23, R123.reuse, 0x1, P0 ;  /* 0x0000007b170d7211 */ /* 0x080fe200000f0eff */
[C---:B------:R-:W-:Y:S01]  /*2610*/  IMAD R23, R0.reuse, 0x23, RZ ;  /* 0x0000002300177824 */ /* 0x040fe200078e02ff */
[-C--:B-1----:R-:W-:Y:S01]  /*2620*/  IADD3 R10, P1, R91, R122.reuse, RZ ;  /* 0x0000007a5b0a7210 */ /* 0x082fe20007f3e0ff */
[C---:B------:R-:W-:Y:S01]  /*2630*/  IMAD R95, R0.reuse, 0x8c, RZ ;  /* 0x0000008c005f7824 */ /* 0x040fe200078e02ff */
[----:B0-----:R-:W-:Y:S02]  /*2640*/  IADD3 R2, P0, R73, R122, RZ ;  /* 0x0000007a49027210 */ /* 0x001fe40007f1e0ff */
[-C--:B------:R-:W-:Y:S01]  /*2650*/  LEA.HI.X.SX32 R11, R71, R123.reuse, 0x1, P1 ;  /* 0x0000007b470b7211 */ /* 0x080fe200008f0eff */
[C---:B------:R-:W-:Y:S01]  /*2660*/  IMAD R216, R0.reuse, 0x9c, RZ ;  /* 0x0000009c00d87824 */ /* 0x040fe200078e02ff */
[----:B------:R-:W-:Y:S01]  /*2670*/  LEA.HI.X.SX32 R3, R23, R123, 0x1, P0 ;  /* 0x0000007b17037211 */ /* 0x000fe200000f0eff */
[C---:B------:R-:W-:Y:S01]  /*2680*/  IMAD R23, R0.reuse, 0x27, RZ ;  /* 0x0000002700177824 */ /* 0x040fe200078e02ff */
[----:B----4-:R0:W-:Y:S01]  /*2690*/  STL [R1+0x9c], R8 ;  /* 0x00009c0801007387 */ /* 0x0101e20000100800 */
[----:B------:R-:W-:-:S02]  /*26a0*/  IMAD R71, R0, 0x2b, RZ ;  /* 0x0000002b00477824 */ /* 0x000fc400078e02ff */
[C---:B------:R-:W-:Y:S01]  /*26b0*/  IMAD R217, R0.reuse, 0xac, RZ ;  /* 0x000000ac00d97824 */ /* 0x040fe200078e02ff */
[----:B------:R-:W4:Y:S01]  /*26c0*/  LDG.E.U16 R147, desc[UR4][R2.64] ;  /* 0x0000000402937981 */ /* 0x000f22000c1e1500 */
[----:B0-----:R-:W-:-:S05]  /*26d0*/  IMAD R8, R0, 0xf8, RZ ;  /* 0x000000f800087824 */ /* 0x001fca00078e02ff */
[-C--:B------:R-:W-:Y:S01]  /*26e0*/  IADD3 R6, P2, R8, R122.reuse, RZ ;  /* 0x0000007a08067210 */ /* 0x080fe20007f5e0ff */
[----:B-----5:R0:W-:Y:S03]  /*26f0*/  STL [R1+0xc4], R94 ;  /* 0x0000c45e01007387 */ /* 0x0201e60000100800 */
[----:B------:R-:W-:Y:S01]  /*2700*/  LEA.HI.X.SX32 R7, R91, R123, 0x1, P2 ;  /* 0x0000007b5b077211 */ /* 0x000fe200010f0eff */
[----:B------:R-:W-:Y:S01]  /*2710*/  IMAD R91, R0, 0x4e, RZ ;  /* 0x0000004e005b7824 */ /* 0x000fe200078e02ff */
[----:B0-----:R0:W5:Y:S04]  /*2720*/  LDG.E.U16 R94, desc[UR4][R12.64] ;  /* 0x000000040c5e7981 */ /* 0x001168000c1e1500 */
[----:B---3--:R1:W-:Y:S01]  /*2730*/  STL [R1+0x84], R92 ;  /* 0x0000845c01007387 */ /* 0x0083e20000100800 */
[----:B0-----:R-:W-:-:S04]  /*2740*/  IADD3 R12, P1, R95, R122, RZ ;  /* 0x0000007a5f0c7210 */ /* 0x001fc80007f3e0ff */
[----:B------:R-:W-:Y:S01]  /*2750*/  LEA.HI.X.SX32 R13, R73, R123, 0x1, P1 ;  /* 0x0000007b490d7211 */ /* 0x000fe200008f0eff */
[----:B-1----:R0:W3:Y:S04]  /*2760*/  LDG.E.U16 R92, desc[UR4][R10.64] ;  /* 0x000000040a5c7981 */ /* 0x0020e8000c1e1500 */
[----:B------:R1:W-:Y:S04]  /*2770*/  STL [R1+0xe0], R22 ;  /* 0x0000e01601007387 */ /* 0x0003e80000100800 */
[----:B------:R-:W4:Y:S01]  /*2780*/  LDG.E.U16 R98, desc[UR4][R12.64] ;  /* 0x000000040c627981 */ /* 0x000f22000c1e1500 */
[----:B0-----:R-:W-:-:S03]  /*2790*/  IADD3 R10, P0, R91, R122, RZ ;  /* 0x0000007a5b0a7210 */ /* 0x001fc60007f1e0ff */
[----:B-1----:R0:W4:Y:S01]  /*27a0*/  LDG.E.U16 R22, desc[UR4][R6.64] ;  /* 0x0000000406167981 */ /* 0x002122000c1e1500 */
[----:B------:R-:W-:-:S05]  /*27b0*/  LEA.HI.X.SX32 R11, R23, R123, 0x1, P0 ;  /* 0x0000007b170b7211 */ /* 0x000fca00000f0eff */
[----:B------:R-:W4:Y:S01]  /*27c0*/  LDG.E.U16 R97, desc[UR4][R10.64] ;  /* 0x000000040a617981 */ /* 0x000f22000c1e1500 */
[----:B0-----:R-:W-:-:S03]  /*27d0*/  IADD3 R6, P2, R216, R122, RZ ;  /* 0x0000007ad8067210 */ /* 0x001fc60007f5e0ff */
[----:B------:R-:W-:Y:S01]  /*27e0*/  STL [R1+0xb4], R93 ;  /* 0x0000b45d01007387 */ /* 0x000fe20000100800 */
[----:B------:R-:W-:-:S03]  /*27f0*/  LEA.HI.X.SX32 R7, R91, R123, 0x1, P2 ;  /* 0x0000007b5b077211 */ /* 0x000fc600010f0eff */
[----:B------:R-:W-:Y:S04]  /*2800*/  STL [R1+0x6c], R96 ;  /* 0x00006c6001007387 */ /* 0x000fe80000100800 */
[----:B------:R0:W-:Y:S04]  /*2810*/  STL [R1+0xa4], R90 ;  /* 0x0000a45a01007387 */ /* 0x0001e80000100800 */
[----:B0-----:R0:W4:Y:S01]  /*2820*/  LDG.E.U16 R90, desc[UR4][R6.64] ;  /* 0x00000004065a7981 */ /* 0x001122000c1e1500 */
[----:B------:R-:W-:-:S05]  /*2830*/  IMAD R93, R0, 0x56, RZ ;  /* 0x00000056005d7824 */ /* 0x000fca00078e02ff */
[-C--:B------:R-:W-:Y:S01]  /*2840*/  IADD3 R2, P1, R93, R122.reuse, RZ ;  /* 0x0000007a5d027210 */ /* 0x080fe20007f3e0ff */
[C---:B------:R-:W-:Y:S02]  /*2850*/  IMAD R220, R0.reuse, 0xbc, RZ ;  /* 0x000000bc00dc7824 */ /* 0x040fe400078e02ff */
[C---:B------:R-:W-:Y:S01]  /*2860*/  IMAD R91, R0.reuse, 0x66, RZ ;  /* 0x00000066005b7824 */ /* 0x040fe200078e02ff */
[-C--:B------:R-:W-:Y:S02]  /*2870*/  LEA.HI.X.SX32 R3, R71, R123.reuse, 0x1, P1 ;  /* 0x0000007b47037211 */ /* 0x080fe400008f0eff */
[-C--:B------:R-:W-:Y:S01]  /*2880*/  IADD3 R12, P1, R217, R122.reuse, RZ ;  /* 0x0000007ad90c7210 */ /* 0x080fe20007f3e0ff */
[----:B--2---:R1:W-:Y:S01]  /*2890*/  STL [R1+0x54], R24 ;  /* 0x0000541801007387 */ /* 0x0043e20000100800 */
[----:B------:R-:W-:Y:S01]  /*28a0*/  IMAD R73, R0, 0x5e, RZ ;  /* 0x0000005e00497824 */ /* 0x000fe200078e02ff */
[-C--:B0-----:R-:W-:Y:S01]  /*28b0*/  IADD3 R6, P2, R220, R122.reuse, RZ ;  /* 0x0000007adc067210 */ /* 0x081fe20007f5e0ff */
[C---:B------:R-:W-:Y:S01]  /*28c0*/  IMAD R71, R0.reuse, 0x33, RZ ;  /* 0x0000003300477824 */ /* 0x040fe200078e02ff */
[-C--:B------:R-:W-:Y:S01]  /*28d0*/  LEA.HI.X.SX32 R13, R93, R123.reuse, 0x1, P1 ;  /* 0x0000007b5d0d7211 */ /* 0x080fe200008f0eff */
[C---:B------:R-:W-:Y:S01]  /*28e0*/  IMAD R23, R0.reuse, 0x2f, RZ ;  /* 0x0000002f00177824 */ /* 0x040fe200078e02ff */
[C---:B------:R-:W-:Y:S01]  /*28f0*/  IADD3 R10, P0, R73.reuse, R122, RZ ;  /* 0x0000007a490a7210 */ /* 0x040fe20007f1e0ff */
[----:B-1----:R0:W2:Y:S01]  /*2900*/  LDG.E.U16 R24, desc[UR4][R2.64] ;  /* 0x0000000402187981 */ /* 0x0020a2000c1e1500 */
[----:B------:R-:W-:Y:S01]  /*2910*/  LEA.HI.X.SX32 R7, R73, R123, 0x1, P2 ;  /* 0x0000007b49077211 */ /* 0x000fe200010f0eff */
[----:B------:R-:W-:-:S02]  /*2920*/  IMAD R219, R0, 0xcc, RZ ;  /* 0x000000cc00db7824 */ /* 0x000fc400078e02ff */
[----:B------:R-:W-:Y:S01]  /*2930*/  IMAD R222, R0, 0xdc, RZ ;  /* 0x000000dc00de7824 */ /* 0x000fe200078e02ff */
[----:B------:R1:W2:Y:S01]  /*2940*/  LDG.E.U16 R96, desc[UR4][R12.64] ;  /* 0x000000040c607981 */ /* 0x0002a2000c1e1500 */
[----:B0-----:R-:W-:-:S04]  /*2950*/  IADD3 R2, P1, R91, R122, RZ ;  /* 0x0000007a5b027210 */ /* 0x001fc80007f3e0ff */
[-C--:B------:R-:W-:Y:S01]  /*2960*/  LEA.HI.X.SX32 R3, R71, R123.reuse, 0x1, P1 ;  /* 0x0000007b47037211 */ /* 0x080fe200008f0eff */
[C---:B------:R-:W-:Y:S01]  /*2970*/  IMAD R93, R0.reuse, 0x6e, RZ ;  /* 0x0000006e005d7824 */ /* 0x040fe200078e02ff */
[-C--:B------:R-:W-:Y:S02]  /*2980*/  LEA.HI.X.SX32 R11, R23, R123.reuse, 0x1, P0 ;  /* 0x0000007b170b7211 */ /* 0x080fe400000f0eff */
[----:B-1----:R-:W-:Y:S01]  /*2990*/  IADD3 R12, P1, R219, R122, RZ ;  /* 0x0000007adb0c7210 */ /* 0x002fe20007f3e0ff */
[----:B------:R0:W2:Y:S01]  /*29a0*/  LDG.E.U16 R23, desc[UR4][R2.64] ;  /* 0x0000000402177981 */ /* 0x0000a2000c1e1500 */
[----:B------:R-:W-:Y:S02]  /*29b0*/  IMAD R71, R0, 0x37, RZ ;  /* 0x0000003700477824 */ /* 0x000fe400078e02ff */
[----:B------:R-:W-:Y:S02]  /*29c0*/  LEA.HI.X.SX32 R13, R91, R123, 0x1, P1 ;  /* 0x0000007b5b0d7211 */ /* 0x000fe400008f0eff */
[----:B0-----:R-:W-:Y:S01]  /*29d0*/  SHF.L.U32 R3, R74, 0x1, RZ ;  /* 0x000000014a037819 */ /* 0x001fe200000006ff */
[----:B------:R-:W-:-:S02]  /*29e0*/  IMAD R2, R0, 0x76, RZ ;  /* 0x0000007600027824 */ /* 0x000fc400078e02ff */
[----:B------:R-:W-:-:S03]  /*29f0*/  IMAD R73, R0, 0x3b, RZ ;  /* 0x0000003b00497824 */ /* 0x000fc600078e02ff */
[-C--:B------:R-:W-:Y:S01]  /*2a00*/  IADD3 R2, P1, R2, R122.reuse, RZ ;  /* 0x0000007a02027210 */ /* 0x080fe20007f3e0ff */
[----:B-----5:R0:W-:Y:S04]  /*2a10*/  STL [R1+0xd0], R94 ;  /* 0x0000d05e01007387 */ /* 0x0201e80000100800 */
[----:B0-----:R0:W5:Y:S04]  /*2a20*/  LDG.E.U16 R94, desc[UR4][R10.64] ;  /* 0x000000040a5e7981 */ /* 0x001168000c1e1500 */
[----:B---3--:R1:W-:Y:S01]  /*2a30*/  STL [R1+0x94], R92 ;  /* 0x0000945c01007387 */ /* 0x0083e20000100800 */
[----:B0-----:R-:W-:-:S03]  /*2a40*/  IADD3 R10, P0, R93, R122, RZ ;  /* 0x0000007a5d0a7210 */ /* 0x001fc60007f1e0ff */
[----:B-1----:R0:W3:Y:S04]  /*2a50*/  LDG.E.U16 R92, desc[UR4][R6.64] ;  /* 0x00000004065c7981 */ /* 0x0020e8000c1e1500 */
[----:B----4-:R1:W-:Y:S01]  /*2a60*/  STL [R1+0x40], R22 ;  /* 0x0000401601007387 */ /* 0x0103e20000100800 */
[----:B0-----:R-:W-:-:S03]  /*2a70*/  IADD3 R6, P2, R222, R122, RZ ;  /* 0x0000007ade067210 */ /* 0x001fc60007f5e0ff */
[----:B------:R-:W-:Y:S01]  /*2a80*/  STL [R1+0x88], R98 ;  /* 0x0000886201007387 */ /* 0x000fe20000100800 */
[----:B-1----:R-:W-:Y:S02]  /*2a90*/  LOP3.LUT R22, R74, 0xc0, RZ, 0xc0, !PT ;  /* 0x000000c04a167812 */ /* 0x002fe400078ec0ff */
[-C--:B------:R-:W-:Y:S01]  /*2aa0*/  LEA.HI.X.SX32 R7, R93, R123.reuse, 0x1, P2 ;  /* 0x0000007b5d077211 */ /* 0x080fe200010f0eff */
[----:B------:R-:W-:Y:S01]  /*2ab0*/  STL [R1+0xc0], R97 ;  /* 0x0000c06101007387 */ /* 0x000fe20000100800 */
[----:B------:R-:W-:Y:S01]  /*2ac0*/  LOP3.LUT R74, R3, 0x7e, RZ, 0xc0, !PT ;  /* 0x0000007e034a7812 */ /* 0x000fe200078ec0ff */
[----:B------:R-:W-:Y:S01]  /*2ad0*/  IMAD R197, R197, 0x138, RZ ;  /* 0x00000138c5c57824 */ /* 0x000fe200078e02ff */
[-C--:B------:R-:W-:Y:S01]  /*2ae0*/  LEA.HI.X.SX32 R11, R71, R123.reuse, 0x1, P0 ;  /* 0x0000007b470b7211 */ /* 0x080fe200000f0eff */
[----:B------:R-:W-:Y:S01]  /*2af0*/  IMAD R198, R198, 0x148, RZ ;  /* 0x00000148c6c67824 */ /* 0x000fe200078e02ff */
[----:B------:R0:W4:Y:S01]  /*2b00*/  LDG.E.U16 R71, desc[UR4][R6.64] ;  /* 0x0000000406477981 */ /* 0x000122000c1e1500 */
[----:B------:R-:W-:Y:S01]  /*2b10*/  LEA.HI.X.SX32 R3, R73, R123, 0x1, P1 ;  /* 0x0000007b49037211 */ /* 0x000fe200008f0eff */
[----:B------:R-:W-:Y:S01]  /*2b20*/  IMAD R211, R211, 0x158, RZ ;  /* 0x00000158d3d37824 */ /* 0x000fe200078e02ff */
[----:B------:R-:W1:Y:S01]  /*2b30*/  LDC R93, c[0x0][0x248] ;  /* 0x00009200ff5d7b82 */ /* 0x000e620000000800 */
[----:B------:R0:W4:Y:S02]  /*2b40*/  LDG.E.U16 R73, desc[UR4][R10.64] ;  /* 0x000000040a497981 */ /* 0x000124000c1e1500 */
[----:B0-----:R-:W-:Y:S01]  /*2b50*/  IADD3 R6, P0, R62, R122, RZ ;  /* 0x0000007a3e067210 */ /* 0x001fe20007f1e0ff */
[----:B------:R-:W-:-:S04]  /*2b60*/  IMAD R209, R209, 0x168, RZ ;  /* 0x00000168d1d17824 */ /* 0x000fc800078e02ff */
[----:B------:R-:W0:Y:S01]  /*2b70*/  LDC R62, c[0x0][0x248] ;  /* 0x00009200ff3e7b82 */ /* 0x000e220000000800 */
[----:B------:R1:W-:Y:S01]  /*2b80*/  STL [R1+0x7c], R90 ;  /* 0x00007c5a01007387 */ /* 0x0003e20000100800 */
[----:B------:R-:W-:-:S06]  /*2b90*/  LEA.HI.X.SX32 R7, R95, R123, 0x1, P0 ;  /* 0x0000007b5f077211 */ /* 0x000fcc00000f0eff */
[----:B------:R-:W2:Y:S01]  /*2ba0*/  LDC R11, c[0x0][0x248] ;  /* 0x00009200ff0b7b82 */ /* 0x000ea20000000800 */
[----:B-1----:R1:W4:Y:S07]  /*2bb0*/  LDG.E.U16 R90, desc[UR4][R12.64] ;  /* 0x000000040c5a7981 */ /* 0x00232e000c1e1500 */
[----:B------:R-:W0:Y:S01]  /*2bc0*/  LDC R10, c[0x0][0x248] ;  /* 0x00009200ff0a7b82 */ /* 0x000e220000000800 */
[----:B-1----:R-:W-:-:S07]  /*2bd0*/  LEA R12, R22, R74, 0x9 ;  /* 0x0000004a160c7211 */ /* 0x002fce00078e48ff */
[----:B------:R-:W1:Y:S01]  /*2be0*/  LDC R13, c[0x0][0x248] ;  /* 0x00009200ff0d7b82 */ /* 0x000e620000000800 */
[----:B------:R-:W-:Y:S01]  /*2bf0*/  IADD3 R14, P0, R14, R122, RZ ;  /* 0x0000007a0e0e7210 */ /* 0x000fe20007f1e0ff */
[----:B------:R2:W4:Y:S01]  /*2c00*/  LDG.E.U16 R22, desc[UR4][R2.64] ;  /* 0x0000000402167981 */ /* 0x000522000c1e1500 */
[----:B------:R-:W-:-:S05]  /*2c10*/  IADD3 R132, R12, R72, RZ ;  /* 0x000000480c847210 */ /* 0x000fca0007ffe0ff */
[----:B------:R2:W-:Y:S01]  /*2c20*/  STS.U16 [R132+0x4400], R29 ;  /* 0x0044001d84007388 */ /* 0x0005e20000000400 */
[-C--:B------:R-:W-:Y:S01]  /*2c30*/  LEA.HI.X.SX32 R15, R15, R123.reuse, 0x1, P0 ;  /* 0x0000007b0f0f7211 */ /* 0x080fe200000f0eff */
[----:B--2---:R-:W-:Y:S01]  /*2c40*/  IMAD R11, R11, 0x270, RZ ;  /* 0x000002700b0b7824 */ /* 0x004fe200078e02ff */
[----:B------:R-:W2:Y:S03]  /*2c50*/  LDC R72, c[0x0][0x248] ;  /* 0x00009200ff487b82 */ /* 0x000ea60000000800 */
[----:B------:R-:W2:Y:S04]  /*2c60*/  LDG.E.U16 R14, desc[UR4][R14.64] ;  /* 0x000000040e0e7981 */ /* 0x000ea8000c1e1500 */
[----:B------:R0:W2:Y:S01]  /*2c70*/  LDG.E.U16 R29, desc[UR4][R6.64] ;  /* 0x00000004061d7981 */ /* 0x0000a2000c1e1500 */
[----:B------:R-:W-:Y:S01]  /*2c80*/  IADD3 R2, P1, R52, R122, RZ ;  /* 0x0000007a34027210 */ /* 0x000fe20007f3e0ff */
[----:B------:R-:W-:Y:S01]  /*2c90*/  IMAD R210, R210, 0x178, RZ ;  /* 0x00000178d2d27824 */ /* 0x000fe200078e02ff */
[----:B------:R-:W2:Y:S02]  /*2ca0*/  LDC R52, c[0x0][0x248] ;  /* 0x00009200ff347b82 */ /* 0x000ea40000000800 */
[----:B------:R-:W-:Y:S01]  /*2cb0*/  LEA.HI.X.SX32 R3, R48, R123, 0x1, P1 ;  /* 0x0000007b30037211 */ /* 0x000fe200008f0eff */
[----:B------:R0:W-:Y:S05]  /*2cc0*/  STS.U16 [R132+0x20400], R28 ;  /* 0x0204001c84007388 */ /* 0x0001ea0000000400 */
[----:B------:R-:W0:Y:S01]  /*2cd0*/  LDC R48, c[0x0][0x248] ;  /* 0x00009200ff307b82 */ /* 0x000e220000000800 */
[----:B-1----:R-:W-:-:S02]  /*2ce0*/  IMAD R13, R13, 0x130, RZ ;  /* 0x000001300d0d7824 */ /* 0x002fc400078e02ff */
[----:B0-----:R-:W-:-:S05]  /*2cf0*/  IMAD R7, R10, 0x260, RZ ;  /* 0x000002600a077824 */ /* 0x001fca00078e02ff */
[----:B------:R-:W0:Y:S01]  /*2d00*/  LDC R28, c[0x0][0x248] ;  /* 0x00009200ff1c7b82 */ /* 0x000e220000000800 */
[-C--:B------:R-:W-:Y:S01]  /*2d10*/  IADD3 R10, P1, R13, R122.reuse, RZ ;  /* 0x0000007a0d0a7210 */ /* 0x080fe20007f3e0ff */
[----:B------:R1:W-:Y:S01]  /*2d20*/  STS.U16 [R132+0x20c00], R17 ;  /* 0x020c001184007388 */ /* 0x0003e20000000400 */
[----:B------:R-:W-:-:S03]  /*2d30*/  IADD3 R6, P0, R7, R122, RZ ;  /* 0x0000007a07067210 */ /* 0x000fc60007f1e0ff */
[----:B------:R1:W-:Y:S01]  /*2d40*/  STL [R1+0x70], R96 ;  /* 0x0000706001007387 */ /* 0x0003e20000100800 */
[----:B------:R-:W-:Y:S01]  /*2d50*/  IMAD R91, R62, 0x310, RZ ;  /* 0x000003103e5b7824 */ /* 0x000fe200078e02ff */
[----:B------:R-:W2:Y:S02]  /*2d60*/  LDC R74, c[0x0][0x248] ;  /* 0x00009200ff4a7b82 */ /* 0x000ea40000000800 */
[----:B-1----:R1:W2:Y:S04]  /*2d70*/  LDG.E.U16 R17, desc[UR4][R2.64] ;  /* 0x0000000402117981 */ /* 0x0022a8000c1e1500 */
[----:B------:R1:W-:Y:S01]  /*2d80*/  STS.U16 [R132+0x20000], R49 ;  /* 0x0200003184007388 */ /* 0x0003e20000000400 */
[----:B------:R-:W-:Y:S01]  /*2d90*/  LEA.HI.X.SX32 R7, R13, R123, 0x1, P0 ;  /* 0x0000007b0d077211 */ /* 0x000fe200000f0eff */
[----:B------:R-:W-:Y:S01]  /*2da0*/  IMAD R208, R208, 0x188, RZ ;  /* 0x00000188d0d07824 */ /* 0x000fe200078e02ff */
[----:B------:R-:W2:Y:S01]  /*2db0*/  LDC R96, c[0x0][0x248] ;  /* 0x00009200ff607b82 */ /* 0x000ea20000000800 */
[----:B-1----:R-:W-:-:S02]  /*2dc0*/  IADD3 R2, P2, R11, R122, RZ ;  /* 0x0000007a0b027210 */ /* 0x002fc40007f5e0ff */
[----:B------:R-:W-:-:S05]  /*2dd0*/  LEA.HI.X.SX32 R11, R63, R123, 0x1, P1 ;  /* 0x0000007b3f0b7211 */ /* 0x000fca00008f0eff */
[----:B------:R-:W1:Y:S01]  /*2de0*/  LDC R49, c[0x0][0x248] ;  /* 0x00009200ff317b82 */ /* 0x000e620000000800 */
[----:B------:R0:W2:Y:S01]  /*2df0*/  LDG.E.U16 R15, desc[UR4][R10.64] ;  /* 0x000000040a0f7981 */ /* 0x0000a2000c1e1500 */
[----:B------:R-:W-:Y:S01]  /*2e00*/  IMAD R13, R48, 0x140, RZ ;  /* 0x00000140300d7824 */ /* 0x000fe200078e02ff */
[----:B------:R-:W-:Y:S02]  /*2e10*/  LEA.HI.X.SX32 R3, R197, R123, 0x1, P2 ;  /* 0x0000007bc5037211 */ /* 0x000fe400010f0eff */
[----:B------:R-:W-:Y:S03]  /*2e20*/  STS.U16 [R132+0x1000], R54 ;  /* 0x0010003684007388 */ /* 0x000fe60000000400 */
[----:B------:R-:W3:Y:S01]  /*2e30*/  LDC R63, c[0x0][0x248] ;  /* 0x00009200ff3f7b82 */ /* 0x000ee20000000800 */
[----:B------:R0:W-:Y:S04]  /*2e40*/  STS.U16 [R132+0x20800], R45 ;  /* 0x0208002d84007388 */ /* 0x0001e80000000400 */
[----:B------:R0:W-:Y:S03]  /*2e50*/  STS.U16 [R132+0x21400], R18 ;  /* 0x0214001284007388 */ /* 0x0001e60000000400 */
[----:B0-----:R-:W0:Y:S01]  /*2e60*/  LDC R10, c[0x0][0x248] ;  /* 0x00009200ff0a7b82 */ /* 0x001e220000000800 */
[----:B------:R1:W-:Y:S01]  /*2e70*/  STS.U16 [R132+0x2000], R56 ;  /* 0x0020003884007388 */ /* 0x0003e20000000400 */
[----:B------:R-:W-:-:S03]  /*2e80*/  IMAD R45, R28, 0x150, RZ ;  /* 0x000001501c2d7824 */ /* 0x000fc600078e02ff */
[----:B------:R1:W2:Y:S03]  /*2e90*/  LDG.E.U16 R11, desc[UR4][R2.64] ;  /* 0x00000004020b7981 */ /* 0x0002a6000c1e1500 */
[----:B------:R-:W0:Y:S01]  /*2ea0*/  LDC R54, c[0x0][0x248] ;  /* 0x00009200ff367b82 */ /* 0x000e220000000800 */
[----:B------:R-:W-:Y:S01]  /*2eb0*/  IADD3 R18, P0, R13, R122, RZ ;  /* 0x0000007a0d127210 */ /* 0x000fe20007f1e0ff */
[----:B------:R1:W-:Y:S03]  /*2ec0*/  STS.U16 [R132], R53 ;  /* 0x0000003584007388 */ /* 0x0003e60000000400 */
[----:B------:R-:W-:-:S03]  /*2ed0*/  LEA.HI.X.SX32 R19, R19, R123, 0x1, P0 ;  /* 0x0000007b13137211 */ /* 0x000fc600000f0eff */
[----:B-1----:R-:W1:Y:S01]  /*2ee0*/  LDC R56, c[0x0][0x248] ;  /* 0x00009200ff387b82 */ /* 0x002e620000000800 */
[----:B------:R-:W-:Y:S01]  /*2ef0*/  IADD3 R2, P0, R45, R122, RZ ;  /* 0x0000007a2d027210 */ /* 0x000fe20007f1e0ff */
[----:B------:R0:W-:Y:S03]  /*2f00*/  STS.U16 [R132+0x800], R55 ;  /* 0x0008003784007388 */ /* 0x0001e60000000400 */
[----:B------:R-:W-:-:S03]  /*2f10*/  LEA.HI.X.SX32 R3, R4, R123, 0x1, P0 ;  /* 0x0000007b04037211 */ /* 0x000fc600000f0eff */
[----:B------:R-:W1:Y:S01]  /*2f20*/  LDC R53, c[0x0][0x248] ;  /* 0x00009200ff357b82 */ /* 0x000e620000000800 */
[----:B------:R-:W-:Y:S01]  /*2f30*/  IMAD R49, R49, 0x280, RZ ;  /* 0x0000028031317824 */ /* 0x000fe200078e02ff */
[----:B------:R0:W2:Y:S06]  /*2f40*/  LDG.E.U16 R4, desc[UR4][R2.64] ;  /* 0x0000000402047981 */ /* 0x0000ac000c1e1500 */
[----:B0-----:R-:W0:Y:S01]  /*2f50*/  LDC R55, c[0x0][0x248] ;  /* 0x00009200ff377b82 */ /* 0x001e220000000800 */
[----:B------:R1:W-:Y:S01]  /*2f60*/  STS.U16 [R132+0x21000], R27 ;  /* 0x0210001b84007388 */ /* 0x0003e20000000400 */
[----:B------:R-:W-:-:S03]  /*2f70*/  IMAD R3, R10, 0x2c0, RZ ;  /* 0x000002c00a037824 */ /* 0x000fc600078e02ff */
[----:B------:R1:W-:Y:S03]  /*2f80*/  STS.U16 [R132+0x4000], R57 ;  /* 0x0040003984007388 */ /* 0x0003e60000000400 */
[----:B------:R-:W2:Y:S01]  /*2f90*/  LDC R10, c[0x0][0x248] ;  /* 0x00009200ff0a7b82 */ /* 0x000ea20000000800 */
[----:B-1----:R1:W2:Y:S07]  /*2fa0*/  LDG.E.U16 R27, desc[UR4][R6.64] ;  /* 0x00000004061b7981 */ /* 0x0022ae000c1e1500 */
[----:B------:R-:W5:Y:S01]  /*2fb0*/  LDC R57, c[0x0][0x248] ;  /* 0x00009200ff397b82 */ /* 0x000f620000000800 */
[----:B------:R0:W-:Y:S01]  /*2fc0*/  STS.U16 [R132+0x400], R61 ;  /* 0x0004003d84007388 */ /* 0x0001e20000000400 */
[----:B-1----:R-:W-:Y:S01]  /*2fd0*/  IADD3 R6, P1, R49, R122, RZ ;  /* 0x0000007a31067210 */ /* 0x002fe20007f3e0ff */
[----:B------:R-:W-:-:S05]  /*2fe0*/  IMAD R49, R54, 0x2a0, RZ ;  /* 0x000002a036317824 */ /* 0x000fca00078e02ff */
[----:B------:R-:W1:Y:S01]  /*2ff0*/  LDC R54, c[0x0][0x248] ;  /* 0x00009200ff367b82 */ /* 0x000e620000000800 */
[----:B------:R-:W-:Y:S01]  /*3000*/  LEA.HI.X.SX32 R7, R13, R123, 0x1, P1 ;  /* 0x0000007b0d077211 */ /* 0x000fe200008f0eff */
[----:B0-----:R0:W2:Y:S01]  /*3010*/  LDG.E.U16 R61, desc[UR4][R18.64] ;  /* 0x00000004123d7981 */ /* 0x0010a2000c1e1500 */
[----:B------:R-:W-:Y:S01]  /*3020*/  IADD3 R48, P1, R49, R122, RZ ;  /* 0x0000007a31307210 */ /* 0x000fe20007f3e0ff */
[----:B------:R-:W-:Y:S02]  /*3030*/  IMAD R53, R53, 0x160, RZ ;  /* 0x0000016035357824 */ /* 0x000fe400078e02ff */
[----:B------:R-:W2:Y:S01]  /*3040*/  LDG.E.U16 R13, desc[UR4][R6.64] ;  /* 0x00000004060d7981 */ /* 0x000ea2000c1e1500 */
[----:B------:R-:W-:Y:S01]  /*3050*/  IMAD R206, R206, 0x198, RZ ;  /* 0x00000198cece7824 */ /* 0x000fe200078e02ff */
[----:B------:R-:W2:Y:S01]  /*3060*/  LDC R98, c[0x0][0x248] ;  /* 0x00009200ff627b82 */ /* 0x000ea20000000800 */
[----:B0-----:R-:W-:-:S07]  /*3070*/  IMAD R19, R56, 0x2b0, RZ ;  /* 0x000002b038137824 */ /* 0x001fce00078e02ff */
[----:B------:R-:W0:Y:S01]  /*3080*/  LDC R56, c[0x0][0x248] ;  /* 0x00009200ff387b82 */ /* 0x000e220000000800 */
[-C--:B------:R-:W-:Y:S02]  /*3090*/  LEA.HI.X.SX32 R49, R45, R123.reuse, 0x1, P1 ;  /* 0x0000007b2d317211 */ /* 0x080fe400008f0eff */
[-C--:B------:R-:W-:Y:S01]  /*30a0*/  IADD3 R2, P1, R3, R122.reuse, RZ ;  /* 0x0000007a03027210 */ /* 0x080fe20007f3e0ff */
[----:B------:R-:W-:Y:S01]  /*30b0*/  IMAD R55, R55, 0x170, RZ ;  /* 0x0000017037377824 */ /* 0x000fe200078e02ff */
[C---:B------:R-:W-:Y:S02]  /*30c0*/  IADD3 R18, P0, R53.reuse, R122, RZ ;  /* 0x0000007a35127210 */ /* 0x040fe40007f1e0ff */
[----:B------:R-:W-:Y:S01]  /*30d0*/  LEA.HI.X.SX32 R3, R53, R123, 0x1, P1 ;  /* 0x0000007b35037211 */ /* 0x000fe200008f0eff */
[----:B-----5:R-:W-:Y:S01]  /*30e0*/  IMAD R57, R57, 0x2e0, RZ ;  /* 0x000002e039397824 */ /* 0x020fe200078e02ff */
[----:B------:R-:W5:Y:S03]  /*30f0*/  LDC R97, c[0x0][0x248] ;  /* 0x00009200ff617b82 */ /* 0x000f660000000800 */
[----:B------:R1:W5:Y:S02]  /*3100*/  LDG.E.U16 R45, desc[UR4][R2.64] ;  /* 0x00000004022d7981 */ /* 0x000364000c1e1500 */
[----:B-1----:R-:W-:-:S02]  /*3110*/  IMAD R3, R54, 0x2f0, RZ ;  /* 0x000002f036037824 */ /* 0x002fc400078e02ff */
[----:B------:R-:W-:Y:S04]  /*3120*/  STL [R1+0xb0], R94 ;  /* 0x0000b05e01007387 */ /* 0x000fe80000100800 */
[----:B---3--:R1:W-:Y:S01]  /*3130*/  STL [R1+0x64], R92 ;  /* 0x0000645c01007387 */ /* 0x0083e20000100800 */
[----:B------:R-:W-:Y:S01]  /*3140*/  IMAD R63, R63, 0x320, RZ ;  /* 0x000003203f3f7824 */ /* 0x000fe200078e02ff */
[----:B-1----:R-:W1:Y:S02]  /*3150*/  LDC R92, c[0x0][0x248] ;  /* 0x00009200ff5c7b82 */ /* 0x002e640000000800 */
[----:B----4-:R3:W-:Y:S04]  /*3160*/  STL [R1+0x58], R90 ;  /* 0x0000585a01007387 */ /* 0x0107e80000100800 */
[----:B------:R4:W-:Y:S04]  /*3170*/  STL [R1+0xa0], R73 ;  /* 0x0000a04901007387 */ /* 0x0009e80000100800 */
[----:B------:R0:W-:Y:S01]  /*3180*/  STL [R1+0x4c], R71 ;  /* 0x00004c4701007387 */ /* 0x0001e20000100800 */
[----:B---3--:R-:W3:Y:S08]  /*3190*/  LDC R90, c[0x0][0x248] ;  /* 0x00009200ff5a7b82 */ /* 0x008ef00000000800 */
[----:B----4-:R-:W4:Y:S08]  /*31a0*/  LDC R73, c[0x0][0x248] ;  /* 0x00009200ff497b82 */ /* 0x010f300000000800 */
[----:B0-----:R-:W0:Y:S01]  /*31b0*/  LDC R71, c[0x0][0x248] ;  /* 0x00009200ff477b82 */ /* 0x001e220000000800 */
[----:B--2---:R2:W-:Y:S02]  /*31c0*/  STL [R1+0x30], R29 ;  /* 0x0000301d01007387 */ /* 0x0045e40000100800 */
[----:B--2---:R-:W-:-:S05]  /*31d0*/  IMAD R29, R52, 0x290, RZ ;  /* 0x00000290341d7824 */ /* 0x004fca00078e02ff */
[----:B------:R-:W2:Y:S01]  /*31e0*/  LDC R52, c[0x0][0x248] ;  /* 0x00009200ff347b82 */ /* 0x000ea20000000800 */
[----:B------:R-:W-:-:S04]  /*31f0*/  IADD3 R28, P2, R29, R122, RZ ;  /* 0x0000007a1d1c7210 */ /* 0x000fc80007f5e0ff */
[-C--:B------:R-:W-:Y:S02]  /*3200*/  LEA.HI.X.SX32 R29, R198, R123.reuse, 0x1, P2 ;  /* 0x0000007bc61d7211 */ /* 0x080fe400010f0eff */
[----:B------:R-:W-:Y:S01]  /*3210*/  IADD3 R6, P2, R19, R122, RZ ;  /* 0x0000007a13067210 */ /* 0x000fe20007f5e0ff */
[----:B------:R1:W-:Y:S03]  /*3220*/  STL [R1+0x2c], R14 ;  /* 0x00002c0e01007387 */ /* 0x0003e60000100800 */
[-C--:B------:R-:W-:Y:S01]  /*3230*/  LEA.HI.X.SX32 R7, R211, R123.reuse, 0x1, P2 ;  /* 0x0000007bd3077211 */ /* 0x080fe200010f0eff */
[----:B------:R-:W5:Y:S01]  /*3240*/  LDG.E.U16 R28, desc[UR4][R28.64] ;  /* 0x000000041c1c7981 */ /* 0x000f62000c1e1500 */
[----:B------:R-:W-:-:S03]  /*3250*/  LEA.HI.X.SX32 R19, R20, R123, 0x1, P0 ;  /* 0x0000007b14137211 */ /* 0x000fc600000f0eff */
[----:B------:R3:W5:Y:S01]  /*3260*/  LDG.E.U16 R6, desc[UR4][R6.64] ;  /* 0x0000000406067981 */ /* 0x000762000c1e1500 */
[----:B-1----:R-:W1:Y:S03]  /*3270*/  LDC R14, c[0x0][0x248] ;  /* 0x00009200ff0e7b82 */ /* 0x002e660000000800 */
[----:B------:R-:W5:Y:S01]  /*3280*/  LDG.E.U16 R20, desc[UR4][R18.64] ;  /* 0x0000000412147981 */ /* 0x000f62000c1e1500 */
[----:B--2---:R-:W-:Y:S01]  /*3290*/  IMAD R53, R52, 0x2d0, RZ ;  /* 0x000002d034357824 */ /* 0x004fe200078e02ff */
[-C--:B------:R-:W-:Y:S02]  /*32a0*/  IADD3 R52, P0, R55, R122.reuse, RZ ;  /* 0x0000007a37347210 */ /* 0x080fe40007f1e0ff */
[----:B------:R2:W5:Y:S01]  /*32b0*/  LDG.E.U16 R29, desc[UR4][R48.64] ;  /* 0x00000004301d7981 */ /* 0x000562000c1e1500 */
[----:B---3--:R-:W-:Y:S01]  /*32c0*/  IMAD R7, R10, 0x180, RZ ;  /* 0x000001800a077824 */ /* 0x008fe200078e02ff */
[----:B--2---:R-:W-:-:S02]  /*32d0*/  IADD3 R48, P1, R53, R122, RZ ;  /* 0x0000007a35307210 */ /* 0x004fc40007f3e0ff */
[-C--:B------:R-:W-:Y:S02]  /*32e0*/  LEA.HI.X.SX32 R53, R50, R123.reuse, 0x1, P0 ;  /* 0x0000007b32357211 */ /* 0x080fe400000f0eff */
[-C--:B------:R-:W-:Y:S02]  /*32f0*/  IADD3 R50, P0, R7, R122.reuse, RZ ;  /* 0x0000007a07327210 */ /* 0x080fe40007f1e0ff */
[-C--:B------:R-:W-:Y:S02]  /*3300*/  LEA.HI.X.SX32 R49, R209, R123.reuse, 0x1, P1 ;  /* 0x0000007bd1317211 */ /* 0x080fe400008f0eff */
[----:B------:R-:W-:Y:S01]  /*3310*/  IADD3 R18, P1, R57, R122, RZ ;  /* 0x0000007a39127210 */ /* 0x000fe20007f3e0ff */
[----:B------:R-:W-:Y:S01]  /*3320*/  IMAD R57, R56, 0x300, RZ ;  /* 0x0000030038397824 */ /* 0x000fe200078e02ff */
[-C--:B------:R-:W-:Y:S01]  /*3330*/  LEA.HI.X.SX32 R51, R51, R123.reuse, 0x1, P0 ;  /* 0x0000007b33337211 */ /* 0x080fe200000f0eff */
[----:B------:R-:W2:Y:S01]  /*3340*/  LDG.E.U16 R48, desc[UR4][R48.64] ;  /* 0x0000000430307981 */ /* 0x000ea2000c1e1500 */
[----:B------:R-:W-:-:S02]  /*3350*/  LEA.HI.X.SX32 R19, R55, R123, 0x1, P1 ;  /* 0x0000007b37137211 */ /* 0x000fc400008f0eff */
[-C--:B------:R-:W-:Y:S01]  /*3360*/  IADD3 R2, P2, R3, R122.reuse, RZ ;  /* 0x0000007a03027210 */ /* 0x080fe20007f5e0ff */
[----:B------:R3:W2:Y:S03]  /*3370*/  LDG.E.U16 R49, desc[UR4][R52.64] ;  /* 0x0000000434317981 */ /* 0x0006a6000c1e1500 */
[----:B------:R-:W-:Y:S01]  /*3380*/  LEA.HI.X.SX32 R3, R210, R123, 0x1, P2 ;  /* 0x0000007bd2037211 */ /* 0x000fe200010f0eff */
[----:B-1----:R-:W-:Y:S02]  /*3390*/  IMAD R55, R14, 0x190, RZ ;  /* 0x000001900e377824 */ /* 0x002fe400078e02ff */
[----:B----4-:R-:W-:Y:S01]  /*33a0*/  IMAD R73, R73, 0x340, RZ ;  /* 0x0000034049497824 */ /* 0x010fe200078e02ff */
[----:B------:R-:W4:Y:S04]  /*33b0*/  LDG.E.U16 R18, desc[UR4][R18.64] ;  /* 0x0000000412127981 */ /* 0x000f28000c1e1500 */
[----:B------:R1:W4:Y:S01]  /*33c0*/  LDG.E.U16 R53, desc[UR4][R50.64] ;  /* 0x0000000432357981 */ /* 0x000322000c1e1500 */
[----:B---3--:R-:W3:Y:S01]  /*33d0*/  LDC R52, c[0x0][0x248] ;  /* 0x00009200ff347b82 */ /* 0x008ee20000000800 */
[----:B------:R-:W-:-:S02]  /*33e0*/  IADD3 R62, P2, R91, R122, RZ ;  /* 0x0000007a5b3e7210 */ /* 0x000fc40007f5e0ff */
[----:B------:R0:W4:Y:S05]  /*33f0*/  LDG.E.U16 R2, desc[UR4][R2.64] ;  /* 0x0000000402027981 */ /* 0x00012a000c1e1500 */
[----:B------:R-:W3:Y:S01]  /*3400*/  LDC R91, c[0x0][0x248] ;  /* 0x00009200ff5b7b82 */ /* 0x000ee20000000800 */
[----:B-1----:R-:W-:-:S04]  /*3410*/  IADD3 R50, P1, R57, R122, RZ ;  /* 0x0000007a39327210 */ /* 0x002fc80007f3e0ff */
[----:B------:R-:W-:-:S03]  /*3420*/  LEA.HI.X.SX32 R51, R7, R123, 0x1, P1 ;  /* 0x0000007b07337211 */ /* 0x000fc600008f0eff */
[----:B------:R-:W1:Y:S01]  /*3430*/  LDC R7, c[0x0][0x248] ;  /* 0x00009200ff077b82 */ /* 0x000e620000000800 */
[-C--:B------:R-:W-:Y:S01]  /*3440*/  IADD3 R56, P0, R55, R122.reuse, RZ ;  /* 0x0000007a37387210 */ /* 0x080fe20007f1e0ff */
[----:B------:R-:W-:Y:S01]  /*3450*/  IMAD R19, R72, 0x330, RZ ;  /* 0x0000033048137824 */ /* 0x000fe200078e02ff */
[----:B------:R-:W-:Y:S01]  /*3460*/  IADD3 R54, P1, R63, R122, RZ ;  /* 0x0000007a3f367210 */ /* 0x000fe20007f3e0ff */
[----:B0-----:R-:W-:Y:S01]  /*3470*/  IMAD R3, R71, 0x1a0, RZ ;  /* 0x000001a047037824 */ /* 0x001fe200078e02ff */
[-C--:B------:R-:W-:Y:S01]  /*3480*/  LEA.HI.X.SX32 R57, R16, R123.reuse, 0x1, P0 ;  /* 0x0000007b10397211 */ /* 0x080fe200000f0eff */
[----:B------:R-:W-:Y:S01]  /*3490*/  IMAD R207, R207, 0x1a8, RZ ;  /* 0x000001a8cfcf7824 */ /* 0x000fe200078e02ff */
[-C--:B------:R-:W-:Y:S01]  /*34a0*/  LEA.HI.X.SX32 R63, R208, R123.reuse, 0x1, P2 ;  /* 0x0000007bd03f7211 */ /* 0x080fe200010f0eff */
[----:B------:R-:W-:Y:S01]  /*34b0*/  IMAD R205, R205, 0x1b8, RZ ;  /* 0x000001b8cdcd7824 */ /* 0x000fe200078e02ff */
[----:B------:R-:W4:Y:S01]  /*34c0*/  LDG.E.U16 R51, desc[UR4][R50.64] ;  /* 0x0000000432337981 */ /* 0x000f22000c1e1500 */
[----:B------:R-:W-:-:S03]  /*34d0*/  LEA.HI.X.SX32 R55, R55, R123, 0x1, P1 ;  /* 0x0000007b37377211 */ /* 0x000fc600008f0eff */
[----:B------:R0:W4:Y:S01]  /*34e0*/  LDG.E.U16 R14, desc[UR4][R56.64] ;  /* 0x00000004380e7981 */ /* 0x000122000c1e1500 */
[-C--:B------:R-:W-:Y:S01]  /*34f0*/  IADD3 R72, P1, R19, R122.reuse, RZ ;  /* 0x0000007a13487210 */ /* 0x080fe20007f3e0ff */
[----:B---3--:R-:W-:Y:S02]  /*3500*/  IMAD R71, R52, 0x1c0, RZ ;  /* 0x000001c034477824 */ /* 0x008fe400078e02ff */
[----:B------:R3:W4:Y:S01]  /*3510*/  LDG.E.U16 R16, desc[UR4][R62.64] ;  /* 0x000000043e107981 */ /* 0x000722000c1e1500 */
[----:B------:R-:W5:Y:S01]  /*3520*/  LDC R52, c[0x0][0x248] ;  /* 0x00009200ff347b82 */ /* 0x000f620000000800 */
[----:B------:R-:W-:Y:S02]  /*3530*/  IMAD R91, R91, 0x370, RZ ;  /* 0x000003705b5b7824 */ /* 0x000fe400078e02ff */
[----:B------:R1:W4:Y:S01]  /*3540*/  LDG.E.U16 R10, desc[UR4][R54.64] ;  /* 0x00000004360a7981 */ /* 0x000322000c1e1500 */
[-C--:B0-----:R-:W-:Y:S02]  /*3550*/  IADD3 R56, P2, R73, R122.reuse, RZ ;  /* 0x0000007a49387210 */ /* 0x081fe40007f5e0ff */
[----:B---3--:R-:W-:-:S02]  /*3560*/  IADD3 R62, P0, R3, R122, RZ ;  /* 0x0000007a033e7210 */ /* 0x008fc40007f1e0ff */
[-C--:B------:R-:W-:Y:S01]  /*3570*/  LEA.HI.X.SX32 R57, R3, R123.reuse, 0x1, P2 ;  /* 0x0000007b03397211 */ /* 0x080fe200010f0eff */
[----:B-1----:R-:W-:Y:S01]  /*3580*/  IMAD R3, R7, 0x1b0, RZ ;  /* 0x000001b007037824 */ /* 0x002fe200078e02ff */
[-C--:B------:R-:W-:Y:S01]  /*3590*/  LEA.HI.X.SX32 R73, R206, R123.reuse, 0x1, P1 ;  /* 0x0000007bce497211 */ /* 0x080fe200008f0eff */
[----:B------:R-:W-:Y:S01]  /*35a0*/  IMAD R55, R74, 0x350, RZ ;  /* 0x000003504a377824 */ /* 0x000fe200078e02ff */
[----:B------:R-:W-:Y:S01]  /*35b0*/  LEA.HI.X.SX32 R63, R67, R123, 0x1, P0 ;  /* 0x0000007b433f7211 */ /* 0x000fe200000f0eff */
[----:B------:R-:W0:Y:S01]  /*35c0*/  LDC R74, c[0x0][0x248] ;  /* 0x00009200ff4a7b82 */ /* 0x000e220000000800 */
[----:B------:R-:W-:Y:S01]  /*35d0*/  IMAD R7, R90, 0x360, RZ ;  /* 0x000003605a077824 */ /* 0x000fe200078e02ff */
[----:B------:R-:W-:Y:S01]  /*35e0*/  IADD3 R90, P0, R3, R122, RZ ;  /* 0x0000007a035a7210 */ /* 0x000fe20007f1e0ff */
[----:B------:R1:W3:Y:S04]  /*35f0*/  LDG.E.U16 R19, desc[UR4][R72.64] ;  /* 0x0000000448137981 */ /* 0x0002e8000c1e1500 */
[----:B------:R1:W3:Y:S01]  /*3600*/  LDG.E.U16 R67, desc[UR4][R62.64] ;  /* 0x000000043e437981 */ /* 0x0002e2000c1e1500 */
[----:B------:R-:W-:-:S03]  /*3610*/  IMAD R95, R92, 0x380, RZ ;  /* 0x000003805c5f7824 */ /* 0x000fc600078e02ff */
[----:B------:R1:W3:Y:S02]  /*3620*/  LDG.E.U16 R50, desc[UR4][R56.64] ;  /* 0x0000000438327981 */ /* 0x0002e4000c1e1500 */
[-C--:B-1----:R-:W-:Y:S02]  /*3630*/  IADD3 R72, P2, R91, R122.reuse, RZ ;  /* 0x0000007a5b487210 */ /* 0x082fe40007f5e0ff */
[-C--:B------:R-:W-:Y:S02]  /*3640*/  LEA.HI.X.SX32 R91, R47, R123.reuse, 0x1, P0 ;  /* 0x0000007b2f5b7211 */ /* 0x080fe400000f0eff */
[-C--:B------:R-:W-:Y:S02]  /*3650*/  IADD3 R62, P0, R71, R122.reuse, RZ ;  /* 0x0000007a473e7210 */ /* 0x080fe40007f1e0ff */
[----:B------:R-:W-:Y:S01]  /*3660*/  IADD3 R54, P1, R55, R122, RZ ;  /* 0x0000007a37367210 */ /* 0x000fe20007f3e0ff */
[----:B------:R-:W-:Y:S01]  /*3670*/  IMAD R93, R93, 0x390, RZ ;  /* 0x000003905d5d7824 */ /* 0x000fe200078e02ff */
[-C--:B------:R-:W-:Y:S01]  /*3680*/  LEA.HI.X.SX32 R63, R68, R123.reuse, 0x1, P0 ;  /* 0x0000007b443f7211 */ /* 0x080fe200000f0eff */
[----:B------:R-:W-:Y:S01]  /*3690*/  IMAD R204, R204, 0x1c8, RZ ;  /* 0x000001c8cccc7824 */ /* 0x000fe200078e02ff */
[----:B------:R-:W1:Y:S01]  /*36a0*/  LDC R68, c[0x0][0x248] ;  /* 0x00009200ff447b82 */ /* 0x000e620000000800 */
[-C--:B------:R-:W-:Y:S01]  /*36b0*/  LEA.HI.X.SX32 R55, R207, R123.reuse, 0x1, P1 ;  /* 0x0000007bcf377211 */ /* 0x080fe200008f0eff */
[----:B------:R-:W3:Y:S01]  /*36c0*/  LDG.E.U16 R47, desc[UR4][R90.64] ;  /* 0x000000045a2f7981 */ /* 0x000ee2000c1e1500 */
[----:B------:R-:W-:-:S02]  /*36d0*/  LEA.HI.X.SX32 R73, R205, R123, 0x1, P2 ;  /* 0x0000007bcd497211 */ /* 0x000fc400010f0eff */
[-C--:B------:R-:W-:Y:S01]  /*36e0*/  IADD3 R56, P1, R7, R122.reuse, RZ ;  /* 0x0000007a07387210 */ /* 0x080fe20007f3e0ff */
[----:B------:R-:W3:Y:S03]  /*36f0*/  LDG.E.U16 R54, desc[UR4][R54.64] ;  /* 0x0000000436367981 */ /* 0x000ee6000c1e1500 */
[-C--:B------:R-:W-:Y:S01]  /*3700*/  LEA.HI.X.SX32 R57, R3, R123.reuse, 0x1, P1 ;  /* 0x0000007b03397211 */ /* 0x080fe200008f0eff */
[----:B------:R5:W3:Y:S01]  /*3710*/  LDG.E.U16 R7, desc[UR4][R72.64] ;  /* 0x0000000448077981 */ /* 0x000ae2000c1e1500 */
[----:B------:R-:W-:Y:S01]  /*3720*/  IADD3 R94, P1, R95, R122, RZ ;  /* 0x0000007a5f5e7210 */ /* 0x000fe20007f3e0ff */
[----:B0-----:R-:W-:Y:S02]  /*3730*/  IMAD R3, R74, 0x1d0, RZ ;  /* 0x000001d04a037824 */ /* 0x001fe400078e02ff */
[----:B------:R-:W0:Y:S01]  /*3740*/  LDC R74, c[0x0][0x248] ;  /* 0x00009200ff4a7b82 */ /* 0x000e220000000800 */
[----:B------:R-:W-:Y:S01]  /*3750*/  LEA.HI.X.SX32 R95, R71, R123, 0x1, P1 ;  /* 0x0000007b475f7211 */ /* 0x000fe200008f0eff */
[----:B------:R1:W3:Y:S01]  /*3760*/  LDG.E.U16 R56, desc[UR4][R56.64] ;  /* 0x0000000438387981 */ /* 0x0002e2000c1e1500 */
[----:B-----5:R-:W-:-:S03]  /*3770*/  IMAD R73, R52, 0x3a0, RZ ;  /* 0x000003a034497824 */ /* 0x020fc600078e02ff */
[----:B------:R5:W3:Y:S02]  /*3780*/  LDG.E.U16 R62, desc[UR4][R62.64] ;  /* 0x000000043e3e7981 */ /* 0x000ae4000c1e1500 */
[----:B------:R-:W0:Y:S01]  /*3790*/  LDC R71, c[0x0][0x248] ;  /* 0x00009200ff477b82 */ /* 0x000e220000000800 */
[-C--:B------:R-:W-:Y:S01]  /*37a0*/  IADD3 R72, P1, R73, R122.reuse, RZ ;  /* 0x0000007a49487210 */ /* 0x080fe20007f3e0ff */
[----:B-1----:R-:W-:Y:S01]  /*37b0*/  IMAD R57, R96, 0x3b0, RZ ;  /* 0x000003b060397824 */ /* 0x002fe200078e02ff */
[-C--:B------:R-:W-:Y:S01]  /*37c0*/  IADD3 R92, P2, R93, R122.reuse, RZ ;  /* 0x0000007a5d5c7210 */ /* 0x080fe20007f5e0ff */
[----:B------:R-:W-:Y:S01]  /*37d0*/  IMAD R213, R213, 0x1d8, RZ ;  /* 0x000001d8d5d57824 */ /* 0x000fe200078e02ff */
[CC--:B------:R-:W-:Y:S01]  /*37e0*/  LEA.HI.X.SX32 R73, R3.reuse, R123.reuse, 0x1, P1 ;  /* 0x0000007b03497211 */ /* 0x0c0fe200008f0eff */
[----:B------:R1:W3:Y:S01]  /*37f0*/  LDG.E.U16 R52, desc[UR4][R94.64] ;  /* 0x000000045e347981 */ /* 0x0002e2000c1e1500 */
[-C--:B------:R-:W-:Y:S01]  /*3800*/  IADD3 R90, P0, R3, R122.reuse, RZ ;  /* 0x0000007a035a7210 */ /* 0x080fe20007f1e0ff */
[----:B-----5:R-:W-:Y:S01]  /*3810*/  IMAD R63, R68, 0x1e0, RZ ;  /* 0x000001e0443f7824 */ /* 0x020fe200078e02ff */
[----:B------:R-:W5:Y:S01]  /*3820*/  LDC R96, c[0x0][0x248] ;  /* 0x00009200ff607b82 */ /* 0x000f620000000800 */
[----:B------:R1:W3:Y:S01]  /*3830*/  LDG.E.U16 R55, desc[UR4][R72.64] ;  /* 0x0000000448377981 */ /* 0x0002e2000c1e1500 */
[-C--:B------:R-:W-:Y:S01]  /*3840*/  LEA.HI.X.SX32 R93, R204, R123.reuse, 0x1, P2 ;  /* 0x0000007bcc5d7211 */ /* 0x080fe200010f0eff */
[----:B------:R-:W-:Y:S01]  /*3850*/  IMAD R97, R97, 0x1f0, RZ ;  /* 0x000001f061617824 */ /* 0x000fe200078e02ff */
[-C--:B------:R-:W-:Y:S01]  /*3860*/  LEA.HI.X.SX32 R91, R58, R123.reuse, 0x1, P0 ;  /* 0x0000007b3a5b7211 */ /* 0x080fe200000f0eff */
[----:B-1----:R-:W-:Y:S01]  /*3870*/  IMAD R95, R98, 0x3c0, RZ ;  /* 0x000003c0625f7824 */ /* 0x002fe200078e02ff */
[-C--:B------:R-:W-:Y:S01]  /*3880*/  IADD3 R72, P1, R57, R122.reuse, RZ ;  /* 0x0000007a39487210 */ /* 0x080fe20007f3e0ff */
[----:B------:R1:W3:Y:S01]  /*3890*/  LDG.E.U16 R3, desc[UR4][R92.64] ;  /* 0x000000045c037981 */ /* 0x0002e2000c1e1500 */
[-C--:B------:R-:W-:Y:S01]  /*38a0*/  IADD3 R94, P0, R63, R122.reuse, RZ ;  /* 0x0000007a3f5e7210 */ /* 0x080fe20007f1e0ff */
[----:B------:R-:W-:Y:S01]  /*38b0*/  IMAD R99, R99, 0x3d0, RZ ;  /* 0x000003d063637824 */ /* 0x000fe200078e02ff */
[----:B------:R-:W-:Y:S01]  /*38c0*/  LEA.HI.X.SX32 R73, R213, R123, 0x1, P1 ;  /* 0x0000007bd5497211 */ /* 0x000fe200008f0eff */
[----:B------:R-:W5:Y:S01]  /*38d0*/  LDC R98, c[0x0][0x248] ;  /* 0x00009200ff627b82 */ /* 0x000f620000000800 */
[----:B------:R-:W3:Y:S04]  /*38e0*/  LDG.E.U16 R58, desc[UR4][R90.64] ;  /* 0x000000045a3a7981 */ /* 0x000ee8000c1e1500 */
[----:B------:R0:W3:Y:S01]  /*38f0*/  LDG.E.U16 R57, desc[UR4][R72.64] ;  /* 0x0000000448397981 */ /* 0x0000e2000c1e1500 */
[----:B-1----:R-:W-:-:S02]  /*3900*/  IADD3 R92, P1, R95, R122, RZ ;  /* 0x0000007a5f5c7210 */ /* 0x002fc40007f3e0ff */
[-C--:B------:R-:W-:Y:S02]  /*3910*/  LEA.HI.X.SX32 R95, R60, R123.reuse, 0x1, P0 ;  /* 0x0000007b3c5f7211 */ /* 0x080fe400000f0eff */
[----:B------:R-:W-:-:S03]  /*3920*/  LEA.HI.X.SX32 R93, R63, R123, 0x1, P1 ;  /* 0x0000007b3f5d7211 */ /* 0x000fc600008f0eff */
[----:B------:R1:W3:Y:S01]  /*3930*/  LDG.E.U16 R121, desc[UR4][R94.64] ;  /* 0x000000045e797981 */ /* 0x0002e2000c1e1500 */
[-C--:B0-----:R-:W-:Y:S02]  /*3940*/  IADD3 R72, P0, R97, R122.reuse, RZ ;  /* 0x0000007a61487210 */ /* 0x081fe40007f1e0ff */
[-C--:B------:R-:W-:Y:S01]  /*3950*/  IADD3 R90, P2, R99, R122.reuse, RZ ;  /* 0x0000007a635a7210 */ /* 0x080fe20007f5e0ff */
[----:B------:R0:W3:Y:S01]  /*3960*/  LDG.E.U16 R63, desc[UR4][R92.64] ;  /* 0x000000045c3f7981 */ /* 0x0000e2000c1e1500 */
[----:B------:R-:W-:Y:S01]  /*3970*/  LEA.HI.X.SX32 R73, R8, R123, 0x1, P0 ;  /* 0x0000007b08497211 */ /* 0x000fe200000f0eff */
[----:B------:R-:W-:Y:S02]  /*3980*/  IMAD R99, R74, 0x3e0, RZ ;  /* 0x000003e04a637824 */ /* 0x000fe400078e02ff */
[----:B------:R-:W-:Y:S01]  /*3990*/  IMAD R203, R203, 0x1e8, RZ ;  /* 0x000001e8cbcb7824 */ /* 0x000fe200078e02ff */
[----:B------:R-:W5:Y:S01]  /*39a0*/  LDC R74, c[0x0][0x248] ;  /* 0x00009200ff4a7b82 */ /* 0x000f620000000800 */
[----:B-1----:R-:W-:Y:S01]  /*39b0*/  IMAD R95, R71, 0x202, RZ ;  /* 0x00000202475f7824 */ /* 0x002fe200078e02ff */
[----:B------:R1:W3:Y:S01]  /*39c0*/  LDG.E.U16 R60, desc[UR4][R72.64] ;  /* 0x00000004483c7981 */ /* 0x0002e2000c1e1500 */
[----:B0-----:R-:W-:-:S02]  /*39d0*/  IADD3 R92, P1, R99, R122, RZ ;  /* 0x0000007a635c7210 */ /* 0x001fc40007f3e0ff */
[----:B------:R-:W-:Y:S01]  /*39e0*/  LEA R71, R0, R0, 0x8 ;  /* 0x0000000000477211 */ /* 0x000fe200078e40ff */
[----:B------:R-:W-:Y:S01]  /*39f0*/  IMAD R101, R100, 0x3f0, RZ ;  /* 0x000003f064657824 */ /* 0x000fe200078e02ff */
[-C--:B-1----:R-:W-:Y:S01]  /*3a00*/  IADD3 R72, P0, R95, R122.reuse, RZ ;  /* 0x0000007a5f487210 */ /* 0x082fe20007f1e0ff */
[----:B------:R-:W-:Y:S01]  /*3a10*/  IMAD R212, R212, 0x1f8, RZ ;  /* 0x000001f8d4d47824 */ /* 0x000fe200078e02ff */
[----:B------:R-:W0:Y:S01]  /*3a20*/  LDC R95, c[0x0][0x248] ;  /* 0x00009200ff5f7b82 */ /* 0x000e220000000800 */
[-C--:B------:R-:W-:Y:S02]  /*3a30*/  LEA.HI.X.SX32 R93, R97, R123.reuse, 0x1, P1 ;  /* 0x0000007b615d7211 */ /* 0x080fe400008f0eff */
[-C--:B------:R-:W-:Y:S02]  /*3a40*/  LEA.HI.X.SX32 R91, R203, R123.reuse, 0x1, P2 ;  /* 0x0000007bcb5b7211 */ /* 0x080fe400010f0eff */
[----:B------:R-:W-:Y:S01]  /*3a50*/  LEA.HI.X.SX32 R73, R71, R123, 0x1, P0 ;  /* 0x0000007b47497211 */ /* 0x000fe200000f0eff */
[----:B------:R-:W-:Y:S01]  /*3a60*/  IMAD R109, R102, 0x212, RZ ;  /* 0x00000212666d7824 */ /* 0x000fe200078e02ff */
[----:B------:R-:W3:Y:S01]  /*3a70*/  LDG.E.U16 R68, desc[UR4][R92.64] ;  /* 0x000000045c447981 */ /* 0x000ee2000c1e1500 */
[----:B------:R-:W1:Y:S03]  /*3a80*/  LDC R97, c[0x0][0x248] ;  /* 0x00009200ff617b82 */ /* 0x000e660000000800 */
[----:B------:R5:W3:Y:S04]  /*3a90*/  LDG.E.U16 R8, desc[UR4][R90.64] ;  /* 0x000000045a087981 */ /* 0x000ae8000c1e1500 */
[----:B------:R5:W3:Y:S01]  /*3aa0*/  LDG.E.U16 R120, desc[UR4][R72.64] ;  /* 0x0000000448787981 */ /* 0x000ae2000c1e1500 */
[----:B------:R-:W1:Y:S01]  /*3ab0*/  LDC R99, c[0x0][0x248] ;  /* 0x00009200ff637b82 */ /* 0x000e620000000800 */
[----:B-----5:R-:W-:-:S07]  /*3ac0*/  IADD3 R90, P2, R101, R122, RZ ;  /* 0x0000007a655a7210 */ /* 0x020fce0007f5e0ff */
[----:B------:R-:W5:Y:S01]  /*3ad0*/  LDC R100, c[0x0][0x248] ;  /* 0x00009200ff647b82 */ /* 0x000f620000000800 */
[----:B------:R-:W-:Y:S01]  /*3ae0*/  IMAD R73, R98, 0x119, RZ ;  /* 0x0000011962497824 */ /* 0x000fe200078e02ff */
[----:B------:R-:W-:Y:S01]  /*3af0*/  LEA.HI.X.SX32 R91, R212, R123, 0x1, P2 ;  /* 0x0000007bd45b7211 */ /* 0x000fe200010f0eff */
[----:B------:R-:W-:Y:S01]  /*3b00*/  IMAD R93, R0, 0x109, RZ ;  /* 0x00000109005d7824 */ /* 0x000fe200078e02ff */
[----:B------:R-:W-:Y:S01]  /*3b10*/  IADD3 R94, P0, R109, R122, RZ ;  /* 0x0000007a6d5e7210 */ /* 0x000fe20007f1e0ff */
[----:B------:R-:W-:-:S03]  /*3b20*/  IMAD R103, R103, 0x222, RZ ;  /* 0x0000022267677824 */ /* 0x000fc600078e02ff */
[----:B------:R-:W2:Y:S01]  /*3b30*/  LDC R101, c[0x0][0x248] ;  /* 0x00009200ff657b82 */ /* 0x000ea20000000800 */
[----:B------:R-:W-:Y:S01]  /*3b40*/  IMAD R109, R104, 0x232, RZ ;  /* 0x00000232686d7824 */ /* 0x000fe200078e02ff */
[----:B------:R0:W3:Y:S06]  /*3b50*/  LDG.E.U16 R71, desc[UR4][R90.64] ;  /* 0x000000045a477981 */ /* 0x0000ec000c1e1500 */
[----:B------:R-:W2:Y:S01]  /*3b60*/  LDC R98, c[0x0][0x248] ;  /* 0x00009200ff627b82 */ /* 0x000ea20000000800 */
[----:B0-----:R-:W-:Y:S01]  /*3b70*/  IMAD R111, R95, 0x242, RZ ;  /* 0x000002425f6f7824 */ /* 0x001fe200078e02ff */
[----:B------:R-:W-:Y:S01]  /*3b80*/  IADD3 R92, P1, R103, R122, RZ ;  /* 0x0000007a675c7210 */ /* 0x000fe20007f3e0ff */
[----:B------:R-:W-:Y:S01]  /*3b90*/  IMAD R91, R96, 0x111, RZ ;  /* 0x00000111605b7824 */ /* 0x000fe200078e02ff */
[----:B------:R-:W-:-:S04]  /*3ba0*/  LEA.HI.X.SX32 R95, R93, R123, 0x1, P0 ;  /* 0x0000007b5d5f7211 */ /* 0x000fc800000f0eff */
[----:B------:R-:W0:Y:S01]  /*3bb0*/  LDC R104, c[0x0][0x248] ;  /* 0x00009200ff687b82 */ /* 0x000e220000000800 */
[-C--:B------:R-:W-:Y:S01]  /*3bc0*/  IADD3 R90, P0, R109, R122.reuse, RZ ;  /* 0x0000007a6d5a7210 */ /* 0x080fe20007f1e0ff */
[----:B-1----:R-:W-:Y:S01]  /*3bd0*/  IMAD R97, R97, 0x121, RZ ;  /* 0x0000012161617824 */ /* 0x002fe200078e02ff */
[-C--:B------:R-:W-:Y:S01]  /*3be0*/  LEA.HI.X.SX32 R93, R91, R123.reuse, 0x1, P1 ;  /* 0x0000007b5b5d7211 */ /* 0x080fe200008f0eff */
[----:B------:R-:W-:Y:S01]  /*3bf0*/  IMAD R105, R105, 0x252, RZ ;  /* 0x0000025269697824 */ /* 0x000fe200078e02ff */
[----:B------:R-:W-:Y:S01]  /*3c00*/  LEA.HI.X.SX32 R91, R73, R123, 0x1, P0 ;  /* 0x0000007b495b7211 */ /* 0x000fe200000f0eff */
[----:B------:R1:W3:Y:S02]  /*3c10*/  LDG.E.U16 R119, desc[UR4][R94.64] ;  /* 0x000000045e777981 */ /* 0x0002e4000c1e1500 */
[----:B------:R-:W0:Y:S01]  /*3c20*/  LDC R102, c[0x0][0x248] ;  /* 0x00009200ff667b82 */ /* 0x000e220000000800 */
[----:B------:R-:W-:Y:S01]  /*3c30*/  IADD3 R72, P2, R111, R122, RZ ;  /* 0x0000007a6f487210 */ /* 0x000fe20007f5e0ff */
[----:B------:R5:W3:Y:S01]  /*3c40*/  LDG.E.U16 R117, desc[UR4][R90.64] ;  /* 0x000000045a757981 */ /* 0x000ae2000c1e1500 */
[----:B------:R-:W-:-:S02]  /*3c50*/  IMAD R107, R107, 0x272, RZ ;  /* 0x000002726b6b7824 */ /* 0x000fc400078e02ff */
[-C--:B------:R-:W-:Y:S01]  /*3c60*/  LEA.HI.X.SX32 R73, R97, R123.reuse, 0x1, P2 ;  /* 0x0000007b61497211 */ /* 0x080fe200010f0eff */
[----:B------:R5:W3:Y:S01]  /*3c70*/  LDG.E.U16 R118, desc[UR4][R92.64] ;  /* 0x000000045c767981 */ /* 0x000ae2000c1e1500 */
[----:B-1----:R-:W-:Y:S01]  /*3c80*/  IMAD R95, R99, 0x129, RZ ;  /* 0x00000129635f7824 */ /* 0x002fe200078e02ff */
[-C--:B------:R-:W-:Y:S01]  /*3c90*/  IADD3 R94, P0, R105, R122.reuse, RZ ;  /* 0x0000007a695e7210 */ /* 0x080fe20007f1e0ff */
[----:B------:R-:W-:Y:S01]  /*3ca0*/  IMAD R99, R74, 0x282, RZ ;  /* 0x000002824a637824 */ /* 0x000fe200078e02ff */
[----:B------:R1:W3:Y:S01]  /*3cb0*/  LDG.E.U16 R116, desc[UR4][R72.64] ;  /* 0x0000000448747981 */ /* 0x0002e2000c1e1500 */
[----:B-----5:R-:W-:Y:S01]  /*3cc0*/  IMAD R91, R106, 0x262, RZ ;  /* 0x000002626a5b7824 */ /* 0x020fe200078e02ff */
[----:B------:R-:W5:Y:S01]  /*3cd0*/  LDC R109, c[0x0][0x248] ;  /* 0x00009200ff6d7b82 */ /* 0x000f620000000800 */
[-C--:B------:R-:W-:Y:S01]  /*3ce0*/  IADD3 R90, P2, R107, R122.reuse, RZ ;  /* 0x0000007a6b5a7210 */ /* 0x080fe20007f5e0ff */
[----:B------:R-:W-:Y:S02]  /*3cf0*/  IMAD R93, R100, 0x131, RZ ;  /* 0x00000131645d7824 */ /* 0x000fe400078e02ff */
[-C--:B------:R-:W-:Y:S01]  /*3d00*/  IADD3 R92, P1, R91, R122.reuse, RZ ;  /* 0x0000007a5b5c7210 */ /* 0x080fe20007f3e0ff */
[----:B--2---:R-:W-:Y:S01]  /*3d10*/  IMAD R97, R98, 0x141, RZ ;  /* 0x0000014162617824 */ /* 0x004fe200078e02ff */
[-C--:B------:R-:W-:Y:S01]  /*3d20*/  LEA.HI.X.SX32 R95, R95, R123.reuse, 0x1, P0 ;  /* 0x0000007b5f5f7211 */ /* 0x080fe200000f0eff */
[----:B-1----:R-:W-:Y:S01]  /*3d30*/  IMAD R73, R101, 0x139, RZ ;  /* 0x0000013965497824 */ /* 0x002fe200078e02ff */
[----:B------:R-:W-:Y:S01]  /*3d40*/  IADD3 R72, P0, R99, R122, RZ ;  /* 0x0000007a63487210 */ /* 0x000fe20007f1e0ff */
[----:B------:R-:W1:Y:S01]  /*3d50*/  LDC R103, c[0x0][0x248] ;  /* 0x00009200ff677b82 */ /* 0x000e620000000800 */
[-C--:B------:R-:W-:Y:S01]  /*3d60*/  LEA.HI.X.SX32 R93, R93, R123.reuse, 0x1, P1 ;  /* 0x0000007b5d5d7211 */ /* 0x080fe200008f0eff */
[----:B------:R2:W3:Y:S01]  /*3d70*/  LDG.E.U16 R115, desc[UR4][R94.64] ;  /* 0x000000045e737981 */ /* 0x0004e2000c1e1500 */
[----:B------:R-:W-:-:S02]  /*3d80*/  LEA.HI.X.SX32 R91, R73, R123, 0x1, P2 ;  /* 0x0000007b495b7211 */ /* 0x000fc400010f0eff */
[----:B------:R-:W-:-:S03]  /*3d90*/  LEA.HI.X.SX32 R73, R97, R123, 0x1, P0 ;  /* 0x0000007b61497211 */ /* 0x000fc600000f0eff */
[----:B------:R-:W4:Y:S01]  /*3da0*/  LDC R96, c[0x0][0x248] ;  /* 0x00009200ff607b82 */ /* 0x000f220000000800 */
[----:B0-----:R-:W-:Y:S01]  /*3db0*/  IMAD R97, R104, 0x292, RZ ;  /* 0x0000029268617824 */ /* 0x001fe200078e02ff */
[----:B------:R0:W3:Y:S01]  /*3dc0*/  LDG.E.U16 R114, desc[UR4][R92.64] ;  /* 0x000000045c727981 */ /* 0x0000e2000c1e1500 */
[----:B--2---:R-:W-:-:S03]  /*3dd0*/  IMAD R95, R102, 0x149, RZ ;  /* 0x00000149665f7824 */ /* 0x004fc600078e02ff */
[----:B------:R2:W3:Y:S02]  /*3de0*/  LDG.E.U16 R113, desc[UR4][R90.64] ;  /* 0x000000045a717981 */ /* 0x0004e4000c1e1500 */
[----:B------:R-:W4:Y:S08]  /*3df0*/  LDC R107, c[0x0][0x248] ;  /* 0x00009200ff6b7b82 */ /* 0x000f300000000800 */
[----:B------:R-:W4:Y:S01]  /*3e00*/  LDC R105, c[0x0][0x248] ;  /* 0x00009200ff697b82 */ /* 0x000f220000000800 */
[----:B0-----:R-:W-:Y:S01]  /*3e10*/  IMAD R93, R108, 0x2a2, RZ ;  /* 0x000002a26c5d7824 */ /* 0x001fe200078e02ff */
[-C--:B------:R-:W-:Y:S01]  /*3e20*/  IADD3 R92, P0, R97, R122.reuse, RZ ;  /* 0x0000007a615c7210 */ /* 0x080fe20007f1e0ff */
[----:B-----5:R-:W-:Y:S01]  /*3e30*/  IMAD R109, R109, 0x2b2, RZ ;  /* 0x000002b26d6d7824 */ /* 0x020fe200078e02ff */
[----:B------:R1:W5:Y:S02]  /*3e40*/  LDG.E.U16 R112, desc[UR4][R72.64] ;  /* 0x0000000448707981 */ /* 0x000364000c1e1500 */
[----:B--2---:R-:W-:-:S02]  /*3e50*/  IADD3 R90, P1, R93, R122, RZ ;  /* 0x0000007a5d5a7210 */ /* 0x004fc40007f3e0ff */
[----:B------:R-:W0:Y:S01]  /*3e60*/  LDC R99, c[0x0][0x248] ;  /* 0x00009200ff637b82 */ /* 0x000e220000000800 */
[----:B------:R-:W-:-:S07]  /*3e70*/  LEA.HI.X.SX32 R93, R95, R123, 0x1, P0 ;  /* 0x0000007b5f5d7211 */ /* 0x000fce00000f0eff */
[----:B------:R-:W2:Y:S08]  /*3e80*/  LDC R98, c[0x0][0x248] ;  /* 0x00009200ff627b82 */ /* 0x000eb00000000800 */
[----:B------:R-:W2:Y:S01]  /*3e90*/  LDC R100, c[0x0][0x248] ;  /* 0x00009200ff647b82 */ /* 0x000ea20000000800 */
[----:B-1----:R-:W-:-:S07]  /*3ea0*/  IMAD R73, R103, 0x151, RZ ;  /* 0x0000015167497824 */ /* 0x002fce00078e02ff */
[----:B------:R-:W1:Y:S08]  /*3eb0*/  LDC R106, c[0x0][0x248] ;  /* 0x00009200ff6a7b82 */ /* 0x000e700000000800 */
[----:B------:R-:W1:Y:S01]  /*3ec0*/  LDC R95, c[0x0][0x248] ;  /* 0x00009200ff5f7b82 */ /* 0x000e620000000800 */
[----:B----4-:R-:W-:Y:S01]  /*3ed0*/  IMAD R97, R96, 0x159, RZ ;  /* 0x0000015960617824 */ /* 0x010fe200078e02ff */
[----:B------:R-:W-:-:S06]  /*3ee0*/  IADD3 R72, P2, R109, R122, RZ ;  /* 0x0000007a6d487210 */ /* 0x000fcc0007f5e0ff */
[----:B------:R-:W4:Y:S01]  /*3ef0*/  LDC R102, c[0x0][0x248] ;  /* 0x00009200ff667b82 */ /* 0x000f220000000800 */
[-C--:B------:R-:W-:Y:S01]  /*3f00*/  LEA.HI.X.SX32 R91, R73, R123.reuse, 0x1, P1 ;  /* 0x0000007b495b7211 */ /* 0x080fe200008f0eff */
[----:B------:R-:W-:Y:S01]  /*3f10*/  IMAD R107, R107, 0x2c2, RZ ;  /* 0x000002c26b6b7824 */ /* 0x000fe200078e02ff */
[----:B------:R-:W-:Y:S01]  /*3f20*/  LEA.HI.X.SX32 R73, R97, R123, 0x1, P2 ;  /* 0x0000007b61497211 */ /* 0x000fe200010f0eff */
[----:B------:R0:W5:Y:S04]  /*3f30*/  LDG.E.U16 R111, desc[UR4][R92.64] ;  /* 0x000000045c6f7981 */ /* 0x000168000c1e1500 */
[----:B------:R-:W4:Y:S01]  /*3f40*/  LDC R96, c[0x0][0x248] ;  /* 0x00009200ff607b82 */ /* 0x000f220000000800 */
[----:B------:R2:W5:Y:S07]  /*3f50*/  LDG.E.U16 R109, desc[UR4][R72.64] ;  /* 0x00000004486d7981 */ /* 0x00056e000c1e1500 */
[----:B------:R-:W4:Y:S01]  /*3f60*/  LDC R104, c[0x0][0x248] ;  /* 0x00009200ff687b82 */ /* 0x000f220000000800 */
[----:B0-----:R-:W-:-:S07]  /*3f70*/  IMAD R93, R99, 0x161, RZ ;  /* 0x00000161635d7824 */ /* 0x001fce00078e02ff */
[----:B------:R-:W0:Y:S01]  /*3f80*/  LDC R74, c[0x0][0x248] ;  /* 0x00009200ff4a7b82 */ /* 0x000e220000000800 */
[----:B------:R-:W-:Y:S01]  /*3f90*/  IMAD R99, R124, 0x2d2, RZ ;  /* 0x000002d27c637824 */ /* 0x000fe200078e02ff */
[----:B------:R-:W-:Y:S01]  /*3fa0*/  IADD3 R94, P0, R107, R122, RZ ;  /* 0x0000007a6b5e7210 */ /* 0x000fe20007f1e0ff */
[----:B--2---:R-:W-:Y:S01]  /*3fb0*/  IMAD R73, R105, 0x171, RZ ;  /* 0x0000017169497824 */ /* 0x004fe200078e02ff */
[----:B------:R2:W5:Y:S04]  /*3fc0*/  LDG.E.U16 R110, desc[UR4][R90.64] ;  /* 0x000000045a6e7981 */ /* 0x000568000c1e1500 */
[----:B------:R-:W0:Y:S01]  /*3fd0*/  LDC R103, c[0x0][0x248] ;  /* 0x00009200ff677b82 */ /* 0x000e220000000800 */
[----:B------:R-:W-:Y:S02]  /*3fe0*/  IMAD R105, R98, 0x2e2, RZ ;  /* 0x000002e262697824 */ /* 0x000fe400078e02ff */
[----:B-1----:R-:W-:-:S05]  /*3ff0*/  IMAD R107, R95, 0x2f2, RZ ;  /* 0x000002f25f6b7824 */ /* 0x002fca00078e02ff */
[----:B------:R-:W1:Y:S01]  /*4000*/  LDC R101, c[0x0][0x248] ;  /* 0x00009200ff657b82 */ /* 0x000e620000000800 */
[----:B--2---:R-:W-:Y:S01]  /*4010*/  IMAD R91, R100, 0x169, RZ ;  /* 0x00000169645b7824 */ /* 0x004fe200078e02ff */
[----:B------:R-:W-:Y:S01]  /*4020*/  IADD3 R92, P1, R99, R122, RZ ;  /* 0x0000007a635c7210 */ /* 0x000fe20007f3e0ff */
[----:B------:R-:W-:Y:S01]  /*4030*/  IMAD R99, R106, 0x179, RZ ;  /* 0x000001796a637824 */ /* 0x000fe200078e02ff */
[----:B------:R-:W-:-:S04]  /*4040*/  LEA.HI.X.SX32 R95, R93, R123, 0x1, P0 ;  /* 0x0000007b5d5f7211 */ /* 0x000fc800000f0eff */
[----:B------:R-:W2:Y:S01]  /*4050*/  LDC R97, c[0x0][0x248] ;  /* 0x00009200ff617b82 */ /* 0x000ea20000000800 */
[-C--:B------:R-:W-:Y:S01]  /*4060*/  IADD3 R90, P0, R105, R122.reuse, RZ ;  /* 0x0000007a695a7210 */ /* 0x080fe20007f1e0ff */
[----:B----4-:R-:W-:Y:S01]  /*4070*/  IMAD R129, R102, 0x302, RZ ;  /* 0x0000030266817824 */ /* 0x010fe200078e02ff */
[----:B------:R-:W-:Y:S01]  /*4080*/  IADD3 R72, P2, R107, R122, RZ ;  /* 0x0000007a6b487210 */ /* 0x000fe20007f5e0ff */
[----:B------:R4:W5:Y:S01]  /*4090*/  LDG.E.U16 R108, desc[UR4][R94.64] ;  /* 0x000000045e6c7981 */ /* 0x000962000c1e1500 */
[----:B------:R-:W-:-:S03]  /*40a0*/  LEA.HI.X.SX32 R93, R91, R123, 0x1, P1 ;  /* 0x0000007b5b5d7211 */ /* 0x000fc600008f0eff */
[----:B------:R-:W2:Y:S01]  /*40b0*/  LDC R100, c[0x0][0x248] ;  /* 0x00009200ff647b82 */ /* 0x000ea20000000800 */
[-C--:B------:R-:W-:Y:S01]  /*40c0*/  LEA.HI.X.SX32 R91, R73, R123.reuse, 0x1, P0 ;  /* 0x0000007b495b7211 */ /* 0x080fe200000f0eff */
[----:B------:R4:W5:Y:S01]  /*40d0*/  LDG.E.U16 R107, desc[UR4][R92.64] ;  /* 0x000000045c6b7981 */ /* 0x000962000c1e1500 */
[----:B------:R-:W-:-:S05]  /*40e0*/  LEA.HI.X.SX32 R73, R99, R123, 0x1, P2 ;  /* 0x0000007b63497211 */ /* 0x000fca00010f0eff */
[----:B------:R-:W2:Y:S01]  /*40f0*/  LDC R124, c[0x0][0x248] ;  /* 0x00009200ff7c7b82 */ /* 0x000ea20000000800 */
[----:B------:R0:W5:Y:S01]  /*4100*/  LDG.E.U16 R105, desc[UR4][R72.64] ;  /* 0x0000000448697981 */ /* 0x000162000c1e1500 */
[----:B----4-:R-:W-:Y:S02]  /*4110*/  IMAD R95, R104, 0x181, RZ ;  /* 0x00000181685f7824 */ /* 0x010fe400078e02ff */
[----:B------:R-:W-:Y:S01]  /*4120*/  IMAD R93, R96, 0x312, RZ ;  /* 0x00000312605d7824 */ /* 0x000fe200078e02ff */
[-C--:B------:R-:W-:Y:S01]  /*4130*/  IADD3 R94, P0, R129, R122.reuse, RZ ;  /* 0x0000007a815e7210 */ /* 0x080fe20007f1e0ff */
[----:B0-----:R-:W-:Y:S01]  /*4140*/  IMAD R103, R103, 0x189, RZ ;  /* 0x0000018967677824 */ /* 0x001fe200078e02ff */
[----:B------:R0:W4:Y:S01]  /*4150*/  LDG.E.U16 R106, desc[UR4][R90.64] ;  /* 0x000000045a6a7981 */ /* 0x000122000c1e1500 */
[----:B------:R-:W-:Y:S01]  /*4160*/  IMAD R127, R127, 0x199, RZ ;  /* 0x000001997f7f7824 */ /* 0x000fe200078e02ff */
[----:B------:R-:W0:Y:S01]  /*4170*/  LDC R99, c[0x0][0x248] ;  /* 0x00009200ff637b82 */ /* 0x000e220000000800 */
[----:B------:R-:W-:Y:S01]  /*4180*/  IMAD R73, R74, 0x332, RZ ;  /* 0x000003324a497824 */ /* 0x000fe200078e02ff */
[----:B------:R-:W-:-:S02]  /*4190*/  IADD3 R92, P1, R93, R122, RZ ;  /* 0x0000007a5d5c7210 */ /* 0x000fc40007f3e0ff */
[-C--:B------:R-:W-:Y:S01]  /*41a0*/  LEA.HI.X.SX32 R95, R95, R123.reuse, 0x1, P0 ;  /* 0x0000007b5f5f7211 */ /* 0x080fe200000f0eff */
[----:B-1----:R-:W-:Y:S01]  /*41b0*/  IMAD R101, R101, 0x322, RZ ;  /* 0x0000032265657824 */ /* 0x002fe200078e02ff */
[-C--:B------:R-:W-:Y:S02]  /*41c0*/  IADD3 R72, P0, R73, R122.reuse, RZ ;  /* 0x0000007a49487210 */ /* 0x080fe40007f1e0ff */
[----:B------:R-:W1:Y:S01]  /*41d0*/  LDC R98, c[0x0][0x248] ;  /* 0x00009200ff627b82 */ /* 0x000e620000000800 */
[-C--:B------:R-:W-:Y:S01]  /*41e0*/  LEA.HI.X.SX32 R93, R103, R123.reuse, 0x1, P1 ;  /* 0x0000007b675d7211 */ /* 0x080fe200008f0eff */
[----:B--2---:R-:W-:Y:S01]  /*41f0*/  IMAD R97, R97, 0x191, RZ ;  /* 0x0000019161617824 */ /* 0x004fe200078e02ff */
[-C--:B------:R-:W-:Y:S01]  /*4200*/  LEA.HI.X.SX32 R73, R127, R123.reuse, 0x1, P0 ;  /* 0x0000007b7f497211 */ /* 0x080fe200000f0eff */
[----:B------:R-:W-:Y:S01]  /*4210*/  IMAD R127, R126, 0x342, RZ ;  /* 0x000003427e7f7824 */ /* 0x000fe200078e02ff */
[----:B0-----:R-:W-:Y:S01]  /*4220*/  IADD3 R90, P2, R101, R122, RZ ;  /* 0x0000007a655a7210 */ /* 0x001fe20007f5e0ff */
[----:B------:R0:W2:Y:S02]  /*4230*/  LDG.E.U16 R103, desc[UR4][R92.64] ;  /* 0x000000045c677981 */ /* 0x0000a4000c1e1500 */
[----:B------:R-:W1:Y:S02]  /*4240*/  LDC R74, c[0x0][0x248] ;  /* 0x00009200ff4a7b82 */ /* 0x000e640000000800 */
[----:B------:R0:W2:Y:S01]  /*4250*/  LDG.E.U16 R104, desc[UR4][R94.64] ;  /* 0x000000045e687981 */ /* 0x0000a2000c1e1500 */
[----:B------:R-:W-:-:S03]  /*4260*/  LEA.HI.X.SX32 R91, R97, R123, 0x1, P2 ;  /* 0x0000007b615b7211 */ /* 0x000fc600010f0eff */
[----:B------:R0:W2:Y:S02]  /*4270*/  LDG.E.U16 R101, desc[UR4][R72.64] ;  /* 0x0000000448657981 */ /* 0x0000a4000c1e1500 */
[----:B0-----:R-:W-:Y:S01]  /*4280*/  IMAD R93, R100, 0x362, RZ ;  /* 0x00000362645d7824 */ /* 0x001fe200078e02ff */
[-C--:B------:R-:W-:Y:S01]  /*4290*/  IADD3 R92, P0, R127, R122.reuse, RZ ;  /* 0x0000007a7f5c7210 */ /* 0x080fe20007f1e0ff */
[----:B------:R-:W0:Y:S01]  /*42a0*/  LDC R97, c[0x0][0x248] ;  /* 0x00009200ff617b82 */ /* 0x000e220000000800 */
[----:B------:R-:W-:Y:S01]  /*42b0*/  IMAD R125, R125, 0x352, RZ ;  /* 0x000003527d7d7824 */ /* 0x000fe200078e02ff */
[----:B------:R1:W2:Y:S01]  /*42c0*/  LDG.E.U16 R102, desc[UR4][R90.64] ;  /* 0x000000045a667981 */ /* 0x0002a2000c1e1500 */
[----:B------:R-:W-:Y:S01]  /*42d0*/  IMAD R95, R124, 0x1a1, RZ ;  /* 0x000001a17c5f7824 */ /* 0x000fe200078e02ff */
[----:B------:R-:W-:-:S04]  /*42e0*/  IADD3 R72, P2, R93, R122, RZ ;  /* 0x0000007a5d487210 */ /* 0x000fc80007f5e0ff */
[----:B------:R-:W0:Y:S01]  /*42f0*/  LDC R94, c[0x0][0x248] ;  /* 0x00009200ff5e7b82 */ /* 0x000e220000000800 */
[----:B------:R-:W-:-:S07]  /*4300*/  LEA.HI.X.SX32 R93, R95, R123, 0x1, P0 ;  /* 0x0000007b5f5d7211 */ /* 0x000fce00000f0eff */
[----:B------:R-:W0:Y:S01]  /*4310*/  LDC R96, c[0x0][0x248] ;  /* 0x00009200ff607b82 */ /* 0x000e220000000800 */
[----:B------:R-:W-:Y:S01]  /*4320*/  IMAD R99, R99, 0x1a9, RZ ;  /* 0x000001a963637824 */ /* 0x000fe200078e02ff */
[----:B-1----:R-:W-:Y:S01]  /*4330*/  IADD3 R90, P1, R125, R122, RZ ;  /* 0x0000007a7d5a7210 */ /* 0x002fe20007f3e0ff */
[----:B------:R-:W-:Y:S01]  /*4340*/  IMAD R73, R98, 0x1b1, RZ ;  /* 0x000001b162497824 */ /* 0x000fe200078e02ff */
[----:B------:R-:W2:Y:S04]  /*4350*/  LDG.E.U16 R100, desc[UR4][R92.64] ;  /* 0x000000045c647981 */ /* 0x000ea8000c1e1500 */
[----:B------:R-:W1:Y:S08]  /*4360*/  LDC R95, c[0x0][0x248] ;  /* 0x00009200ff5f7b82 */ /* 0x000e700000000800 */
[----:B------:R-:W1:Y:S01]  /*4370*/  LDC R127, c[0x0][0x248] ;  /* 0x00009200ff7f7b82 */ /* 0x000e620000000800 */
[----:B------:R-:W-:-:S07]  /*4380*/  LEA.HI.X.SX32 R91, R99, R123, 0x1, P1 ;  /* 0x0000007b635b7211 */ /* 0x000fce00008f0eff */
[----:B------:R-:W1:Y:S01]  /*4390*/  LDC R126, c[0x0][0x248] ;  /* 0x00009200ff7e7b82 */ /* 0x000e620000000800 */
[----:B------:R-:W-:Y:S01]  /*43a0*/  LEA.HI.X.SX32 R73, R73, R123, 0x1, P2 ;  /* 0x0000007b49497211 */ /* 0x000fe200010f0eff */
[----:B------:R-:W-:Y:S01]  /*43b0*/  IMAD R137, R134, 0x372, RZ ;  /* 0x0000037286897824 */ /* 0x000fe200078e02ff */
[----:B------:R0:W2:Y:S05]  /*43c0*/  LDG.E.U16 R99, desc[UR4][R90.64] ;  /* 0x000000045a637981 */ /* 0x0000aa000c1e1500 */
[----:B------:R-:W3:Y:S01]  /*43d0*/  LDC R124, c[0x0][0x248] ;  /* 0x00009200ff7c7b82 */ /* 0x000ee20000000800 */
[----:B0-----:R-:W-:Y:S01]  /*43e0*/  IMAD R97, R97, 0x382, RZ ;  /* 0x0000038261617824 */ /* 0x001fe200078e02ff */
[----:B------:R0:W2:Y:S06]  /*43f0*/  LDG.E.U16 R98, desc[UR4][R72.64] ;  /* 0x0000000448627981 */ /* 0x0000ac000c1e1500 */
[----:B------:R-:W3:Y:S01]  /*4400*/  LDC R129, c[0x0][0x248] ;  /* 0x00009200ff817b82 */ /* 0x000ee20000000800 */
[----:B------:R-:W-:-:S07]  /*4410*/  IMAD R91, R94, 0x1c9, RZ ;  /* 0x000001c95e5b7824 */ /* 0x000fce00078e02ff */
[----:B------:R-:W3:Y:S01]  /*4420*/  LDC R125, c[0x0][0x248] ;  /* 0x00009200ff7d7b82 */ /* 0x000ee20000000800 */
[----:B------:R-:W-:Y:S01]  /*4430*/  IMAD R93, R74, 0x1b9, RZ ;  /* 0x000001b94a5d7824 */ /* 0x000fe200078e02ff */
[-C--:B------:R-:W-:Y:S01]  /*4440*/  IADD3 R94, P0, R137, R122.reuse, RZ ;  /* 0x0000007a895e7210 */ /* 0x080fe20007f1e0ff */
[----:B------:R-:W-:Y:S01]  /*4450*/  IMAD R135, R135, 0x392, RZ ;  /* 0x0000039287877824 */ /* 0x000fe200078e02ff */
[-C--:B------:R-:W-:Y:S01]  /*4460*/  IADD3 R92, P1, R97, R122.reuse, RZ ;  /* 0x0000007a615c7210 */ /* 0x080fe20007f3e0ff */
[----:B0-----:R-:W-:Y:S02]  /*4470*/  IMAD R73, R96, 0x1c1, RZ ;  /* 0x000001c160497824 */ /* 0x001fe400078e02ff */
[----:B-1----:R-:W-:Y:S01]  /*4480*/  IMAD R137, R95, 0x3a2, RZ ;  /* 0x000003a25f897824 */ /* 0x002fe200078e02ff */
[-C--:B------:R-:W-:Y:S01]  /*4490*/  IADD3 R90, P2, R135, R122.reuse, RZ ;  /* 0x0000007a875a7210 */ /* 0x080fe20007f5e0ff */
[----:B------:R-:W-:Y:S01]  /*44a0*/  IMAD R135, R136, 0x1d1, RZ ;  /* 0x000001d188877824 */ /* 0x000fe200078e02ff */
[-C--:B------:R-:W-:Y:S01]  /*44b0*/  LEA.HI.X.SX32 R95, R93, R123.reuse, 0x1, P0 ;  /* 0x0000007b5d5f7211 */ /* 0x080fe200000f0eff */
[----:B------:R-:W0:Y:S01]  /*44c0*/  LDC R74, c[0x0][0x248] ;  /* 0x00009200ff4a7b82 */ /* 0x000e220000000800 */
[----:B------:R-:W-:Y:S01]  /*44d0*/  IADD3 R72, P0, R137, R122, RZ ;  /* 0x0000007a89487210 */ /* 0x000fe20007f1e0ff */
[----:B------:R-:W-:Y:S01]  /*44e0*/  IMAD R137, R127, 0x3b2, RZ ;  /* 0x000003b27f897824 */ /* 0x000fe200078e02ff */
[-C--:B------:R-:W-:Y:S01]  /*44f0*/  LEA.HI.X.SX32 R93, R73, R123.reuse, 0x1, P1 ;  /* 0x0000007b495d7211 */ /* 0x080fe200008f0eff */
[----:B------:R-:W-:Y:S01]  /*4500*/  IMAD R131, R131, 0x3d2, RZ ;  /* 0x000003d283837824 */ /* 0x000fe200078e02ff */
[-C--:B------:R-:W-:Y:S01]  /*4510*/  LEA.HI.X.SX32 R91, R91, R123.reuse, 0x1, P2 ;  /* 0x0000007b5b5b7211 */ /* 0x080fe200010f0eff */
[----:B------:R-:W2:Y:S01]  /*4520*/  LDG.E.U16 R97, desc[UR4][R94.64] ;  /* 0x000000045e617981 */ /* 0x000ea2000c1e1500 */
[----:B------:R-:W-:Y:S01]  /*4530*/  LEA.HI.X.SX32 R73, R135, R123, 0x1, P0 ;  /* 0x0000007b87497211 */ /* 0x000fe200000f0eff */
[----:B------:R-:W-:-:S02]  /*4540*/  IMAD R135, R126, 0x1d9, RZ ;  /* 0x000001d97e877824 */ /* 0x000fc400078e02ff */
[----:B------:R1:W2:Y:S01]  /*4550*/  LDG.E.U16 R96, desc[UR4][R92.64] ;  /* 0x000000045c607981 */ /* 0x0002a2000c1e1500 */
[----:B---3--:R-:W-:-:S03]  /*4560*/  IMAD R129, R129, 0x3c2, RZ ;  /* 0x000003c281817824 */ /* 0x008fc600078e02ff */
[----:B------:R3:W2:Y:S01]  /*4570*/  LDG.E.U16 R95, desc[UR4][R90.64] ;  /* 0x000000045a5f7981 */ /* 0x0006a2000c1e1500 */
[-C--:B-1----:R-:W-:Y:S01]  /*4580*/  IADD3 R92, P0, R137, R122.reuse, RZ ;  /* 0x0000007a895c7210 */ /* 0x082fe20007f1e0ff */
[----:B------:R-:W-:Y:S02]  /*4590*/  IMAD R137, R124, 0x3e2, RZ ;  /* 0x000003e27c897824 */ /* 0x000fe400078e02ff */
[----:B------:R1:W2:Y:S01]  /*45a0*/  LDG.E.U16 R94, desc[UR4][R72.64] ;  /* 0x00000004485e7981 */ /* 0x0002a2000c1e1500 */
[----:B------:R-:W-:Y:S01]  /*45b0*/  IMAD R127, R128, 0x1e1, RZ ;  /* 0x000001e1807f7824 */ /* 0x000fe200078e02ff */
[----:B------:R-:W-:Y:S01]  /*45c0*/  LEA.HI.X.SX32 R93, R135, R123, 0x1, P0 ;  /* 0x0000007b875d7211 */ /* 0x000fe200000f0eff */
[----:B---3--:R-:W-:Y:S01]  /*45d0*/  IMAD R91, R130, 0x1e9, RZ ;  /* 0x000001e9825b7824 */ /* 0x008fe200078e02ff */
[-C--:B------:R-:W-:Y:S02]  /*45e0*/  IADD3 R90, P2, R131, R122.reuse, RZ ;  /* 0x0000007a835a7210 */ /* 0x080fe40007f5e0ff */
[----:B------:R-:W-:-:S02]  /*45f0*/  IADD3 R124, P1, R129, R122, RZ ;  /* 0x0000007a817c7210 */ /* 0x000fc40007f3e0ff */
[----:B------:R-:W-:Y:S01]  /*4600*/  SHF.L.U32 R148, R0, 0x1, RZ ;  /* 0x0000000100947819 */ /* 0x000fe200000006ff */
[----:B-1----:R-:W-:Y:S01]  /*4610*/  IMAD R73, R125, 0x1f1, RZ ;  /* 0x000001f17d497824 */ /* 0x002fe200078e02ff */
[-C--:B------:R-:W-:Y:S01]  /*4620*/  IADD3 R72, P0, R137, R122.reuse, RZ ;  /* 0x0000007a89487210 */ /* 0x080fe20007f1e0ff */
[----:B------:R-:W-:Y:S01]  /*4630*/  IMAD R149, R149, 0x112, RZ ;  /* 0x0000011295957824 */ /* 0x000fe200078e02ff */
[-C--:B------:R-:W-:Y:S01]  /*4640*/  LEA.HI.X.SX32 R91, R91, R123.reuse, 0x1, P2 ;  /* 0x0000007b5b5b7211 */ /* 0x080fe200010f0eff */
[----:B------:R-:W-:Y:S01]  /*4650*/  IMAD R152, R152, 0x122, RZ ;  /* 0x0000012298987824 */ /* 0x000fe200078e02ff */
[-C--:B------:R-:W-:Y:S01]  /*4660*/  LEA.HI.X.SX32 R73, R73, R123.reuse, 0x1, P0 ;  /* 0x0000007b49497211 */ /* 0x080fe200000f0eff */
[----:B------:R-:W3:Y:S01]  /*4670*/  LDG.E.U16 R93, desc[UR4][R92.64] ;  /* 0x000000045c5d7981 */ /* 0x000ee2000c1e1500 */
[----:B------:R-:W-:Y:S01]  /*4680*/  LEA.HI.X.SX32 R125, R127, R123, 0x1, P1 ;  /* 0x0000007b7f7d7211 */ /* 0x000fe200008f0eff */
[----:B------:R-:W-:Y:S01]  /*4690*/  IMAD R154, R154, 0x132, RZ ;  /* 0x000001329a9a7824 */ /* 0x000fe200078e02ff */
[-C--:B------:R-:W-:Y:S01]  /*46a0*/  IADD3 R128, P0, R148, R122.reuse, RZ ;  /* 0x0000007a94807210 */ /* 0x080fe20007f1e0ff */
[----:B------:R-:W3:Y:S01]  /*46b0*/  LDG.E.U16 R91, desc[UR4][R90.64] ;  /* 0x000000045a5b7981 */ /* 0x000ee2000c1e1500 */
[----:B------:R-:W-:-:S02]  /*46c0*/  IADD3 R126, P1, R149, R122, RZ ;  /* 0x0000007a957e7210 */ /* 0x000fc40007f3e0ff */
[----:B0-----:R-:W-:Y:S01]  /*46d0*/  LEA.HI.X.SX32 R129, R74, R123, 0x1, P0 ;  /* 0x0000007b4a817211 */ /* 0x001fe200000f0eff */
[----:B------:R0:W3:Y:S04]  /*46e0*/  LDG.E.U16 R92, desc[UR4][R124.64] ;  /* 0x000000047c5c7981 */ /* 0x0000e8000c1e1500 */
[----:B------:R1:W3:Y:S01]  /*46f0*/  LDG.E.U16 R90, desc[UR4][R72.64] ;  /* 0x00000004485a7981 */ /* 0x0002e2000c1e1500 */
[----:B------:R-:W-:Y:S02]  /*4700*/  IMAD R74, R0, 0x99, RZ ;  /* 0x00000099004a7824 */ /* 0x000fe400078e02ff */
[----:B------:R-:W-:Y:S01]  /*4710*/  IMAD R164, R164, 0x162, RZ ;  /* 0x00000162a4a47824 */ /* 0x000fe200078e02ff */
[----:B------:R1:W3:Y:S01]  /*4720*/  LDG.E.U16 R137, desc[UR4][R128.64] ;  /* 0x0000000480897981 */ /* 0x0002e2000c1e1500 */
[----:B0-----:R-:W-:-:S02]  /*4730*/  IMAD R125, R0, 0x91, RZ ;  /* 0x00000091007d7824 */ /* 0x001fc400078e02ff */
[----:B-1----:R-:W-:Y:S01]  /*4740*/  IMAD R73, R0, 0x89, RZ ;  /* 0x0000008900497824 */ /* 0x002fe200078e02ff */
[-C--:B------:R-:W-:Y:S02]  /*4750*/  IADD3 R72, P2, R152, R122.reuse, RZ ;  /* 0x0000007a98487210 */ /* 0x080fe40007f5e0ff */
[-C--:B------:R-:W-:Y:S02]  /*4760*/  IADD3 R124, P0, R154, R122.reuse, RZ ;  /* 0x0000007a9a7c7210 */ /* 0x080fe40007f1e0ff */
[-C--:B------:R-:W-:Y:S02]  /*4770*/  LEA.HI.X.SX32 R127, R73, R123.reuse, 0x1, P1 ;  /* 0x0000007b497f7211 */ /* 0x080fe400008f0eff */
[-C--:B------:R-:W-:Y:S01]  /*4780*/  LEA.HI.X.SX32 R73, R125, R123.reuse, 0x1, P2 ;  /* 0x0000007b7d497211 */ /* 0x080fe200010f0eff */
[----:B------:R-:W-:Y:S01]  /*4790*/  IMAD R129, R0, 0xb1, RZ ;  /* 0x000000b100817824 */ /* 0x000fe200078e02ff */
[-C--:B------:R-:W-:Y:S01]  /*47a0*/  LEA.HI.X.SX32 R125, R74, R123.reuse, 0x1, P0 ;  /* 0x0000007b4a7d7211 */ /* 0x080fe200000f0eff */
[----:B------:R-:W-:Y:S01]  /*47b0*/  IMAD R158, R158, 0x142, RZ ;  /* 0x000001429e9e7824 */ /* 0x000fe200078e02ff */
[----:B------:R-:W-:Y:S01]  /*47c0*/  IADD3 R128, P2, R164, R122, RZ ;  /* 0x0000007aa4807210 */ /* 0x000fe20007f5e0ff */
[----:B------:R-:W-:Y:S01]  /*47d0*/  IMAD R165, R165, 0x172, RZ ;  /* 0x00000172a5a57824 */ /* 0x000fe200078e02ff */
[----:B------:R-:W3:Y:S02]  /*47e0*/  LDG.E.U16 R73, desc[UR4][R72.64] ;  /* 0x0000000448497981 */ /* 0x000ee4000c1e1500 */
[----:B------:R-:W-:Y:S01]  /*47f0*/  LEA.HI.X.SX32 R129, R129, R123, 0x1, P2 ;  /* 0x0000007b81817211 */ /* 0x000fe200010f0eff */
[----:B------:R-:W-:Y:S01]  /*4800*/  IMAD R160, R160, 0x152, RZ ;  /* 0x00000152a0a07824 */ /* 0x000fe200078e02ff */
[----:B------:R0:W3:Y:S01]  /*4810*/  LDG.E.U16 R74, desc[UR4][R126.64] ;  /* 0x000000047e4a7981 */ /* 0x0000e2000c1e1500 */
[----:B------:R-:W-:-:S02]  /*4820*/  IMAD R172, R172, 0x1a2, RZ ;  /* 0x000001a2acac7824 */ /* 0x000fc400078e02ff */
[----:B------:R-:W-:Y:S01]  /*4830*/  IMAD R131, R0, 0xb9, RZ ;  /* 0x000000b900837824 */ /* 0x000fe200078e02ff */
[----:B------:R-:W3:Y:S04]  /*4840*/  LDG.E.U16 R136, desc[UR4][R128.64] ;  /* 0x0000000480887981 */ /* 0x000ee8000c1e1500 */
[----:B------:R1:W3:Y:S01]  /*4850*/  LDG.E.U16 R72, desc[UR4][R124.64] ;  /* 0x000000047c487981 */ /* 0x0002e2000c1e1500 */
[----:B------:R-:W-:Y:S01]  /*4860*/  IMAD R168, R168, 0x182, RZ ;  /* 0x00000182a8a87824 */ /* 0x000fe200078e02ff */
[-C--:B0-----:R-:W-:Y:S01]  /*4870*/  IADD3 R126, P1, R160, R122.reuse, RZ ;  /* 0x0000007aa07e7210 */ /* 0x081fe20007f3e0ff */
[C---:B------:R-:W-:Y:S02]  /*4880*/  IMAD R127, R0.reuse, 0xa9, RZ ;  /* 0x000000a9007f7824 */ /* 0x040fe400078e02ff */
[----:B-1----:R-:W-:Y:S01]  /*4890*/  IMAD R125, R0, 0xa1, RZ ;  /* 0x000000a1007d7824 */ /* 0x002fe200078e02ff */
[-C--:B------:R-:W-:Y:S01]  /*48a0*/  IADD3 R124, P0, R158, R122.reuse, RZ ;  /* 0x0000007a9e7c7210 */ /* 0x080fe20007f1e0ff */
[----:B------:R-:W-:Y:S01]  /*48b0*/  IMAD R129, R0, 0xd1, RZ ;  /* 0x000000d100817824 */ /* 0x000fe200078e02ff */
[----:B------:R-:W-:-:S02]  /*48c0*/  IADD3 R128, P2, R172, R122, RZ ;  /* 0x0000007aac807210 */ /* 0x000fc40007f5e0ff */
[-C--:B------:R-:W-:Y:S02]  /*48d0*/  LEA.HI.X.SX32 R125, R125, R123.reuse, 0x1, P0 ;  /* 0x0000007b7d7d7211 */ /* 0x080fe400000f0eff */
[----:B------:R-:W-:Y:S01]  /*48e0*/  IADD3 R130, P0, R165, R122, RZ ;  /* 0x0000007aa5827210 */ /* 0x000fe20007f1e0ff */
[----:B------:R-:W-:Y:S01]  /*48f0*/  IMAD R173, R173, 0x1b2, RZ ;  /* 0x000001b2adad7824 */ /* 0x000fe200078e02ff */
[-C--:B------:R-:W-:Y:S01]  /*4900*/  LEA.HI.X.SX32 R127, R127, R123.reuse, 0x1, P1 ;  /* 0x0000007b7f7f7211 */ /* 0x080fe200008f0eff */
[----:B------:R0:W3:Y:S01]  /*4910*/  LDG.E.U16 R134, desc[UR4][R124.64] ;  /* 0x000000047c867981 */ /* 0x0000e2000c1e1500 */
[-C--:B------:R-:W-:Y:S02]  /*4920*/  LEA.HI.X.SX32 R131, R131, R123.reuse, 0x1, P0 ;  /* 0x0000007b83837211 */ /* 0x080fe400000f0eff */
[----:B------:R-:W-:Y:S01]  /*4930*/  LEA.HI.X.SX32 R129, R129, R123, 0x1, P2 ;  /* 0x0000007b81817211 */ /* 0x000fe200010f0eff */
[----:B------:R-:W-:Y:S01]  /*4940*/  IMAD R169, R169, 0x192, RZ ;  /* 0x00000192a9a97824 */ /* 0x000fe200078e02ff */
[----:B------:R1:W3:Y:S01]  /*4950*/  LDG.E.U16 R135, desc[UR4][R126.64] ;  /* 0x000000047e877981 */ /* 0x0002e2000c1e1500 */
[----:B------:R-:W-:-:S03]  /*4960*/  IMAD R180, R180, 0x1e2, RZ ;  /* 0x000001e2b4b47824 */ /* 0x000fc600078e02ff */
[----:B------:R1:W3:Y:S01]  /*4970*/  LDG.E.U16 R138, desc[UR4][R130.64] ;  /* 0x00000004828a7981 */ /* 0x0002e2000c1e1500 */
[----:B0-----:R-:W-:Y:S01]  /*4980*/  IMAD R125, R0, 0xc1, RZ ;  /* 0x000000c1007d7824 */ /* 0x001fe200078e02ff */
[-C--:B------:R-:W-:Y:S02]  /*4990*/  IADD3 R124, P0, R168, R122.reuse, RZ ;  /* 0x0000007aa87c7210 */ /* 0x080fe40007f1e0ff */
[----:B------:R0:W3:Y:S02]  /*49a0*/  LDG.E.U16 R141, desc[UR4][R128.64] ;  /* 0x00000004808d7981 */ /* 0x0000e4000c1e1500 */
[----:B------:R-:W-:Y:S01]  /*49b0*/  LEA.HI.X.SX32 R125, R125, R123, 0x1, P0 ;  /* 0x0000007b7d7d7211 */ /* 0x000fe200000f0eff */
[C---:B-1----:R-:W-:Y:S01]  /*49c0*/  IMAD R127, R0.reuse, 0xc9, RZ ;  /* 0x000000c9007f7824 */ /* 0x042fe200078e02ff */
[-C--:B------:R-:W-:Y:S01]  /*49d0*/  IADD3 R126, P1, R169, R122.reuse, RZ ;  /* 0x0000007aa97e7210 */ /* 0x080fe20007f3e0ff */
[C---:B------:R-:W-:Y:S01]  /*49e0*/  IMAD R131, R0.reuse, 0xd9, RZ ;  /* 0x000000d900837824 */ /* 0x040fe200078e02ff */
[-C--:B------:R-:W-:Y:S01]  /*49f0*/  IADD3 R130, P0, R173, R122.reuse, RZ ;  /* 0x0000007aad827210 */ /* 0x080fe20007f1e0ff */
[----:B------:R-:W-:Y:S01]  /*4a00*/  IMAD R175, R175, 0x1c2, RZ ;  /* 0x000001c2afaf7824 */ /* 0x000fe200078e02ff */
[----:B------:R1:W3:Y:S01]  /*4a10*/  LDG.E.U16 R139, desc[UR4][R124.64] ;  /* 0x000000047c8b7981 */ /* 0x0002e2000c1e1500 */
[----:B0-----:R-:W-:Y:S01]  /*4a20*/  IMAD R129, R0, 0xf1, RZ ;  /* 0x000000f100817824 */ /* 0x001fe200078e02ff */
[----:B------:R-:W-:-:S02]  /*4a30*/  IADD3 R128, P2, R180, R122, RZ ;  /* 0x0000007ab4807210 */ /* 0x000fc40007f5e0ff */
[-C--:B------:R-:W-:Y:S01]  /*4a40*/  LEA.HI.X.SX32 R131, R131, R123.reuse, 0x1, P0 ;  /* 0x0000007b83837211 */ /* 0x080fe200000f0eff */
[----:B------:R-:W-:Y:S01]  /*4a50*/  IMAD R179, R179, 0x1f2, RZ ;  /* 0x000001f2b3b37824 */ /* 0x000fe200078e02ff */
[-C--:B------:R-:W-:Y:S02]  /*4a60*/  LEA.HI.X.SX32 R127, R127, R123.reuse, 0x1, P1 ;  /* 0x0000007b7f7f7211 */ /* 0x080fe400008f0eff */
[-C--:B------:R-:W-:Y:S01]  /*4a70*/  LEA.HI.X.SX32 R129, R129, R123.reuse, 0x1, P2 ;  /* 0x0000007b81817211 */ /* 0x080fe200010f0eff */
[----:B------:R-:W-:Y:S01]  /*4a80*/  IMAD R176, R176, 0x1d2, RZ ;  /* 0x000001d2b0b07824 */ /* 0x000fe200078e02ff */
[----:B-1----:R-:W-:Y:S01]  /*4a90*/  IADD3 R124, P0, R175, R122, RZ ;  /* 0x0000007aaf7c7210 */ /* 0x002fe20007f1e0ff */
[----:B------:R-:W-:Y:S01]  /*4aa0*/  IMAD R125, R0, 0xe1, RZ ;  /* 0x000000e1007d7824 */ /* 0x000fe200078e02ff */
[----:B------:R0:W3:Y:S04]  /*4ab0*/  LDG.E.U16 R142, desc[UR4][R130.64] ;  /* 0x00000004828e7981 */ /* 0x0000e8000c1e1500 */
[----:B------:R1:W3:Y:S01]  /*4ac0*/  LDG.E.U16 R140, desc[UR4][R126.64] ;  /* 0x000000047e8c7981 */ /* 0x0002e2000c1e1500 */
[----:B------:R-:W-:-:S03]  /*4ad0*/  LEA.HI.X.SX32 R125, R125, R123, 0x1, P0 ;  /* 0x0000007b7d7d7211 */ /* 0x000fc600000f0eff */
[----:B------:R5:W3:Y:S01]  /*4ae0*/  LDG.E.U16 R145, desc[UR4][R128.64] ;  /* 0x0000000480917981 */ /* 0x000ae2000c1e1500 */
[C---:B0-----:R-:W-:Y:S01]  /*4af0*/  IMAD R131, R0.reuse, 0xf9, RZ ;  /* 0x000000f900837824 */ /* 0x041fe200078e02ff */
[-C--:B------:R-:W-:Y:S02]  /*4b00*/  IADD3 R130, P0, R179, R122.reuse, RZ ;  /* 0x0000007ab3827210 */ /* 0x080fe40007f1e0ff */
[----:B------:R0:W3:Y:S01]  /*4b10*/  LDG.E.U16 R143, desc[UR4][R124.64] ;  /* 0x000000047c8f7981 */ /* 0x0000e2000c1e1500 */
[----:B-1----:R-:W-:Y:S01]  /*4b20*/  IMAD R127, R0, 0xe9, RZ ;  /* 0x000000e9007f7824 */ /* 0x002fe200078e02ff */
[-C--:B------:R-:W-:Y:S01]  /*4b30*/  IADD3 R126, P1, R176, R122.reuse, RZ ;  /* 0x0000007ab07e7210 */ /* 0x080fe20007f3e0ff */
[----:B-----5:R-:W-:Y:S02]  /*4b40*/  IMAD R128, R156, 0x204, RZ ;  /* 0x000002049c807824 */ /* 0x020fe400078e02ff */
[----:B------:R-:W1:Y:S01]  /*4b50*/  LDC R156, c[0x0][0x248] ;  /* 0x00009200ff9c7b82 */ /* 0x000e620000000800 */
[-C--:B------:R-:W-:Y:S01]  /*4b60*/  LEA.HI.X.SX32 R131, R131, R123.reuse, 0x1, P0 ;  /* 0x0000007b83837211 */ /* 0x080fe200000f0eff */
[----:B0-----:R-:W-:Y:S01]  /*4b70*/  IMAD R124, R151, 0x3f2, RZ ;  /* 0x000003f2977c7824 */ /* 0x001fe200078e02ff */
[-C--:B------:R-:W-:Y:S01]  /*4b80*/  LEA.HI.X.SX32 R127, R127, R123.reuse, 0x1, P1 ;  /* 0x0000007b7f7f7211 */ /* 0x080fe200008f0eff */
[----:B------:R-:W-:Y:S01]  /*4b90*/  IMAD R125, R162, 0x1f9, RZ ;  /* 0x000001f9a27d7824 */ /* 0x000fe200078e02ff */
[-C--:B------:R-:W-:Y:S01]  /*4ba0*/  IADD3 R128, P1, R128, R122.reuse, RZ ;  /* 0x0000007a80807210 */ /* 0x080fe20007f3e0ff */
[----:B------:R0:W5:Y:S01]  /*4bb0*/  LDG.E.U16 R146, desc[UR4][R130.64] ;  /* 0x0000000482927981 */ /* 0x000162000c1e1500 */
[----:B------:R-:W-:Y:S01]  /*4bc0*/  IADD3 R124, P2, R124, R122, RZ ;  /* 0x0000007a7c7c7210 */ /* 0x000fe20007f5e0ff */
[----:B------:R-:W4:Y:S02]  /*4bd0*/  LDC R162, c[0x0][0x248] ;  /* 0x00009200ffa27b82 */ /* 0x000f240000000800 */
[----:B------:R0:W5:Y:S01]  /*4be0*/  LDG.E.U16 R144, desc[UR4][R126.64] ;  /* 0x000000047e907981 */ /* 0x000162000c1e1500 */
[-C--:B------:R-:W-:Y:S01]  /*4bf0*/  LEA.HI.X.SX32 R129, R150, R123.reuse, 0x1, P1 ;  /* 0x0000007b96817211 */ /* 0x080fe200008f0eff */
[----:B0-----:R-:W-:Y:S01]  /*4c00*/  IMAD R130, R167, 0x224, RZ ;  /* 0x00000224a7827824 */ /* 0x001fe200078e02ff */
[----:B------:R-:W-:-:S03]  /*4c10*/  LEA.HI.X.SX32 R125, R125, R123, 0x1, P2 ;  /* 0x0000007b7d7d7211 */ /* 0x000fc600010f0eff */
[----:B------:R-:W0:Y:S01]  /*4c20*/  LDC R167, c[0x0][0x248] ;  /* 0x00009200ffa77b82 */ /* 0x000e220000000800 */
[----:B------:R1:W5:Y:S01]  /*4c30*/  LDG.E.U16 R150, desc[UR4][R128.64] ;  /* 0x0000000480967981 */ /* 0x000362000c1e1500 */
[-C--:B------:R-:W-:Y:S02]  /*4c40*/  LEA R126, P0, R170, R122.reuse, 0x2 ;  /* 0x0000007aaa7e7211 */ /* 0x080fe400078010ff */
[----:B------:R-:W-:Y:S02]  /*4c50*/  IADD3 R130, P2, R130, R122, RZ ;  /* 0x0000007a82827210 */ /* 0x000fe40007f5e0ff */
[-C--:B------:R-:W-:Y:S02]  /*4c60*/  LEA.HI.X.SX32 R127, R148, R123.reuse, 0x1, P0 ;  /* 0x0000007b947f7211 */ /* 0x080fe400000f0eff */
[----:B------:R1:W5:Y:S01]  /*4c70*/  LDG.E.U16 R148, desc[UR4][R124.64] ;  /* 0x000000047c947981 */ /* 0x000362000c1e1500 */
[----:B------:R-:W-:Y:S01]  /*4c80*/  LEA.HI.X.SX32 R131, R149, R123, 0x1, P2 ;  /* 0x0000007b95837211 */ /* 0x000fe200010f0eff */
[----:B------:R-:W-:Y:S01]  /*4c90*/  IMAD R201, R201, 0x11a, RZ ;  /* 0x0000011ac9c97824 */ /* 0x000fe200078e02ff */
[----:B------:R-:W0:Y:S01]  /*4ca0*/  LDC R170, c[0x0][0x248] ;  /* 0x00009200ffaa7b82 */ /* 0x000e220000000800 */
[----:B-1----:R-:W-:Y:S01]  /*4cb0*/  IMAD R128, R163, 0x254, RZ ;  /* 0x00000254a3807824 */ /* 0x002fe200078e02ff */
[----:B------:R1:W5:Y:S04]  /*4cc0*/  LDG.E.U16 R149, desc[UR4][R126.64] ;  /* 0x000000047e957981 */ /* 0x000368000c1e1500 */
[----:B------:R1:W5:Y:S01]  /*4cd0*/  LDG.E.U16 R151, desc[UR4][R130.64] ;  /* 0x0000000482977981 */ /* 0x000362000c1e1500 */
[----:B------:R-:W-:Y:S01]  /*4ce0*/  IMAD R124, R155, 0x234, RZ ;  /* 0x000002349b7c7824 */ /* 0x000fe200078e02ff */
[----:B------:R-:W0:Y:S01]  /*4cf0*/  LDC R163, c[0x0][0x248] ;  /* 0x00009200ffa37b82 */ /* 0x000e220000000800 */
[----:B-1----:R-:W-:-:S03]  /*4d00*/  IMAD R126, R166, 0x244, RZ ;  /* 0x00000244a67e7824 */ /* 0x002fc600078e02ff */
[-C--:B------:R-:W-:Y:S01]  /*4d10*/  IADD3 R124, P0, R124, R122.reuse, RZ ;  /* 0x0000007a7c7c7210 */ /* 0x080fe20007f1e0ff */
[----:B------:R-:W-:Y:S01]  /*4d20*/  IMAD R130, R156, 0x264, RZ ;  /* 0x000002649c827824 */ /* 0x000fe200078e02ff */
[-C--:B------:R-:W-:Y:S02]  /*4d30*/  IADD3 R126, P1, R126, R122.reuse, RZ ;  /* 0x0000007a7e7e7210 */ /* 0x080fe40007f3e0ff */
[----:B------:R-:W1:Y:S01]  /*4d40*/  LDC R166, c[0x0][0x248] ;  /* 0x00009200ffa67b82 */ /* 0x000e620000000800 */
[-C--:B------:R-:W-:Y:S02]  /*4d50*/  LEA.HI.X.SX32 R125, R201, R123.reuse, 0x1, P0 ;  /* 0x0000007bc97d7211 */ /* 0x080fe400000f0eff */
[-C--:B------:R-:W-:Y:S02]  /*4d60*/  IADD3 R130, P0, R130, R122.reuse, RZ ;  /* 0x0000007a82827210 */ /* 0x080fe40007f1e0ff */
[-C--:B------:R-:W-:Y:S01]  /*4d70*/  LEA.HI.X.SX32 R127, R152, R123.reuse, 0x1, P1 ;  /* 0x0000007b987f7211 */ /* 0x080fe200008f0eff */
[----:B------:R-:W-:Y:S01]  /*4d80*/  IMAD R202, R202, 0x12a, RZ ;  /* 0x0000012acaca7824 */ /* 0x000fe200078e02ff */
[----:B------:R-:W-:Y:S01]  /*4d90*/  LEA.HI.X.SX32 R131, R154, R123, 0x1, P0 ;  /* 0x0000007b9a837211 */ /* 0x000fe200000f0eff */
[----:B------:R4:W5:Y:S01]  /*4da0*/  LDG.E.U16 R152, desc[UR4][R124.64] ;  /* 0x000000047c987981 */ /* 0x000962000c1e1500 */
[----:B------:R-:W-:-:S03]  /*4db0*/  IADD3 R128, P2, R128, R122, RZ ;  /* 0x0000007a80807210 */ /* 0x000fc60007f5e0ff */
[----:B------:R0:W5:Y:S01]  /*4dc0*/  LDG.E.U16 R154, desc[UR4][R126.64] ;  /* 0x000000047e9a7981 */ /* 0x000162000c1e1500 */
[----:B------:R-:W-:Y:S01]  /*4dd0*/  LEA.HI.X.SX32 R129, R202, R123, 0x1, P2 ;  /* 0x0000007bca817211 */ /* 0x000fe200010f0eff */
[----:B------:R-:W-:Y:S02]  /*4de0*/  IMAD R200, R200, 0x13a, RZ ;  /* 0x0000013ac8c87824 */ /* 0x000fe400078e02ff */
[----:B------:R0:W5:Y:S01]  /*4df0*/  LDG.E.U16 R156, desc[UR4][R130.64] ;  /* 0x00000004829c7981 */ /* 0x000162000c1e1500 */
[----:B----4-:R-:W-:-:S03]  /*4e00*/  IMAD R124, R162, 0x274, RZ ;  /* 0x00000274a27c7824 */ /* 0x010fc600078e02ff */
[----:B------:R4:W5:Y:S01]  /*4e10*/  LDG.E.U16 R155, desc[UR4][R128.64] ;  /* 0x00000004809b7981 */ /* 0x000962000c1e1500 */
[----:B0-----:R-:W-:Y:S02]  /*4e20*/  IMAD R126, R167, 0x284, RZ ;  /* 0x00000284a77e7824 */ /* 0x001fe400078e02ff */
[----:B------:R-:W0:Y:S01]  /*4e30*/  LDC R167, c[0x0][0x248] ;  /* 0x00009200ffa77b82 */ /* 0x000e220000000800 */
[-C--:B------:R-:W-:Y:S01]  /*4e40*/  IADD3 R124, P0, R124, R122.reuse, RZ ;  /* 0x0000007a7c7c7210 */ /* 0x080fe20007f1e0ff */
[----:B------:R-:W-:Y:S01]  /*4e50*/  IMAD R130, R163, 0x2a4, RZ ;  /* 0x000002a4a3827824 */ /* 0x000fe200078e02ff */
[-C--:B------:R-:W-:Y:S01]  /*4e60*/  IADD3 R126, P1, R126, R122.reuse, RZ ;  /* 0x0000007a7e7e7210 */ /* 0x080fe20007f3e0ff */
[----:B----4-:R-:W-:Y:S01]  /*4e70*/  IMAD R128, R171, 0x294, RZ ;  /* 0x00000294ab807824 */ /* 0x010fe200078e02ff */
[-C--:B------:R-:W-:Y:S01]  /*4e80*/  LEA.HI.X.SX32 R125, R200, R123.reuse, 0x1, P0 ;  /* 0x0000007bc87d7211 */ /* 0x080fe200000f0eff */
[----:B------:R-:W-:Y:S01]  /*4e90*/  IMAD R248, R248, 0x14a, RZ ;  /* 0x0000014af8f87824 */ /* 0x000fe200078e02ff */
[----:B------:R-:W-:Y:S01]  /*4ea0*/  IADD3 R130, P0, R130, R122, RZ ;  /* 0x0000007a82827210 */ /* 0x000fe20007f1e0ff */
[----:B------:R-:W4:Y:S01]  /*4eb0*/  LDC R171, c[0x0][0x248] ;  /* 0x00009200ffab7b82 */ /* 0x000f220000000800 */
[----:B------:R-:W-:-:S02]  /*4ec0*/  LEA.HI.X.SX32 R127, R158, R123, 0x1, P1 ;  /* 0x0000007b9e7f7211 */ /* 0x000fc400008f0eff */
[----:B------:R-:W-:Y:S01]  /*4ed0*/  IADD3 R128, P2, R128, R122, RZ ;  /* 0x0000007a80807210 */ /* 0x000fe20007f5e0ff */
[----:B------:R1:W5:Y:S01]  /*4ee0*/  LDG.E.U16 R158, desc[UR4][R124.64] ;  /* 0x000000047c9e7981 */ /* 0x000362000c1e1500 */
[-C--:B------:R-:W-:Y:S02]  /*4ef0*/  LEA.HI.X.SX32 R131, R160, R123.reuse, 0x1, P0 ;  /* 0x0000007ba0837211 */ /* 0x080fe400000f0eff */
[----:B------:R-:W-:Y:S01]  /*4f00*/  LEA.HI.X.SX32 R129, R248, R123, 0x1, P2 ;  /* 0x0000007bf8817211 */ /* 0x000fe200010f0eff */
[----:B------:R1:W5:Y:S01]  /*4f10*/  LDG.E.U16 R160, desc[UR4][R126.64] ;  /* 0x000000047ea07981 */ /* 0x000362000c1e1500 */
[----:B------:R-:W-:-:S03]  /*4f20*/  IMAD R246, R246, 0x15a, RZ ;  /* 0x0000015af6f67824 */ /* 0x000fc600078e02ff */
[----:B------:R0:W5:Y:S01]  /*4f30*/  LDG.E.U16 R162, desc[UR4][R128.64] ;  /* 0x0000000480a27981 */ /* 0x000162000c1e1500 */
[----:B-1----:R-:W-:-:S03]  /*4f40*/  IMAD R124, R166, 0x2b4, RZ ;  /* 0x000002b4a67c7824 */ /* 0x002fc600078e02ff */
[----:B------:R1:W5:Y:S01]  /*4f50*/  LDG.E.U16 R163, desc[UR4][R130.64] ;  /* 0x0000000482a37981 */ /* 0x000362000c1e1500 */
[----:B------:R-:W-:Y:S02]  /*4f60*/  IMAD R126, R170, 0x2c4, RZ ;  /* 0x000002c4aa7e7824 */ /* 0x000fe400078e02ff */
[----:B------:R-:W2:Y:S01]  /*4f70*/  LDC R170, c[0x0][0x248] ;  /* 0x00009200ffaa7b82 */ /* 0x000ea20000000800 */
[-C--:B------:R-:W-:Y:S01]  /*4f80*/  IADD3 R124, P0, R124, R122.reuse, RZ ;  /* 0x0000007a7c7c7210 */ /* 0x080fe20007f1e0ff */
[----:B0-----:R-:W-:Y:S01]  /*4f90*/  IMAD R128, R174, 0x2d4, RZ ;  /* 0x000002d4ae807824 */ /* 0x001fe200078e02ff */
[-C--:B------:R-:W-:Y:S01]  /*4fa0*/  IADD3 R126, P1, R126, R122.reuse, RZ ;  /* 0x0000007a7e7e7210 */ /* 0x080fe20007f3e0ff */
[----:B-1----:R-:W-:Y:S01]  /*4fb0*/  IMAD R130, R167, 0x2e4, RZ ;  /* 0x000002e4a7827824 */ /* 0x002fe200078e02ff */
[----:B------:R-:W-:Y:S01]  /*4fc0*/  LEA.HI.X.SX32 R125, R246, R123, 0x1, P0 ;  /* 0x0000007bf67d7211 */ /* 0x000fe200000f0eff */
[----:B------:R-:W-:Y:S01]  /*4fd0*/  IMAD R244, R244, 0x16a, RZ ;  /* 0x0000016af4f47824 */ /* 0x000fe200078e02ff */
[-C--:B------:R-:W-:Y:S01]  /*4fe0*/  IADD3 R128, P2, R128, R122.reuse, RZ ;  /* 0x0000007a80807210 */ /* 0x080fe20007f5e0ff */
[----:B------:R-:W0:Y:S01]  /*4ff0*/  LDC R174, c[0x0][0x248] ;  /* 0x00009200ffae7b82 */ /* 0x000e220000000800 */
[----:B------:R-:W-:-:S02]  /*5000*/  IADD3 R130, P0, R130, R122, RZ ;  /* 0x0000007a82827210 */ /* 0x000fc40007f1e0ff */
[-C--:B------:R-:W-:Y:S02]  /*5010*/  LEA.HI.X.SX32 R127, R164, R123.reuse, 0x1, P1 ;  /* 0x0000007ba47f7211 */ /* 0x080fe400008f0eff */
[-C--:B------:R-:W-:Y:S01]  /*5020*/  LEA.HI.X.SX32 R129, R244, R123.reuse, 0x1, P2 ;  /* 0x0000007bf4817211 */ /* 0x080fe200010f0eff */
[----:B------:R4:W5:Y:S01]  /*5030*/  LDG.E.U16 R164, desc[UR4][R124.64] ;  /* 0x000000047ca47981 */ /* 0x000962000c1e1500 */
[----:B------:R-:W-:-:S03]  /*5040*/  LEA.HI.X.SX32 R131, R165, R123, 0x1, P0 ;  /* 0x0000007ba5837211 */ /* 0x000fc600000f0eff */
[----:B------:R1:W5:Y:S04]  /*5050*/  LDG.E.U16 R165, desc[UR4][R126.64] ;  /* 0x000000047ea57981 */ /* 0x000368000c1e1500 */
[----:B------:R1:W5:Y:S01]  /*5060*/  LDG.E.U16 R166, desc[UR4][R128.64] ;  /* 0x0000000480a67981 */ /* 0x000362000c1e1500 */
[----:B----4-:R-:W-:-:S03]  /*5070*/  IMAD R124, R171, 0x2f4, RZ ;  /* 0x000002f4ab7c7824 */ /* 0x010fc600078e02ff */
[----:B------:R2:W4:Y:S01]  /*5080*/  LDG.E.U16 R167, desc[UR4][R130.64] ;  /* 0x0000000482a77981 */ /* 0x000522000c1e1500 */
[----:B-1----:R-:W-:Y:S02]  /*5090*/  IMAD R126, R177, 0x304, RZ ;  /* 0x00000304b17e7824 */ /* 0x002fe400078e02ff */
[----:B------:R-:W1:Y:S01]  /*50a0*/  LDC R177, c[0x0][0x248] ;  /* 0x00009200ffb17b82 */ /* 0x000e620000000800 */
[----:B------:R-:W-:Y:S01]  /*50b0*/  IMAD R128, R178, 0x314, RZ ;  /* 0x00000314b2807824 */ /* 0x000fe200078e02ff */
[-C--:B------:R-:W-:Y:S01]  /*50c0*/  IADD3 R124, P0, R124, R122.reuse, RZ ;  /* 0x0000007a7c7c7210 */ /* 0x080fe20007f1e0ff */
[----:B------:R-:W-:Y:S01]  /*50d0*/  IMAD R242, R242, 0x17a, RZ ;  /* 0x0000017af2f27824 */ /* 0x000fe200078e02ff */
[-C--:B------:R-:W-:Y:S01]  /*50e0*/  IADD3 R126, P1, R126, R122.reuse, RZ ;  /* 0x0000007a7e7e7210 */ /* 0x080fe20007f3e0ff */
[----:B------:R-:W-:Y:S01]  /*50f0*/  IMAD R240, R240, 0x18a, RZ ;  /* 0x0000018af0f07824 */ /* 0x000fe200078e02ff */
[----:B------:R-:W-:Y:S01]  /*5100*/  IADD3 R128, P2, R128, R122, RZ ;  /* 0x0000007a80807210 */ /* 0x000fe20007f5e0ff */
[----:B--2---:R-:W-:Y:S01]  /*5110*/  IMAD R130, R170, 0x324, RZ ;  /* 0x00000324aa827824 */ /* 0x004fe200078e02ff */
[----:B------:R-:W2:Y:S01]  /*5120*/  LDC R178, c[0x0][0x248] ;  /* 0x00009200ffb27b82 */ /* 0x000ea20000000800 */
[----:B------:R-:W-:-:S02]  /*5130*/  LEA.HI.X.SX32 R125, R242, R123, 0x1, P0 ;  /* 0x0000007bf27d7211 */ /* 0x000fc400000f0eff */
[-C--:B------:R-:W-:Y:S02]  /*5140*/  LEA.HI.X.SX32 R127, R168, R123.reuse, 0x1, P1 ;  /* 0x0000007ba87f7211 */ /* 0x080fe400008f0eff */
[----:B------:R-:W-:Y:S01]  /*5150*/  IADD3 R130, P0, R130, R122, RZ ;  /* 0x0000007a82827210 */ /* 0x000fe20007f1e0ff */
[----:B------:R0:W4:Y:S01]  /*5160*/  LDG.E.U16 R168, desc[UR4][R124.64] ;  /* 0x000000047ca87981 */ /* 0x000122000c1e1500 */
[-C--:B------:R-:W-:Y:S02]  /*5170*/  LEA.HI.X.SX32 R129, R240, R123.reuse, 0x1, P2 ;  /* 0x0000007bf0817211 */ /* 0x080fe400010f0eff */
[----:B------:R-:W-:Y:S02]  /*5180*/  LEA.HI.X.SX32 R131, R169, R123, 0x1, P0 ;  /* 0x0000007ba9837211 */ /* 0x000fe400000f0eff */
[----:B------:R0:W4:Y:S04]  /*5190*/  LDG.E.U16 R169, desc[UR4][R126.64] ;  /* 0x000000047ea97981 */ /* 0x000128000c1e1500 */
[----:B------:R0:W4:Y:S02]  /*51a0*/  LDG.E.U16 R170, desc[UR4][R128.64] ;  /* 0x0000000480aa7981 */ /* 0x000124000c1e1500 */
[----:B0-----:R-:W-:-:S02]  /*51b0*/  IMAD R124, R174, 0x334, RZ ;  /* 0x00000334ae7c7824 */ /* 0x001fc400078e02ff */
[----:B------:R-:W-:Y:S01]  /*51c0*/  IMAD R236, R236, 0x1aa, RZ ;  /* 0x000001aaecec7824 */ /* 0x000fe200078e02ff */
[----:B------:R1:W4:Y:S01]  /*51d0*/  LDG.E.U16 R171, desc[UR4][R130.64] ;  /* 0x0000000482ab7981 */ /* 0x000322000c1e1500 */
[----:B------:R-:W-:Y:S02]  /*51e0*/  IMAD R126, R181, 0x344, RZ ;  /* 0x00000344b57e7824 */ /* 0x000fe400078e02ff */
[----:B------:R-:W0:Y:S01]  /*51f0*/  LDC R181, c[0x0][0x248] ;  /* 0x00009200ffb57b82 */ /* 0x000e220000000800 */
[----:B------:R-:W-:Y:S01]  /*5200*/  IMAD R128, R215, 0x354, RZ ;  /* 0x00000354d7807824 */ /* 0x000fe200078e02ff */
[-C--:B------:R-:W-:Y:S01]  /*5210*/  IADD3 R124, P0, R124, R122.reuse, RZ ;  /* 0x0000007a7c7c7210 */ /* 0x080fe20007f1e0ff */
[----:B------:R-:W-:Y:S01]  /*5220*/  IMAD R238, R238, 0x19a, RZ ;  /* 0x0000019aeeee7824 */ /* 0x000fe200078e02ff */
[-C--:B------:R-:W-:Y:S01]  /*5230*/  IADD3 R126, P1, R126, R122.reuse, RZ ;  /* 0x0000007a7e7e7210 */ /* 0x080fe20007f3e0ff */
[----:B-1----:R-:W-:Y:S01]  /*5240*/  IMAD R130, R177, 0x364, RZ ;  /* 0x00000364b1827824 */ /* 0x002fe200078e02ff */
[----:B------:R-:W-:-:S02]  /*5250*/  IADD3 R128, P2, R128, R122, RZ ;  /* 0x0000007a80807210 */ /* 0x000fc40007f5e0ff */
[----:B------:R-:W1:Y:S01]  /*5260*/  LDC R177, c[0x0][0x248] ;  /* 0x00009200ffb17b82 */ /* 0x000e620000000800 */
[-C--:B------:R-:W-:Y:S02]  /*5270*/  LEA.HI.X.SX32 R125, R238, R123.reuse, 0x1, P0 ;  /* 0x0000007bee7d7211 */ /* 0x080fe400000f0eff */
[-C--:B------:R-:W-:Y:S02]  /*5280*/  LEA.HI.X.SX32 R129, R236, R123.reuse, 0x1, P2 ;  /* 0x0000007bec817211 */ /* 0x080fe400010f0eff */
[----:B------:R-:W-:Y:S02]  /*5290*/  IADD3 R130, P0, R130, R122, RZ ;  /* 0x0000007a82827210 */ /* 0x000fe40007f1e0ff */
[-C--:B------:R-:W-:Y:S01]  /*52a0*/  LEA.HI.X.SX32 R127, R172, R123.reuse, 0x1, P1 ;  /* 0x0000007bac7f7211 */ /* 0x080fe200008f0eff */
[----:B------:R2:W4:Y:S01]  /*52b0*/  LDG.E.U16 R174, desc[UR4][R128.64] ;  /* 0x0000000480ae7981 */ /* 0x000522000c1e1500 */
[----:B------:R-:W-:Y:S01]  /*52c0*/  LEA.HI.X.SX32 R131, R173, R123, 0x1, P0 ;  /* 0x0000007bad837211 */ /* 0x000fe200000f0eff */
[----:B------:R-:W-:Y:S01]  /*52d0*/  IMAD R234, R234, 0x1ba, RZ ;  /* 0x000001baeaea7824 */ /* 0x000fe200078e02ff */
[----:B------:R-:W3:Y:S01]  /*52e0*/  LDC R215, c[0x0][0x248] ;  /* 0x00009200ffd77b82 */ /* 0x000ee20000000800 */
[----:B------:R2:W4:Y:S04]  /*52f0*/  LDG.E.U16 R173, desc[UR4][R126.64] ;  /* 0x000000047ead7981 */ /* 0x000528000c1e1500 */
[----:B------:R0:W4:Y:S01]  /*5300*/  LDG.E.U16 R172, desc[UR4][R124.64] ;  /* 0x000000047cac7981 */ /* 0x000122000c1e1500 */
[----:B--2---:R-:W-:-:S02]  /*5310*/  IMAD R128, R178, 0x374, RZ ;  /* 0x00000374b2807824 */ /* 0x004fc400078e02ff */
[----:B------:R-:W2:Y:S01]  /*5320*/  LDC R178, c[0x0][0x248] ;  /* 0x00009200ffb27b82 */ /* 0x000ea20000000800 */
[----:B------:R-:W-:Y:S01]  /*5330*/  IMAD R232, R232, 0x1ca, RZ ;  /* 0x000001cae8e87824 */ /* 0x000fe200078e02ff */
[----:B------:R-:W4:Y:S01]  /*5340*/  LDG.E.U16 R130, desc[UR4][R130.64] ;  /* 0x0000000482827981 */ /* 0x000f22000c1e1500 */
[----:B------:R-:W-:Y:S01]  /*5350*/  IMAD R126, R199, 0x384, RZ ;  /* 0x00000384c77e7824 */ /* 0x000fe200078e02ff */
[----:B------:R-:W-:Y:S01]  /*5360*/  IADD3 R128, P0, R128, R122, RZ ;  /* 0x0000007a80807210 */ /* 0x000fe20007f1e0ff */
[----:B0-----:R-:W-:-:S03]  /*5370*/  IMAD R124, R228, 0x394, RZ ;  /* 0x00000394e47c7824 */ /* 0x001fc600078e02ff */
[-C--:B------:R-:W-:Y:S01]  /*5380*/  IADD3 R126, P1, R126, R122.reuse, RZ ;  /* 0x0000007a7e7e7210 */ /* 0x080fe20007f3e0ff */
[----:B------:R-:W-:Y:S01]  /*5390*/  IMAD R125, R181, 0x3a4, RZ ;  /* 0x000003a4b57d7824 */ /* 0x000fe200078e02ff */
[-C--:B------:R-:W-:Y:S01]  /*53a0*/  LEA.HI.X.SX32 R129, R234, R123.reuse, 0x1, P0 ;  /* 0x0000007bea817211 */ /* 0x080fe200000f0eff */
[----:B------:R-:W0:Y:S01]  /*53b0*/  LDC R181, c[0x0][0x248] ;  /* 0x00009200ffb57b82 */ /* 0x000e220000000800 */
[----:B------:R-:W-:Y:S02]  /*53c0*/  LEA.HI.X.SX32 R127, R175, R123, 0x1, P1 ;  /* 0x0000007baf7f7211 */ /* 0x000fe400008f0eff */
[-C--:B------:R-:W-:Y:S01]  /*53d0*/  IADD3 R124, P0, R124, R122.reuse, RZ ;  /* 0x0000007a7c7c7210 */ /* 0x080fe20007f1e0ff */
[----:B------:R1:W4:Y:S04]  /*53e0*/  LDG.E.U16 R131, desc[UR4][R128.64] ;  /* 0x0000000480837981 */ /* 0x000328000c1e1500 */
[----:B------:R1:W4:Y:S01]  /*53f0*/  LDG.E.U16 R175, desc[UR4][R126.64] ;  /* 0x000000047eaf7981 */ /* 0x000322000c1e1500 */
[----:B------:R-:W-:Y:S01]  /*5400*/  IMAD R230, R230, 0x1da, RZ ;  /* 0x000001dae6e67824 */ /* 0x000fe200078e02ff */
[----:B------:R-:W3:Y:S01]  /*5410*/  LDC R228, c[0x0][0x248] ;  /* 0x00009200ffe47b82 */ /* 0x000ee20000000800 */
[----:B-1----:R-:W-:-:S02]  /*5420*/  IADD3 R128, P1, R125, R122, RZ ;  /* 0x0000007a7d807210 */ /* 0x002fc40007f3e0ff */
[-C--:B------:R-:W-:Y:S01]  /*5430*/  LEA.HI.X.SX32 R125, R232, R123.reuse, 0x1, P0 ;  /* 0x0000007be87d7211 */ /* 0x080fe200000f0eff */
[----:B------:R-:W-:Y:S01]  /*5440*/  IMAD R126, R177, 0x3b4, RZ ;  /* 0x000003b4b17e7824 */ /* 0x000fe200078e02ff */
[----:B------:R-:W-:-:S03]  /*5450*/  LEA.HI.X.SX32 R129, R176, R123, 0x1, P1 ;  /* 0x0000007bb0817211 */ /* 0x000fc600008f0eff */
[----:B------:R-:W1:Y:S01]  /*5460*/  LDC R199, c[0x0][0x248] ;  /* 0x00009200ffc77b82 */ /* 0x000e620000000800 */
[----:B------:R2:W4:Y:S04]  /*5470*/  LDG.E.U16 R176, desc[UR4][R124.64] ;  /* 0x000000047cb07981 */ /* 0x000528000c1e1500 */
[----:B------:R2:W4:Y:S02]  /*5480*/  LDG.E.U16 R177, desc[UR4][R128.64] ;  /* 0x0000000480b17981 */ /* 0x000524000c1e1500 */
[----:B--2---:R-:W-:Y:S01]  /*5490*/  IADD3 R124, P0, R126, R122, RZ ;  /* 0x0000007a7e7c7210 */ /* 0x004fe20007f1e0ff */
[----:B------:R-:W-:-:S03]  /*54a0*/  IMAD R126, R223, 0x3c4, RZ ;  /* 0x000003c4df7e7824 */ /* 0x000fc600078e02ff */
[----:B------:R-:W-:Y:S01]  /*54b0*/  LEA.HI.X.SX32 R125, R230, R123, 0x1, P0 ;  /* 0x0000007be67d7211 */ /* 0x000fe200000f0eff */
[----:B------:R-:W-:-:S04]  /*54c0*/  IMAD R128, R178, 0x3e4, RZ ;  /* 0x000003e4b2807824 */ /* 0x000fc800078e02ff */
[----:B------:R2:W4:Y:S01]  /*54d0*/  LDG.E.U16 R178, desc[UR4][R124.64] ;  /* 0x000000047cb27981 */ /* 0x000522000c1e1500 */
[-C--:B------:R-:W-:Y:S01]  /*54e0*/  IADD3 R128, P2, R128, R122.reuse, RZ ;  /* 0x0000007a80807210 */ /* 0x080fe20007f5e0ff */
[----:B0-----:R-:W-:Y:S02]  /*54f0*/  IMAD R181, R181, 0x214, RZ ;  /* 0x00000214b5b57824 */ /* 0x001fe400078e02ff */
[----:B------:R-:W-:Y:S01]  /*5500*/  IMAD R127, R229, 0x3d4, RZ ;  /* 0x000003d4e57f7824 */ /* 0x000fe200078e02ff */
[----:B--2---:R-:W-:Y:S01]  /*5510*/  IADD3 R124, P0, R126, R122, RZ ;  /* 0x0000007a7e7c7210 */ /* 0x004fe20007f1e0ff */
[----:B------:R-:W0:Y:S03]  /*5520*/  LDC R229, c[0x0][0x248] ;  /* 0x00009200ffe57b82 */ /* 0x000e260000000800 */
[-C--:B------:R-:W-:Y:S02]  /*5530*/  LEA.HI.X.SX32 R125, R180, R123.reuse, 0x1, P0 ;  /* 0x0000007bb47d7211 */ /* 0x080fe400000f0eff */
[----:B------:R-:W-:Y:S01]  /*5540*/  LEA.HI.X.SX32 R129, R179, R123, 0x1, P2 ;  /* 0x0000007bb3817211 */ /* 0x000fe200010f0eff */
[----:B---3--:R-:W-:-:S02]  /*5550*/  IMAD R215, R215, 0x114, RZ ;  /* 0x00000114d7d77824 */ /* 0x008fc400078e02ff */
[----:B------:R2:W3:Y:S01]  /*5560*/  LDG.E.U16 R179, desc[UR4][R124.64] ;  /* 0x000000047cb37981 */ /* 0x0004e2000c1e1500 */
[----:B------:R-:W-:Y:S02]  /*5570*/  IMAD R237, R235, 0x134, RZ ;  /* 0x00000134ebed7824 */ /* 0x000fe400078e02ff */
[----:B------:R-:W1:Y:S01]  /*5580*/  LDC R235, c[0x0][0x248] ;  /* 0x00009200ffeb7b82 */ /* 0x000e620000000800 */
[-C--:B--2---:R-:W-:Y:S02]  /*5590*/  IADD3 R124, P0, R181, R122.reuse, RZ ;  /* 0x0000007ab57c7210 */ /* 0x084fe40007f1e0ff */
[----:B------:R2:W3:Y:S02]  /*55a0*/  LDG.E.U16 R181, desc[UR4][R128.64] ;  /* 0x0000000480b57981 */ /* 0x0004e4000c1e1500 */
[----:B------:R-:W-:Y:S01]  /*55b0*/  LEA.HI.X.SX32 R125, R182, R123, 0x1, P0 ;  /* 0x0000007bb67d7211 */ /* 0x000fe200000f0eff */
[----:B------:R-:W-:Y:S01]  /*55c0*/  IMAD R228, R228, 0x1ea, RZ ;  /* 0x000001eae4e47824 */ /* 0x000fe200078e02ff */
[----:B------:R-:W-:Y:S01]  /*55d0*/  IADD3 R126, P1, R127, R122, RZ ;  /* 0x0000007a7f7e7210 */ /* 0x000fe20007f3e0ff */
[----:B------:R-:W-:-:S02]  /*55e0*/  IMAD R223, R231, 0x124, RZ ;  /* 0x00000124e7df7824 */ /* 0x000fc400078e02ff */
[----:B------:R2:W3:Y:S01]  /*55f0*/  LDG.E.U16 R182, desc[UR4][R124.64] ;  /* 0x000000047cb67981 */ /* 0x0004e2000c1e1500 */
[----:B------:R-:W-:Y:S01]  /*5600*/  IMAD R233, R233, 0x144, RZ ;  /* 0x00000144e9e97824 */ /* 0x000fe200078e02ff */
[----:B------:R-:W1:Y:S01]  /*5610*/  LDC R231, c[0x0][0x248] ;  /* 0x00009200ffe77b82 */ /* 0x000e620000000800 */
[----:B--2---:R-:W-:-:S04]  /*5620*/  IADD3 R128, P0, R215, R122, RZ ;  /* 0x0000007ad7807210 */ /* 0x004fc80007f1e0ff */
[-C--:B------:R-:W-:Y:S02]  /*5630*/  LEA.HI.X.SX32 R129, R185, R123.reuse, 0x1, P0 ;  /* 0x0000007bb9817211 */ /* 0x080fe400000f0eff */
[----:B------:R-:W-:Y:S02]  /*5640*/  IADD3 R124, P2, R237, R122, RZ ;  /* 0x0000007aed7c7210 */ /* 0x000fe40007f5e0ff */
[-C--:B------:R-:W-:Y:S02]  /*5650*/  LEA.HI.X.SX32 R127, R228, R123.reuse, 0x1, P1 ;  /* 0x0000007be47f7211 */ /* 0x080fe400008f0eff */
[----:B------:R-:W-:Y:S02]  /*5660*/  LEA.HI.X.SX32 R125, R183, R123, 0x1, P2 ;  /* 0x0000007bb77d7211 */ /* 0x000fe400010f0eff */
[----:B------:R2:W3:Y:S01]  /*5670*/  LDG.E.U16 R183, desc[UR4][R128.64] ;  /* 0x0000000480b77981 */ /* 0x0004e2000c1e1500 */
[----:B0-----:R-:W-:Y:S02]  /*5680*/  IMAD R237, R229, 0x154, RZ ;  /* 0x00000154e5ed7824 */ /* 0x001fe400078e02ff */
[----:B------:R-:W0:Y:S01]  /*5690*/  LDC R229, c[0x0][0x248] ;  /* 0x00009200ffe57b82 */ /* 0x000e220000000800 */
[----:B------:R2:W3:Y:S01]  /*56a0*/  LDG.E.U16 R180, desc[UR4][R126.64] ;  /* 0x000000047eb47981 */ /* 0x0004e2000c1e1500 */
[----:B-1----:R-:W-:-:S03]  /*56b0*/  IMAD R199, R199, 0x164, RZ ;  /* 0x00000164c7c77824 */ /* 0x002fc600078e02ff */
[----:B------:R-:W3:Y:S01]  /*56c0*/  LDG.E.U16 R185, desc[UR4][R124.64] ;  /* 0x000000047cb97981 */ /* 0x000ee2000c1e1500 */
[-C--:B--2---:R-:W-:Y:S02]  /*56d0*/  IADD3 R128, P0, R233, R122.reuse, RZ ;  /* 0x0000007ae9807210 */ /* 0x084fe40007f1e0ff */
[----:B------:R-:W1:Y:S01]  /*56e0*/  LDC R233, c[0x0][0x248] ;  /* 0x00009200ffe97b82 */ /* 0x000e620000000800 */
[----:B------:R-:W-:Y:S02]  /*56f0*/  IADD3 R126, P1, R223, R122, RZ ;  /* 0x0000007adf7e7210 */ /* 0x000fe40007f3e0ff */
[-C--:B------:R-:W-:Y:S02]  /*5700*/  LEA.HI.X.SX32 R129, R186, R123.reuse, 0x1, P0 ;  /* 0x0000007bba817211 */ /* 0x080fe400000f0eff */
[----:B------:R-:W-:-:S03]  /*5710*/  LEA.HI.X.SX32 R127, R184, R123, 0x1, P1 ;  /* 0x0000007bb87f7211 */ /* 0x000fc600008f0eff */
[----:B------:R2:W3:Y:S04]  /*5720*/  LDG.E.U16 R186, desc[UR4][R128.64] ;  /* 0x0000000480ba7981 */ /* 0x0004e8000c1e1500 */
[----:B------:R2:W3:Y:S02]  /*5730*/  LDG.E.U16 R184, desc[UR4][R126.64] ;  /* 0x000000047eb87981 */ /* 0x0004e4000c1e1500 */
[-C--:B--2---:R-:W-:Y:S01]  /*5740*/  IADD3 R128, P0, R237, R122.reuse, RZ ;  /* 0x0000007aed807210 */ /* 0x084fe20007f1e0ff */
[----:B------:R-:W-:Y:S01]  /*5750*/  IMAD R124, R231, 0x174, RZ ;  /* 0x00000174e77c7824 */ /* 0x000fe200078e02ff */
[----:B------:R-:W2:Y:S01]  /*5760*/  LDC R237, c[0x0][0x248] ;  /* 0x00009200ffed7b82 */ /* 0x000ea20000000800 */
[----:B------:R-:W-:Y:S01]  /*5770*/  IADD3 R126, P1, R199, R122, RZ ;  /* 0x0000007ac77e7210 */ /* 0x000fe20007f3e0ff */
[----:B------:R-:W-:Y:S01]  /*5780*/  IMAD R199, R235, 0x184, RZ ;  /* 0x00000184ebc77824 */ /* 0x000fe200078e02ff */
[----:B------:R-:W-:-:S02]  /*5790*/  LEA.HI.X.SX32 R129, R187, R123, 0x1, P0 ;  /* 0x0000007bbb817211 */ /* 0x000fc400000f0eff */
[----:B------:R-:W-:-:S03]  /*57a0*/  LEA.HI.X.SX32 R127, R188, R123, 0x1, P1 ;  /* 0x0000007bbc7f7211 */ /* 0x000fc600008f0eff */
[----:B------:R-:W2:Y:S01]  /*57b0*/  LDC R235, c[0x0][0x248] ;  /* 0x00009200ffeb7b82 */ /* 0x000ea20000000800 */
[----:B------:R0:W3:Y:S01]  /*57c0*/  LDG.E.U16 R187, desc[UR4][R128.64] ;  /* 0x0000000480bb7981 */ /* 0x0000e2000c1e1500 */
[-C--:B------:R-:W-:Y:S01]  /*57d0*/  IADD3 R124, P0, R124, R122.reuse, RZ ;  /* 0x0000007a7c7c7210 */ /* 0x080fe20007f1e0ff */
[----:B0-----:R-:W-:Y:S02]  /*57e0*/  IMAD R229, R229, 0x1a4, RZ ;  /* 0x000001a4e5e57824 */ /* 0x001fe400078e02ff */
[----:B------:R0:W3:Y:S03]  /*57f0*/  LDG.E.U16 R188, desc[UR4][R126.64] ;  /* 0x000000047ebc7981 */ /* 0x0000e6000c1e1500 */
[----:B------:R-:W5:Y:S01]  /*5800*/  LDC R231, c[0x0][0x248] ;  /* 0x00009200ffe77b82 */ /* 0x000f620000000800 */
[----:B------:R-:W-:Y:S01]  /*5810*/  IADD3 R128, P1, R199, R122, RZ ;  /* 0x0000007ac7807210 */ /* 0x000fe20007f3e0ff */
[----:B-1----:R-:W-:-:S03]  /*5820*/  IMAD R199, R233, 0x194, RZ ;  /* 0x00000194e9c77824 */ /* 0x002fc600078e02ff */
[-C--:B------:R-:W-:Y:S02]  /*5830*/  LEA.HI.X.SX32 R129, R190, R123.reuse, 0x1, P1 ;  /* 0x0000007bbe817211 */ /* 0x080fe400008f0eff */
[----:B------:R-:W-:-:S03]  /*5840*/  LEA.HI.X.SX32 R125, R189, R123, 0x1, P0 ;  /* 0x0000007bbd7d7211 */ /* 0x000fc600000f0eff */
[----:B------:R1:W3:Y:S01]  /*5850*/  LDG.E.U16 R190, desc[UR4][R128.64] ;  /* 0x0000000480be7981 */ /* 0x0002e2000c1e1500 */
[-C--:B0-----:R-:W-:Y:S02]  /*5860*/  IADD3 R126, P1, R229, R122.reuse, RZ ;  /* 0x0000007ae57e7210 */ /* 0x081fe40007f3e0ff */
[----:B------:R-:W0:Y:S01]  /*5870*/  LDC R229, c[0x0][0x248] ;  /* 0x00009200ffe57b82 */ /* 0x000e220000000800 */
[----:B------:R2:W3:Y:S01]  /*5880*/  LDG.E.U16 R189, desc[UR4][R124.64] ;  /* 0x000000047cbd7981 */ /* 0x0004e2000c1e1500 */
[----:B-1----:R-:W-:-:S06]  /*5890*/  IADD3 R128, P0, R199, R122, RZ ;  /* 0x0000007ac7807210 */ /* 0x002fcc0007f1e0ff */
[----:B------:R-:W1:Y:S01]  /*58a0*/  LDC R199, c[0x0][0x248] ;  /* 0x00009200ffc77b82 */ /* 0x000e620000000800 */
[----:B------:R-:W-:Y:S01]  /*58b0*/  IMAD R233, R241, 0x1c4, RZ ;  /* 0x000001c4f1e97824 */ /* 0x000fe200078e02ff */
[-C--:B------:R-:W-:Y:S01]  /*58c0*/  LEA.HI.X.SX32 R129, R191, R123.reuse, 0x1, P0 ;  /* 0x0000007bbf817211 */ /* 0x080fe200000f0eff */
[----:B--2---:R-:W-:Y:S01]  /*58d0*/  IMAD R124, R239, 0x1b4, RZ ;  /* 0x000001b4ef7c7824 */ /* 0x004fe200078e02ff */
[----:B------:R-:W-:Y:S01]  /*58e0*/  LEA.HI.X.SX32 R127, R192, R123, 0x1, P1 ;  /* 0x0000007bc07f7211 */ /* 0x000fe200008f0eff */
[----:B------:R-:W-:Y:S02]  /*58f0*/  IMAD R237, R237, 0x1d4, RZ ;  /* 0x000001d4eded7824 */ /* 0x000fe400078e02ff */
[----:B------:R2:W3:Y:S01]  /*5900*/  LDG.E.U16 R191, desc[UR4][R128.64] ;  /* 0x0000000480bf7981 */ /* 0x0004e2000c1e1500 */
[----:B------:R-:W-:-:S03]  /*5910*/  IADD3 R124, P0, R124, R122, RZ ;  /* 0x0000007a7c7c7210 */ /* 0x000fc60007f1e0ff */
[----:B------:R5:W3:Y:S01]  /*5920*/  LDG.E.U16 R192, desc[UR4][R126.64] ;  /* 0x000000047ec07981 */ /* 0x000ae2000c1e1500 */
[-C--:B------:R-:W-:Y:S02]  /*5930*/  LEA.HI.X.SX32 R125, R193, R123.reuse, 0x1, P0 ;  /* 0x0000007bc17d7211 */ /* 0x080fe400000f0eff */
[-C--:B--2---:R-:W-:Y:S01]  /*5940*/  IADD3 R128, P1, R233, R122.reuse, RZ ;  /* 0x0000007ae9807210 */ /* 0x084fe20007f3e0ff */
[----:B------:R-:W-:Y:S02]  /*5950*/  IMAD R233, R235, 0x1e4, RZ ;  /* 0x000001e4ebe97824 */ /* 0x000fe400078e02ff */
[----:B------:R2:W3:Y:S01]  /*5960*/  LDG.E.U16 R193, desc[UR4][R124.64] ;  /* 0x000000047cc17981 */ /* 0x0004e2000c1e1500 */
[----:B------:R-:W-:Y:S02]  /*5970*/  LEA.HI.X.SX32 R129, R194, R123, 0x1, P1 ;  /* 0x0000007bc2817211 */ /* 0x000fe400008f0eff */
[----:B-----5:R-:W-:Y:S01]  /*5980*/  IADD3 R126, P0, R237, R122, RZ ;  /* 0x0000007aed7e7210 */ /* 0x020fe20007f1e0ff */
[----:B------:R-:W-:-:S02]  /*5990*/  IMAD R231, R231, 0x1f4, RZ ;  /* 0x000001f4e7e77824 */ /* 0x000fc400078e02ff */
[----:B------:R1:W5:Y:S01]  /*59a0*/  LDG.E.U16 R194, desc[UR4][R128.64] ;  /* 0x0000000480c27981 */ /* 0x000362000c1e1500 */
[----:B------:R-:W-:Y:S02]  /*59b0*/  LEA.HI.X.SX32 R127, R195, R123, 0x1, P0 ;  /* 0x0000007bc37f7211 */ /* 0x000fe400000f0eff */
[----:B--2---:R-:W-:-:S03]  /*59c0*/  IADD3 R124, P1, R233, R122, RZ ;  /* 0x0000007ae97c7210 */ /* 0x004fc60007f3e0ff */
[----:B------:R2:W4:Y:S01]  /*59d0*/  LDG.E.U16 R195, desc[UR4][R126.64] ;  /* 0x000000047ec37981 */ /* 0x000522000c1e1500 */
[-C--:B------:R-:W-:Y:S01]  /*59e0*/  LEA.HI.X.SX32 R125, R196, R123.reuse, 0x1, P1 ;  /* 0x0000007bc47d7211 */ /* 0x080fe200008f0eff */
[----:B-1----:R-:W-:Y:S01]  /*59f0*/  IMAD R129, R199, 0x3f4, RZ ;  /* 0x000003f4c7817824 */ /* 0x002fe200078e02ff */
[-C--:B------:R-:W-:Y:S01]  /*5a00*/  IADD3 R128, P0, R231, R122.reuse, RZ ;  /* 0x0000007ae7807210 */ /* 0x080fe20007f1e0ff */
[----:B0-----:R-:W-:Y:S02]  /*5a10*/  IMAD R199, R229, 0x1fa, RZ ;  /* 0x000001fae5c77824 */ /* 0x001fe400078e02ff */
[----:B------:R0:W3:Y:S01]  /*5a20*/  LDG.E.U16 R196, desc[UR4][R124.64] ;  /* 0x000000047cc47981 */ /* 0x0000e2000c1e1500 */
[----:B--2---:R-:W-:Y:S02]  /*5a30*/  IADD3 R126, P1, R129, R122, RZ ;  /* 0x0000007a817e7210 */ /* 0x004fe40007f3e0ff */
[-C--:B------:R-:W-:Y:S02]  /*5a40*/  LEA.HI.X.SX32 R129, R214, R123.reuse, 0x1, P0 ;  /* 0x0000007bd6817211 */ /* 0x080fe400000f0eff */
[----:B------:R-:W-:-:S02]  /*5a50*/  LEA.HI.X.SX32 R127, R199, R123, 0x1, P1 ;  /* 0x0000007bc77f7211 */ /* 0x000fc400008f0eff */
[-C--:B0-----:R-:W-:Y:S02]  /*5a60*/  IADD3 R124, P0, R197, R122.reuse, RZ ;  /* 0x0000007ac57c7210 */ /* 0x081fe40007f1e0ff */
[----:B------:R0:W2:Y:S02]  /*5a70*/  LDG.E.U16 R197, desc[UR4][R128.64] ;  /* 0x0000000480c57981 */ /* 0x0000a4000c1e1500 */
[----:B------:R-:W-:Y:S02]  /*5a80*/  LEA.HI.X.SX32 R125, R216, R123, 0x1, P0 ;  /* 0x0000007bd87d7211 */ /* 0x000fe400000f0eff */
[----:B------:R1:W-:Y:S01]  /*5a90*/  STS.U16 [R132+0x4c00], R15 ;  /* 0x004c000f84007388 */ /* 0x0003e20000000400 */
[----:B0-----:R-:W-:-:S03]  /*5aa0*/  IADD3 R128, P1, R198, R122, RZ ;  /* 0x0000007ac6807210 */ /* 0x001fc60007f3e0ff */
[----:B------:R0:W-:Y:S01]  /*5ab0*/  STS.U16 [R132+0x21c00], R11 ;  /* 0x021c000b84007388 */ /* 0x0001e20000000400 */
[----:B------:R-:W-:-:S03]  /*5ac0*/  LEA.HI.X.SX32 R129, R218, R123, 0x1, P1 ;  /* 0x0000007bda817211 */ /* 0x000fc600008f0eff */
[----:B-1----:R1:W5:Y:S04]  /*5ad0*/  LDG.E.U16 R15, desc[UR4][R124.64] ;  /* 0x000000047c0f7981 */ /* 0x002368000c1e1500 */
[----:B------:R1:W2:Y:S04]  /*5ae0*/  LDG.E.U16 R198, desc[UR4][R126.64] ;  /* 0x000000047ec67981 */ /* 0x0002a8000c1e1500 */
[----:B0-----:R-:W4:Y:S01]  /*5af0*/  LDG.E.U16 R11, desc[UR4][R128.64] ;  /* 0x00000004800b7981 */ /* 0x001f22000c1e1500 */
[-C--:B-1----:R-:W-:Y:S02]  /*5b00*/  IADD3 R124, P0, R211, R122.reuse, RZ ;  /* 0x0000007ad37c7210 */ /* 0x082fe40007f1e0ff */
[----:B------:R-:W-:-:S02]  /*5b10*/  IADD3 R126, P1, R209, R122, RZ ;  /* 0x0000007ad17e7210 */ /* 0x000fc40007f3e0ff */
[-C--:B------:R-:W-:Y:S02]  /*5b20*/  LEA.HI.X.SX32 R125, R217, R123.reuse, 0x1, P0 ;  /* 0x0000007bd97d7211 */ /* 0x080fe400000f0eff */
[----:B------:R-:W-:Y:S01]  /*5b30*/  LEA.HI.X.SX32 R127, R221, R123, 0x1, P1 ;  /* 0x0000007bdd7f7211 */ /* 0x000fe200008f0eff */
[----:B------:R0:W-:Y:S04]  /*5b40*/  STS.U16 [R132+0x5400], R4 ;  /* 0x0054000484007388 */ /* 0x0001e80000000400 */
[----:B------:R1:W3:Y:S04]  /*5b50*/  LDG.E.U16 R128, desc[UR4][R124.64] ;  /* 0x000000047c807981 */ /* 0x0002e8000c1e1500 */
[----:B0-----:R0:W2:Y:S04]  /*5b60*/  LDG.E.U16 R4, desc[UR4][R126.64] ;  /* 0x000000047e047981 */ /* 0x0010a8000c1e1500 */
[----:B------:R0:W-:Y:S04]  /*5b70*/  STS.U16 [R132+0x22400], R28 ;  /* 0x0224001c84007388 */ /* 0x0001e80000000400 */
[----:B------:R0:W-:Y:S01]  /*5b80*/  STS.U16 [R132+0x22800], R29 ;  /* 0x0228001d84007388 */ /* 0x0001e20000000400 */
[-C--:B-1----:R-:W-:Y:S01]  /*5b90*/  IADD3 R124, P1, R208, R122.reuse, RZ ;  /* 0x0000007ad07c7210 */ /* 0x082fe20007f3e0ff */
[----:B0-----:R-:W0:Y:S01]  /*5ba0*/  LDC R127, c[0x0][0x248] ;  /* 0x00009200ff7f7b82 */ /* 0x001e220000000800 */
[----:B------:R-:W-:-:S04]  /*5bb0*/  IADD3 R28, P0, R210, R122, RZ ;  /* 0x0000007ad21c7210 */ /* 0x000fc80007f1e0ff */
[-C--:B------:R-:W-:Y:S01]  /*5bc0*/  LEA.HI.X.SX32 R29, R220, R123.reuse, 0x1, P0 ;  /* 0x0000007bdc1d7211 */ /* 0x080fe200000f0eff */
[----:B------:R1:W-:Y:S01]  /*5bd0*/  STS.U16 [R132+0x21800], R27 ;  /* 0x0218001b84007388 */ /* 0x0003e20000000400 */
[----:B------:R-:W-:-:S03]  /*5be0*/  LEA.HI.X.SX32 R125, R224, R123, 0x1, P1 ;  /* 0x0000007be07d7211 */ /* 0x000fc600008f0eff */
[----:B------:R1:W-:Y:S04]  /*5bf0*/  STS.U16 [R132+0x23400], R48 ;  /* 0x0234003084007388 */ /* 0x0003e80000000400 */
[----:B------:R-:W-:Y:S04]  /*5c00*/  STS.U16 [R132+0x24800], R10 ;  /* 0x0248000a84007388 */ /* 0x000fe80000000400 */
[----:B------:R-:W-:Y:S04]  /*5c10*/  STS.U16 [R132+0x5c00], R49 ;  /* 0x005c003184007388 */ /* 0x000fe80000000400 */
[----:B------:R-:W-:Y:S04]  /*5c20*/  STS.U16 [R132+0x23c00], R2 ;  /* 0x023c000284007388 */ /* 0x000fe80000000400 */
[----:B------:R-:W-:Y:S04]  /*5c30*/  STS.U16 [R132+0x6400], R14 ;  /* 0x0064000e84007388 */ /* 0x000fe80000000400 */
[----:B------:R-:W-:Y:S04]  /*5c40*/  STS.U16 [R132+0x26400], R3 ;  /* 0x0264000384007388 */ /* 0x000fe80000000400 */
[----:B------:R0:W-:Y:S04]  /*5c50*/  STS.U16 [R132+0x23800], R18 ;  /* 0x0238001284007388 */ /* 0x0001e80000000400 */
[----:B------:R-:W-:Y:S04]  /*5c60*/  STS.U16 [R132+0x24400], R16 ;  /* 0x0244001084007388 */ /* 0x000fe80000000400 */
[----:B------:R-:W-:Y:S04]  /*5c70*/  STS.U16 [R132+0x22000], R13 ;  /* 0x0220000d84007388 */ /* 0x000fe80000000400 */
[----:B------:R-:W-:Y:S04]  /*5c80*/  STS.U16 [R132+0x22c00], R6 ;  /* 0x022c000684007388 */ /* 0x000fe80000000400 */
[----:B-----5:R-:W-:Y:S04]  /*5c90*/  STL [R1+0x28], R15 ;  /* 0x0000280f01007387 */ /* 0x020fe80000100800 */
[----:B------:R-:W-:Y:S04]  /*5ca0*/  STS.U16 [R132+0x25c00], R7 ;  /* 0x025c000784007388 */ /* 0x000fe80000000400 */
        /* <DEDUP_REMOVED lines=33> */
[----:B------:R-:W-:Y:S01]  /*5ec0*/  STS.U16 [R132+0x7800], R121 ;  /* 0x0078007984007388 */ /* 0x000fe20000000400 */
[----:B------:R-:W-:Y:S01]  /*5ed0*/  IMAD R129, R0, 0x104, RZ ;  /* 0x0000010400817824 */ /* 0x000fe200078e02ff */
[----:B------:R-:W2:Y:S02]  /*5ee0*/  LDC R126, c[0x0][0x248] ;  /* 0x00009200ff7e7b82 */ /* 0x000ea40000000800 */
[----:B-1----:R1:W2:Y:S01]  /*5ef0*/  LDG.E.U16 R27, desc[UR4][R28.64] ;  /* 0x000000041c1b7981 */ /* 0x0022a2000c1e1500 */
[----:B------:R-:W-:-:S03]  /*5f00*/  IADD3 R48, P1, R207, R122, RZ ;  /* 0x0000007acf307210 */ /* 0x000fc60007f3e0ff */
[----:B----4-:R4:W-:Y:S04]  /*5f10*/  STL [R1+0x24], R11 ;  /* 0x0000240b01007387 */ /* 0x0109e80000100800 */
[----:B0-----:R-:W2:Y:S01]  /*5f20*/  LDG.E.U16 R18, desc[UR4][R124.64] ;  /* 0x000000047c127981 */ /* 0x001ea2000c1e1500 */
[----:B-----5:R-:W-:Y:S01]  /*5f30*/  IMAD R5, R0, 0x95, RZ ;  /* 0x0000009500057824 */ /* 0x020fe200078e02ff */
[-C--:B-1----:R-:W-:Y:S01]  /*5f40*/  IADD3 R28, P0, R206, R122.reuse, RZ ;  /* 0x0000007ace1c7210 */ /* 0x082fe20007f1e0ff */
[C---:B---3--:R-:W-:Y:S01]  /*5f50*/  IMAD R9, R0.reuse, 0xa5, RZ ;  /* 0x000000a500097824 */ /* 0x048fe200078e02ff */
[-C--:B------:R-:W-:Y:S01]  /*5f60*/  IADD3 R8, P2, R213, R122.reuse, RZ ;  /* 0x0000007ad5087210 */ /* 0x080fe20007f5e0ff */
[C---:B------:R-:W-:Y:S01]  /*5f70*/  IMAD R19, R0.reuse, 0xbe, RZ ;  /* 0x000000be00137824 */ /* 0x040fe200078e02ff */
[-C--:B------:R-:W-:Y:S01]  /*5f80*/  LEA.HI.X.SX32 R29, R219, R123.reuse, 0x1, P0 ;  /* 0x0000007bdb1d7211 */ /* 0x080fe200000f0eff */
[C---:B------:R-:W-:Y:S01]  /*5f90*/  IMAD R21, R0.reuse, 0xb6, RZ ;  /* 0x000000b600157824 */ /* 0x040fe200078e02ff */
[-C--:B------:R-:W-:Y:S01]  /*5fa0*/  IADD3 R10, P0, R205, R122.reuse, RZ ;  /* 0x0000007acd0a7210 */ /* 0x080fe20007f1e0ff */
[----:B------:R-:W-:Y:S01]  /*5fb0*/  IMAD R17, R0, 0xe6, RZ ;  /* 0x000000e600117824 */ /* 0x000fe200078e02ff */
[-C--:B------:R-:W-:Y:S01]  /*5fc0*/  LEA.HI.X.SX32 R49, R225, R123.reuse, 0x1, P1 ;  /* 0x0000007be1317211 */ /* 0x080fe200008f0eff */
[----:B------:R-:W-:Y:S01]  /*5fd0*/  STL [R1+0x20], R128 ;  /* 0x0000208001007387 */ /* 0x000fe20000100800 */
[----:B----4-:R-:W-:Y:S01]  /*5fe0*/  LEA.HI.X.SX32 R11, R222, R123, 0x1, P0 ;  /* 0x0000007bde0b7211 */ /* 0x010fe200000f0eff */
[----:B------:R-:W0:Y:S01]  /*5ff0*/  LDC R225, c[0x0][0x248] ;  /* 0x00009200ffe17b82 */ /* 0x000e220000000800 */
[-C--:B------:R-:W-:Y:S01]  /*6000*/  IADD3 R14, P1, R204, R122.reuse, RZ ;  /* 0x0000007acc0e7210 */ /* 0x080fe20007f3e0ff */
[----:B------:R1:W3:Y:S01]  /*6010*/  LDG.E.U16 R16, desc[UR4][R28.64] ;  /* 0x000000041c107981 */ /* 0x0002e2000c1e1500 */
[----:B------:R-:W-:-:S02]  /*6020*/  IADD3 R2, P0, R203, R122, RZ ;  /* 0x0000007acb027210 */ /* 0x000fc40007f1e0ff */
[-C--:B------:R-:W-:Y:S01]  /*6030*/  LEA.HI.X.SX32 R15, R226, R123.reuse, 0x1, P1 ;  /* 0x0000007be20f7211 */ /* 0x080fe200008f0eff */
[----:B------:R-:W4:Y:S01]  /*6040*/  LDL R214, [R1+0x1a68] ;  /* 0x001a680001d67983 */ /* 0x000f220000100800 */
[----:B------:R-:W-:Y:S01]  /*6050*/  LEA.HI.X.SX32 R3, R227, R123, 0x1, P0 ;  /* 0x0000007be3037211 */ /* 0x000fe200000f0eff */
[----:B------:R-:W5:Y:S02]  /*6060*/  LDC R46, c[0x0][0x248] ;  /* 0x00009200ff2e7b82 */ /* 0x000f640000000800 */
[----:B------:R-:W4:Y:S04]  /*6070*/  LDG.E.U16 R13, desc[UR4][R48.64] ;  /* 0x00000004300d7981 */ /* 0x000f28000c1e1500 */
[----:B------:R-:W4:Y:S02]  /*6080*/  LDG.E.U16 R6, desc[UR4][R10.64] ;  /* 0x000000040a067981 */ /* 0x000f24000c1e1500 */
[----:B------:R-:W0:Y:S02]  /*6090*/  LDC R45, c[0x0][0x248] ;  /* 0x00009200ff2d7b82 */ /* 0x000e240000000800 */
[----:B--2---:R2:W-:Y:S04]  /*60a0*/  STL [R1+0x1c], R4 ;  /* 0x00001c0401007387 */ /* 0x0045e80000100800 */
[----:B------:R2:W4:Y:S01]  /*60b0*/  LDG.E.U16 R3, desc[UR4][R2.64] ;  /* 0x0000000402037981 */ /* 0x000522000c1e1500 */
[----:B-1----:R-:W-:Y:S01]  /*60c0*/  IMAD R28, R0, 0xf6, RZ ;  /* 0x000000f6001c7824 */ /* 0x002fe200078e02ff */
[----:B------:R-:W1:Y:S02]  /*60d0*/  LDC R50, c[0x0][0x248] ;  /* 0x00009200ff327b82 */ /* 0x000e640000000800 */
[----:B--2---:R2:W4:Y:S01]  /*60e0*/  LDG.E.U16 R4, desc[UR4][R14.64] ;  /* 0x000000040e047981 */ /* 0x004522000c1e1500 */
[----:B------:R-:W-:Y:S01]  /*60f0*/  LOP3.LUT R2, R12, 0x10, RZ, 0x3c, !PT ;  /* 0x000000100c027812 */ /* 0x000fe200078e3cff */
[----:B------:R-:W-:-:S04]  /*6100*/  IMAD R26, R0, 0x106, RZ ;  /* 0x00000106001a7824 */ /* 0x000fc800078e02ff */
[----:B------:R-:W1:Y:S01]  /*6110*/  LDC R54, c[0x0][0x248] ;  /* 0x00009200ff367b82 */ /* 0x000e620000000800 */
[C---:B--2---:R-:W-:Y:S02]  /*6120*/  IMAD R15, R0.reuse, 0xce, RZ ;  /* 0x000000ce000f7824 */ /* 0x044fe400078e02ff */
[----:B------:R-:W-:-:S05]  /*6130*/  IMAD R14, R0, 0xd6, RZ ;  /* 0x000000d6000e7824 */ /* 0x000fca00078e02ff */
[----:B------:R-:W2:Y:S08]  /*6140*/  LDC R52, c[0x0][0x248] ;  /* 0x00009200ff347b82 */ /* 0x000eb00000000800 */
[----:B------:R-:W2:Y:S08]  /*6150*/  LDC R51, c[0x0][0x248] ;  /* 0x00009200ff337b82 */ /* 0x000eb00000000800 */
[----:B------:R-:W2:Y:S01]  /*6160*/  LDC R53, c[0x0][0x248] ;  /* 0x00009200ff357b82 */ /* 0x000ea20000000800 */
[----:B-----5:R-:W-:-:S07]  /*6170*/  IMAD R46, R46, 0x126, RZ ;  /* 0x000001262e2e7824 */ /* 0x020fce00078e02ff */
[----:B------:R-:W5:Y:S01]  /*6180*/  LDC R57, c[0x0][0x248] ;  /* 0x00009200ff397b82 */ /* 0x000f620000000800 */
[----:B0-----:R-:W-:Y:S02]  /*6190*/  IMAD R45, R45, 0x11e, RZ ;  /* 0x0000011e2d2d7824 */ /* 0x001fe400078e02ff */
[----:B-1----:R-:W-:-:S05]  /*61a0*/  IMAD R50, R50, 0x12c, RZ ;  /* 0x0000012c32327824 */ /* 0x002fca00078e02ff */
[----:B------:R-:W0:Y:S08]  /*61b0*/  LDC R55, c[0x0][0x248] ;  /* 0x00009200ff377b82 */ /* 0x000e300000000800 */
[----:B------:R-:W1:Y:S01]  /*61c0*/  LDC R56, c[0x0][0x248] ;  /* 0x00009200ff387b82 */ /* 0x000e620000000800 */
[----:B------:R-:W-:-:S07]  /*61d0*/  IMAD R54, R54, 0x13c, RZ ;  /* 0x0000013c36367824 */ /* 0x000fce00078e02ff */
[----:B------:R-:W4:Y:S01]  /*61e0*/  LDC R58, c[0x0][0x248] ;  /* 0x00009200ff3a7b82 */ /* 0x000f220000000800 */
[----:B--2---:R-:W-:Y:S02]  /*61f0*/  IMAD R52, R52, 0x136, RZ ;  /* 0x0000013634347824 */ /* 0x004fe400078e02ff */
[----:B------:R-:W-:-:S05]  /*6200*/  IMAD R51, R51, 0x12e, RZ ;  /* 0x0000012e33337824 */ /* 0x000fca00078e02ff */
[----:B------:R-:W2:Y:S01]  /*6210*/  LDC R70, c[0x0][0x248] ;  /* 0x00009200ff467b82 */ /* 0x000ea20000000800 */
[----:B------:R-:W-:-:S07]  /*6220*/  IMAD R53, R53, 0x13e, RZ ;  /* 0x0000013e35357824 */ /* 0x000fce00078e02ff */
[----:B------:R-:W2:Y:S01]  /*6230*/  LDC R71, c[0x0][0x248] ;  /* 0x00009200ff477b82 */ /* 0x000ea20000000800 */
[----:B-----5:R-:W-:Y:S02]  /*6240*/  IMAD R57, R57, 0x14e, RZ ;  /* 0x0000014e39397824 */ /* 0x020fe400078e02ff */
[----:B0-----:R-:W-:Y:S02]  /*6250*/  IMAD R55, R55, 0x146, RZ ;  /* 0x0000014637377824 */ /* 0x001fe400078e02ff */
[----:B-1----:R-:W-:-:S03]  /*6260*/  IMAD R56, R56, 0x14c, RZ ;  /* 0x0000014c38387824 */ /* 0x002fc600078e02ff */
[----:B------:R-:W0:Y:S08]  /*6270*/  LDC R132, c[0x0][0x248] ;  /* 0x00009200ff847b82 */ /* 0x000e300000000800 */
[----:B------:R-:W1:Y:S01]  /*6280*/  LDC R128, c[0x0][0x248] ;  /* 0x00009200ff807b82 */ /* 0x000e620000000800 */
[----:B------:R-:W-:-:S07]  /*6290*/  IMAD R127, R127, 0x18c, RZ ;  /* 0x0000018c7f7f7824 */ /* 0x000fce00078e02ff */
[----:B------:R-:W5:Y:S08]  /*62a0*/  LDC R61, c[0x0][0x248] ;  /* 0x00009200ff3d7b82 */ /* 0x000f700000000800 */
[----:B------:R-:W5:Y:S08]  /*62b0*/  LDC R60, c[0x0][0x248] ;  /* 0x00009200ff3c7b82 */ /* 0x000f700000000800 */
[----:B------:R-:W5:Y:S08]  /*62c0*/  LDC R49, c[0x0][0x248] ;  /* 0x00009200ff317b82 */ /* 0x000f700000000800 */
[----:B------:R-:W5:Y:S08]  /*62d0*/  LDC R62, c[0x0][0x248] ;  /* 0x00009200ff3e7b82 */ /* 0x000f700000000800 */
[----:B------:R-:W5:Y:S01]  /*62e0*/  LDC R48, c[0x0][0x248] ;  /* 0x00009200ff307b82 */ /* 0x000f620000000800 */
[----:B------:R-:W-:-:S07]  /*62f0*/  IMAD R63, R0, 0x10b, RZ ;  /* 0x0000010b003f7824 */ /* 0x000fce00078e02ff */
[----:B------:R-:W5:Y:S08]  /*6300*/  LDC R69, c[0x0][0x248] ;  /* 0x00009200ff457b82 */ /* 0x000f700000000800 */
[----:B------:R-:W5:Y:S08]  /*6310*/  LDC R68, c[0x0][0x248] ;  /* 0x00009200ff447b82 */ /* 0x000f700000000800 */
[----:B------:R-:W5:Y:S08]  /*6320*/  LDC R64, c[0x0][0x248] ;  /* 0x00009200ff407b82 */ /* 0x000f700000000800 */
[----:B------:R-:W5:Y:S08]  /*6330*/  LDC R124, c[0x0][0x248] ;  /* 0x00009200ff7c7b82 */ /* 0x000f700000000800 */
[----:B------:R-:W5:Y:S08]  /*6340*/  LDC R133, c[0x0][0x248] ;  /* 0x00009200ff857b82 */ /* 0x000f700000000800 */
[----:B------:R-:W5:Y:S01]  /*6350*/  LDC R125, c[0x0][0x248] ;  /* 0x00009200ff7d7b82 */ /* 0x000f620000000800 */
[----:B------:R-:W-:Y:S04]  /*6360*/  STL [R1+0x18], R27 ;  /* 0x0000181b01007387 */ /* 0x000fe80000100800 */
[----:B------:R-:W-:Y:S04]  /*6370*/  STL [R1+0x14], R18 ;  /* 0x0000141201007387 */ /* 0x000fe80000100800 */
[----:B---3--:R-:W-:Y:S01]  /*6380*/  STL [R1+0x10], R16 ;  /* 0x0000101001007387 */ /* 0x008fe20000100800 */
[----:B----4-:R-:W-:-:S02]  /*6390*/  IADD3 R7, R214, R2, RZ ;  /* 0x00000002d6077210 */ /* 0x010fc40007ffe0ff */
[----:B------:R-:W-:Y:S01]  /*63a0*/  LOP3.LUT R2, R12, 0x20, RZ, 0x3c, !PT ;  /* 0x000000200c027812 */ /* 0x000fe200078e3cff */
[----:B------:R-:W-:Y:S04]  /*63b0*/  STL [R1+0xc], R13 ;  /* 0x00000c0d01007387 */ /* 0x000fe80000100800 */
[----:B------:R-:W-:Y:S01]  /*63c0*/  STL [R1+0x8], R6 ;  /* 0x0000080601007387 */ /* 0x000fe20000100800 */
[----:B------:R-:W-:Y:S02]  /*63d0*/  IADD3 R11, R214, R2, RZ ;  /* 0x00000002d60b7210 */ /* 0x000fe40007ffe0ff */
[----:B------:R-:W-:Y:S01]  /*63e0*/  IADD3 R2, P0, R201, R122, RZ ;  /* 0x0000007ac9027210 */ /* 0x000fe20007f1e0ff */
[----:B------:R-:W-:Y:S04]  /*63f0*/  STL [R1+0x4], R4 ;  /* 0x0000040401007387 */ /* 0x000fe80000100800 */
[----:B------:R3:W-:Y:S02]  /*6400*/  STL [R1], R3 ;  /* 0x0000000301007387 */ /* 0x0007e40000100800 */
[----:B---3--:R-:W-:-:S02]  /*6410*/  IMAD R3, R0, 0x8d, RZ ;  /* 0x0000008d00037824 */ /* 0x008fc400078e02ff */
[----:B------:R-:W-:Y:S03]  /*6420*/  STS.U16 [R7+0x20080], R120 ;  /* 0x0200807807007388 */ /* 0x000fe60000000400 */
[----:B------:R-:W-:Y:S01]  /*6430*/  LEA.HI.X.SX32 R3, R3, R123, 0x1, P0 ;  /* 0x0000007b03037211 */ /* 0x000fe200000f0eff */
[----:B------:R-:W-:Y:S01]  /*6440*/  STS.U16 [R7+0x20480], R119 ;  /* 0x0204807707007388 */ /* 0x000fe20000000400 */
[----:B------:R-:W-:-:S03]  /*6450*/  IADD3 R4, P1, R202, R122, RZ ;  /* 0x0000007aca047210 */ /* 0x000fc60007f3e0ff */
        /* <DEDUP_REMOVED lines=62> */
[----:B------:R0:W5:Y:S01]  /*6840*/  LDG.E.U16 R252, desc[UR4][R2.64] ;  /* 0x0000000402fc7981 */ /* 0x000162000c1e1500 */
[----:B------:R-:W-:Y:S01]  /*6850*/  LEA.HI.X.SX32 R5, R5, R123, 0x1, P1 ;  /* 0x0000007b05057211 */ /* 0x000fe200008f0eff */
[C---:B------:R-:W-:Y:S01]  /*6860*/  IMAD R27, R0.reuse, 0x9e, RZ ;  /* 0x0000009e001b7824 */ /* 0x040fe200078e02ff */
[----:B---3--:R-:W3:Y:S01]  /*6870*/  LDC R74, c[0x0][0x248] ;  /* 0x00009200ff4a7b82 */ /* 0x008ee20000000800 */
[----:B----4-:R-:W-:-:S02]  /*6880*/  IMAD R7, R0, 0x9d, RZ ;  /* 0x0000009d00077824 */ /* 0x010fc400078e02ff */
[----:B------:R4:W3:Y:S01]  /*6890*/  LDG.E.U16 R251, desc[UR4][R4.64] ;  /* 0x0000000404fb7981 */ /* 0x0008e2000c1e1500 */
[----:B0-----:R-:W-:Y:S01]  /*68a0*/  IADD3 R2, P0, R200, R122, RZ ;  /* 0x0000007ac8027210 */ /* 0x001fe20007f1e0ff */
[----:B------:R-:W-:-:S03]  /*68b0*/  IMAD R13, R0, 0x4b, RZ ;  /* 0x0000004b000d7824 */ /* 0x000fc600078e02ff */
[----:B------:R-:W0:Y:S01]  /*68c0*/  LDC R72, c[0x0][0x248] ;  /* 0x00009200ff487b82 */ /* 0x000e220000000800 */
[-C--:B------:R-:W-:Y:S01]  /*68d0*/  LEA.HI.X.SX32 R3, R7, R123.reuse, 0x1, P0 ;  /* 0x0000007b07037211 */ /* 0x080fe200000f0eff */
[----:B------:R-:W-:Y:S01]  /*68e0*/  IMAD R7, R0, 0xad, RZ ;  /* 0x000000ad00077824 */ /* 0x000fe200078e02ff */
[-C--:B------:R-:W-:Y:S01]  /*68f0*/  IADD3 R246, P0, R246, R122.reuse, RZ ;  /* 0x0000007af6f67210 */ /* 0x080fe20007f1e0ff */
[----:B----4-:R-:W-:Y:S01]  /*6900*/  IMAD R5, R0, 0xb5, RZ ;  /* 0x000000b500057824 */ /* 0x010fe200078e02ff */
[-C--:B------:R-:W-:Y:S01]  /*6910*/  IADD3 R248, P1, R248, R122.reuse, RZ ;  /* 0x0000007af8f87210 */ /* 0x080fe20007f3e0ff */
[----:B------:R4:W3:Y:S01]  /*6920*/  LDG.E.U16 R250, desc[UR4][R2.64] ;  /* 0x0000000402fa7981 */ /* 0x0008e2000c1e1500 */
[-C--:B------:R-:W-:Y:S01]  /*6930*/  LEA.HI.X.SX32 R247, R7, R123.reuse, 0x1, P0 ;  /* 0x0000007b07f77211 */ /* 0x080fe200000f0eff */
[----:B------:R-:W-:Y:S01]  /*6940*/  IMAD R16, R0, 0xde, RZ ;  /* 0x000000de00107824 */ /* 0x000fe200078e02ff */
[-C--:B------:R-:W-:Y:S01]  /*6950*/  IADD3 R244, P0, R244, R122.reuse, RZ ;  /* 0x0000007af4f47210 */ /* 0x080fe20007f1e0ff */
[----:B------:R-:W0:Y:S01]  /*6960*/  LDC R73, c[0x0][0x248] ;  /* 0x00009200ff497b82 */ /* 0x000e220000000800 */
[-C--:B------:R-:W-:Y:S01]  /*6970*/  LEA.HI.X.SX32 R249, R9, R123.reuse, 0x1, P1 ;  /* 0x0000007b09f97211 */ /* 0x080fe200008f0eff */
[C---:B----4-:R-:W-:Y:S01]  /*6980*/  IMAD R3, R0.reuse, 0xbd, RZ ;  /* 0x000000bd00037824 */ /* 0x050fe200078e02ff */
[----:B------:R-:W-:Y:S01]  /*6990*/  LEA.HI.X.SX32 R245, R5, R123, 0x1, P0 ;  /* 0x0000007b05f57211 */ /* 0x000fe200000f0eff */
[----:B------:R-:W-:Y:S01]  /*69a0*/  IMAD R5, R0, 0xc5, RZ ;  /* 0x000000c500057824 */ /* 0x000fe200078e02ff */
[----:B------:R-:W-:-:S03]  /*69b0*/  IADD3 R242, P1, R242, R122, RZ ;  /* 0x0000007af2f27210 */ /* 0x000fc60007f3e0ff */
[----:B------:R-:W4:Y:S01]  /*69c0*/  LDC R90, c[0x0][0x248] ;  /* 0x00009200ff5a7b82 */ /* 0x000f220000000800 */
[-C--:B------:R-:W-:Y:S02]  /*69d0*/  IADD3 R240, P0, R240, R122.reuse, RZ ;  /* 0x0000007af0f07210 */ /* 0x080fe40007f1e0ff */
[----:B------:R-:W-:Y:S01]  /*69e0*/  LOP3.LUT R2, R12, 0x30, RZ, 0x3c, !PT ;  /* 0x000000300c027812 */ /* 0x000fe200078e3cff */
[----:B------:R-:W-:Y:S01]  /*69f0*/  STS.U16 [R11+0x7100], R194 ;  /* 0x007100c20b007388 */ /* 0x000fe20000000400 */
[-C--:B------:R-:W-:Y:S01]  /*6a00*/  LEA.HI.X.SX32 R243, R3, R123.reuse, 0x1, P1 ;  /* 0x0000007b03f37211 */ /* 0x080fe200008f0eff */
[C---:B------:R-:W-:Y:S01]  /*6a10*/  IMAD R3, R0.reuse, 0xcd, RZ ;  /* 0x000000cd00037824 */ /* 0x040fe200078e02ff */
[-C--:B------:R-:W-:Y:S01]  /*6a20*/  LEA.HI.X.SX32 R241, R5, R123.reuse, 0x1, P0 ;  /* 0x0000007b05f17211 */ /* 0x080fe200000f0eff */
[----:B------:R-:W-:Y:S01]  /*6a30*/  IMAD R7, R0, 0x7e, RZ ;  /* 0x0000007e00077824 */ /* 0x000fe200078e02ff */
[-C--:B------:R-:W-:Y:S01]  /*6a40*/  IADD3 R238, P0, R238, R122.reuse, RZ ;  /* 0x0000007aeeee7210 */ /* 0x080fe20007f1e0ff */
[----:B------:R-:W-:Y:S01]  /*6a50*/  IMAD R5, R0, 0xd5, RZ ;  /* 0x000000d500057824 */ /* 0x000fe200078e02ff */
[-C--:B------:R-:W-:Y:S01]  /*6a60*/  IADD3 R236, P1, R236, R122.reuse, RZ ;  /* 0x0000007aecec7210 */ /* 0x080fe20007f3e0ff */
[----:B------:R-:W-:Y:S01]  /*6a70*/  STS.U16 [R11+0x7500], R195 ;  /* 0x007500c30b007388 */ /* 0x000fe20000000400 */
[-C--:B------:R-:W-:Y:S01]  /*6a80*/  LEA.HI.X.SX32 R239, R3, R123.reuse, 0x1, P0 ;  /* 0x0000007b03ef7211 */ /* 0x080fe200000f0eff */
[----:B------:R-:W-:Y:S01]  /*6a90*/  IMAD R3, R0, 0xdd, RZ ;  /* 0x000000dd00037824 */ /* 0x000fe200078e02ff */
[-C--:B------:R-:W-:Y:S01]  /*6aa0*/  IADD3 R234, P0, R234, R122.reuse, RZ ;  /* 0x0000007aeaea7210 */ /* 0x080fe20007f1e0ff */
[----:B------:R1:W-:Y:S01]  /*6ab0*/  STS.U16 [R11+0x3100], R33 ;  /* 0x003100210b007388 */ /* 0x0003e20000000400 */
[----:B------:R-:W4:Y:S02]  /*6ac0*/  LDC R91, c[0x0][0x248] ;  /* 0x00009200ff5b7b82 */ /* 0x000f240000000800 */
[-C--:B------:R-:W-:Y:S01]  /*6ad0*/  LEA.HI.X.SX32 R235, R3, R123.reuse, 0x1, P0 ;  /* 0x0000007b03eb7211 */ /* 0x080fe200000f0eff */
[----:B------:R-:W-:Y:S01]  /*6ae0*/  IMAD R3, R0, 0xe5, RZ ;  /* 0x000000e500037824 */ /* 0x000fe200078e02ff */
[----:B------:R-:W-:Y:S01]  /*6af0*/  IADD3 R232, P0, R232, R122, RZ ;  /* 0x0000007ae8e87210 */ /* 0x000fe20007f1e0ff */
[----:B------:R-:W-:Y:S01]  /*6b00*/  STS.U16 [R11+0x100], R149 ;  /* 0x000100950b007388 */ /* 0x000fe20000000400 */
[----:B------:R-:W-:-:S02]  /*6b10*/  LEA.HI.X.SX32 R237, R5, R123, 0x1, P1 ;  /* 0x0000007b05ed7211 */ /* 0x000fc400008f0eff */
[-C--:B------:R-:W-:Y:S01]  /*6b20*/  LEA.HI.X.SX32 R233, R3, R123.reuse, 0x1, P0 ;  /* 0x0000007b03e97211 */ /* 0x080fe200000f0eff */
[----:B------:R-:W-:Y:S01]  /*6b30*/  IMAD R3, R0, 0xf5, RZ ;  /* 0x000000f500037824 */ /* 0x000fe200078e02ff */
[-C--:B------:R-:W-:Y:S01]  /*6b40*/  IADD3 R228, P0, R228, R122.reuse, RZ ;  /* 0x0000007ae4e47210 */ /* 0x080fe20007f1e0ff */
[----:B------:R-:W-:Y:S01]  /*6b50*/  IMAD R5, R0, 0xed, RZ ;  /* 0x000000ed00057824 */ /* 0x000fe200078e02ff */
[-C--:B------:R-:W-:Y:S01]  /*6b60*/  IADD3 R230, P1, R230, R122.reuse, RZ ;  /* 0x0000007ae6e67210 */ /* 0x080fe20007f3e0ff */
[----:B------:R-:W-:Y:S01]  /*6b70*/  STS.U16 [R11+0x20100], R150 ;  /* 0x020100960b007388 */ /* 0x000fe20000000400 */
[-C--:B------:R-:W-:Y:S01]  /*6b80*/  LEA.HI.X.SX32 R229, R3, R123.reuse, 0x1, P0 ;  /* 0x0000007b03e57211 */ /* 0x080fe200000f0eff */
[C---:B------:R-:W-:Y:S01]  /*6b90*/  IMAD R3, R0.reuse, 0xfd, RZ ;  /* 0x000000fd00037824 */ /* 0x040fe200078e02ff */
[-C--:B------:R-:W-:Y:S01]  /*6ba0*/  LEA.HI.X.SX32 R231, R5, R123.reuse, 0x1, P1 ;  /* 0x0000007b05e77211 */ /* 0x080fe200008f0eff */
[----:B------:R-:W-:Y:S01]  /*6bb0*/  IMAD R5, R0, 0xec, RZ ;  /* 0x000000ec00057824 */ /* 0x000fe200078e02ff */
[----:B------:R-:W-:Y:S01]  /*6bc0*/  IADD3 R226, P0, R199, R122, RZ ;  /* 0x0000007ac7e27210 */ /* 0x000fe20007f1e0ff */
[----:B------:R-:W-:Y:S01]  /*6bd0*/  STS.U16 [R11+0x20900], R151 ;  /* 0x020900970b007388 */ /* 0x000fe20000000400 */
[----:B------:R-:W-:Y:S01]  /*6be0*/  IADD3 R2, R214, R2, RZ ;  /* 0x00000002d6027210 */ /* 0x000fe20007ffe0ff */
[C---:B------:R-:W-:Y:S01]  /*6bf0*/  IMAD R214, R0.reuse, 0x76, RZ ;  /* 0x0000007600d67824 */ /* 0x040fe200078e02ff */
[-C--:B------:R-:W-:Y:S01]  /*6c00*/  LEA.HI.X.SX32 R227, R3, R123.reuse, 0x1, P0 ;  /* 0x0000007b03e37211 */ /* 0x080fe200000f0eff */
[C---:B-1----:R-:W-:Y:S01]  /*6c10*/  IMAD R33, R0.reuse, 0x86, RZ ;  /* 0x0000008600217824 */ /* 0x042fe200078e02ff */
[----:B------:R-:W-:Y:S01]  /*6c20*/  IADD3 R194, P0, R5, R122, RZ ;  /* 0x0000007a05c27210 */ /* 0x000fe20007f1e0ff */
[----:B------:R-:W-:Y:S01]  /*6c30*/  STS.U16 [R11+0x20d00], R152 ;  /* 0x020d00980b007388 */ /* 0x000fe20000000400 */
[----:B------:R-:W-:Y:S01]  /*6c40*/  LEA R3, R0, -R0, 0x6 ;  /* 0x8000000000037211 */ /* 0x000fe200078e30ff */
[----:B------:R-:W1:Y:S01]  /*6c50*/  LDC R92, c[0x0][0x248] ;  /* 0x00009200ff5c7b82 */ /* 0x000e620000000800 */
[----:B------:R-:W-:Y:S01]  /*6c60*/  LEA.HI.X.SX32 R195, R214, R123, 0x1, P0 ;  /* 0x0000007bd6c37211 */ /* 0x000fe200000f0eff */
[----:B------:R-:W-:Y:S01]  /*6c70*/  STS.U16 [R11+0x21100], R154 ;  /* 0x0211009a0b007388 */ /* 0x000fe20000000400 */
[----:B------:R-:W-:-:S02]  /*6c80*/  IADD3 R4, P0, R7, R122, RZ ;  /* 0x0000007a07047210 */ /* 0x000fc40007f1e0ff */
[-C--:B------:R-:W-:Y:S01]  /*6c90*/  LEA.HI.X.SX32 R9, R5, R123.reuse, 0x1, P2 ;  /* 0x0000007b05097211 */ /* 0x080fe200010f0eff */
[----:B------:R-:W-:Y:S01]  /*6ca0*/  STS.U16 [R11+0x21500], R155 ;  /* 0x0215009b0b007388 */ /* 0x000fe20000000400 */
[----:B------:R-:W-:Y:S01]  /*6cb0*/  LEA.HI.X.SX32 R5, R3, R123, 0x1, P0 ;  /* 0x0000007b03057211 */ /* 0x000fe200000f0eff */
[----:B------:R-:W-:Y:S01]  /*6cc0*/  IMAD R3, R0, 0x43, RZ ;  /* 0x0000004300037824 */ /* 0x000fe200078e02ff */
[-C--:B------:R-:W-:Y:S01]  /*6cd0*/  IADD3 R220, P0, R33, R122.reuse, RZ ;  /* 0x0000007a21dc7210 */ /* 0x080fe20007f1e0ff */
[----:B------:R-:W-:Y:S01]  /*6ce0*/  STS.U16 [R11+0x21900], R156 ;  /* 0x0219009c0b007388 */ /* 0x000fe20000000400 */
[----:B------:R-:W-:Y:S01]  /*6cf0*/  IADD3 R212, P2, R212, R122, RZ ;  /* 0x0000007ad4d47210 */ /* 0x000fe20007f5e0ff */
[----:B------:R-:W-:Y:S01]  /*6d00*/  IMAD R58, R58, 0x156, RZ ;  /* 0x000001563a3a7824 */ /* 0x000fe200078e02ff */
[----:B------:R-:W1:Y:S01]  /*6d10*/  LDC R110, c[0x0][0x248] ;  /* 0x00009200ff6e7b82 */ /* 0x000e620000000800 */
[----:B------:R-:W-:Y:S04]  /*6d20*/  STS.U16 [R11+0x21d00], R158 ;  /* 0x021d009e0b007388 */ /* 0x000fe80000000400 */
[----:B------:R-:W-:Y:S01]  /*6d30*/  STS.U16 [R11+0x22100], R160 ;  /* 0x022100a00b007388 */ /* 0x000fe20000000400 */
[----:B--2---:R-:W-:-:S02]  /*6d40*/  IMAD R70, R70, 0x15c, RZ ;  /* 0x0000015c46467824 */ /* 0x004fc400078e02ff */
[----:B------:R-:W-:Y:S01]  /*6d50*/  IMAD R71, R71, 0x15e, RZ ;  /* 0x0000015e47477824 */ /* 0x000fe200078e02ff */
[----:B------:R-:W-:Y:S01]  /*6d60*/  STS.U16 [R11+0x22500], R162 ;  /* 0x022500a20b007388 */ /* 0x000fe20000000400 */
[----:B------:R-:W2:Y:S03]  /*6d70*/  LDC R135, c[0x0][0x248] ;  /* 0x00009200ff877b82 */ /* 0x000ea60000000800 */
[----:B------:R-:W-:Y:S04]  /*6d80*/  STS.U16 [R11+0x22900], R163 ;  /* 0x022900a30b007388 */ /* 0x000fe80000000400 */
[----:B------:R-:W-:Y:S01]  /*6d90*/  STS.U16 [R11+0x22d00], R164 ;  /* 0x022d00a40b007388 */ /* 0x000fe20000000400 */
[----:B------:R-:W2:Y:S03]  /*6da0*/  LDC R138, c[0x0][0x248] ;  /* 0x00009200ff8a7b82 */ /* 0x000ea60000000800 */
[----:B------:R-:W-:Y:S04]  /*6db0*/  STS.U16 [R11+0x23100], R165 ;  /* 0x023100a50b007388 */ /* 0x000fe80000000400 */
[----:B------:R-:W-:Y:S01]  /*6dc0*/  STS.U16 [R11+0x23500], R166 ;  /* 0x023500a60b007388 */ /* 0x000fe20000000400 */
[----:B------:R-:W2:Y:S03]  /*6dd0*/  LDC R144, c[0x0][0x248] ;  /* 0x00009200ff907b82 */ /* 0x000ea60000000800 */
[----:B------:R-:W-:Y:S04]  /*6de0*/  STS.U16 [R11+0x23900], R167 ;  /* 0x023900a70b007388 */ /* 0x000fe80000000400 */
[----:B------:R-:W-:Y:S01]  /*6df0*/  STS.U16 [R11+0x23d00], R168 ;  /* 0x023d00a80b007388 */ /* 0x000fe20000000400 */
[----:B------:R-:W-:Y:S01]  /*6e00*/  IMAD R132, R132, 0x196, RZ ;  /* 0x0000019684847824 */ /* 0x000fe200078e02ff */
[----:B------:R-:W2:Y:S02]  /*6e10*/  LDC R75, c[0x0][0x248] ;  /* 0x00009200ff4b7b82 */ /* 0x000ea40000000800 */
[----:B------:R-:W-:Y:S04]  /*6e20*/  STS.U16 [R11+0x24100], R169 ;  /* 0x024100a90b007388 */ /* 0x000fe80000000400 */
[----:B------:R-:W-:Y:S01]  /*6e30*/  STS.U16 [R11+0x24500], R170 ;  /* 0x024500aa0b007388 */ /* 0x000fe20000000400 */
[----:B------:R-:W-:Y:S01]  /*6e40*/  IMAD R128, R128, 0x18e, RZ ;  /* 0x0000018e80807824 */ /* 0x000fe200078e02ff */
[----:B------:R-:W2:Y:S02]  /*6e50*/  LDC R77, c[0x0][0x248] ;  /* 0x00009200ff4d7b82 */ /* 0x000ea40000000800 */
[----:B------:R-:W-:Y:S04]  /*6e60*/  STS.U16 [R11+0x24900], R171 ;  /* 0x024900ab0b007388 */ /* 0x000fe80000000400 */
[----:B------:R-:W-:Y:S01]  /*6e70*/  STS.U16 [R11+0x24d00], R172 ;  /* 0x024d00ac0b007388 */ /* 0x000fe20000000400 */
[----:B-----5:R-:W-:Y:S01]  /*6e80*/  IMAD R61, R61, 0x21a, RZ ;  /* 0x0000021a3d3d7824 */ /* 0x020fe200078e02ff */
[----:B------:R-:W5:Y:S02]  /*6e90*/  LDC R76, c[0x0][0x248] ;  /* 0x00009200ff4c7b82 */ /* 0x000f640000000800 */
[----:B------:R-:W-:Y:S04]  /*6ea0*/  STS.U16 [R11+0x25100], R173 ;  /* 0x025100ad0b007388 */ /* 0x000fe80000000400 */
[----:B------:R-:W-:Y:S01]  /*6eb0*/  STS.U16 [R11+0x25500], R174 ;  /* 0x025500ae0b007388 */ /* 0x000fe20000000400 */
[----:B------:R-:W-:Y:S01]  /*6ec0*/  IMAD R109, R60, 0x216, RZ ;  /* 0x000002163c6d7824 */ /* 0x000fe200078e02ff */
        /* <DEDUP_REMOVED lines=18> */
[----:B------:R-:W-:Y:S02]  /*6ff0*/  STS.U16 [R11+0x500], R44 ;  /* 0x0005002c0b007388 */ /* 0x000fe40000000400 */
[----:B------:R-:W5:Y:S02]  /*7000*/  LDC R112, c[0x0][0x248] ;  /* 0x00009200ff707b82 */ /* 0x000f640000000800 */
[----:B------:R-:W-:Y:S04]  /*7010*/  STS.U16 [R11+0x900], R43 ;  /* 0x0009002b0b007388 */ /* 0x000fe80000000400 */
[----:B------:R0:W-:Y:S02]  /*7020*/  STS.U16 [R11+0xd00], R42 ;  /* 0x000d002a0b007388 */ /* 0x0001e40000000400 */
[----:B------:R-:W5:Y:S02]  /*7030*/  LDC R111, c[0x0][0x248] ;  /* 0x00009200ff6f7b82 */ /* 0x000f640000000800 */
[----:B------:R-:W-:Y:S04]  /*7040*/  STS.U16 [R11+0x1100], R41 ;  /* 0x001100290b007388 */ /* 0x000fe80000000400 */
[----:B------:R-:W-:Y:S02]  /*7050*/  STS.U16 [R11+0x1500], R40 ;  /* 0x001500280b007388 */ /* 0x000fe40000000400 */
        /* <DEDUP_REMOVED lines=30> */
[----:B------:R4:W-:Y:S01]  /*7240*/  STS.U16 [R11+0x4100], R25 ;  /* 0x004100190b007388 */ /* 0x0009e20000000400 */
[----:B------:R-:W-:Y:S01]  /*7250*/  LEA.HI.X.SX32 R221, R3, R123, 0x1, P0 ;  /* 0x0000007b03dd7211 */ /* 0x000fe200000f0eff */
[----:B------:R-:W-:Y:S01]  /*7260*/  IMAD R3, R0, 0x4f, RZ ;  /* 0x0000004f00037824 */ /* 0x000fe200078e02ff */
[----:B0-----:R-:W0:Y:S01]  /*7270*/  LDC R42, c[0x0][0x248] ;  /* 0x00009200ff2a7b82 */ /* 0x001e220000000800 */
[----:B------:R-:W-:Y:S01]  /*7280*/  STS.U16 [R2+0x180], R161 ;  /* 0x000180a102007388 */ /* 0x000fe20000000400 */
[----:B---3--:R-:W-:-:S02]  /*7290*/  IMAD R74, R74, 0x16c, RZ ;  /* 0x0000016c4a4a7824 */ /* 0x008fc400078e02ff */
[----:B------:R-:W-:Y:S01]  /*72a0*/  IMAD R72, R72, 0x166, RZ ;  /* 0x0000016648487824 */ /* 0x000fe200078e02ff */
[----:B------:R-:W3:Y:S01]  /*72b0*/  LDG.E.U16 R228, desc[UR4][R228.64] ;  /* 0x00000004e4e47981 */ /* 0x000ee2000c1e1500 */
[C---:B----4-:R-:W-:Y:S02]  /*72c0*/  IMAD R11, R0.reuse, 0xfc, RZ ;  /* 0x000000fc000b7824 */ /* 0x050fe400078e02ff */
[----:B------:R-:W4:Y:S01]  /*72d0*/  LDC R43, c[0x0][0x248] ;  /* 0x00009200ff2b7b82 */ /* 0x000f220000000800 */
[----:B------:R-:W-:Y:S01]  /*72e0*/  STS.U16 [R2+0x580], R159 ;  /* 0x0005809f02007388 */ /* 0x000fe20000000400 */
[----:B------:R-:W-:-:S03]  /*72f0*/  IMAD R25, R0, 0xa6, RZ ;  /* 0x000000a600197824 */ /* 0x000fc600078e02ff */
[----:B------:R-:W-:Y:S01]  /*7300*/  STS.U16 [R2+0x980], R157 ;  /* 0x0009809d02007388 */ /* 0x000fe20000000400 */
[----:B------:R-:W-:Y:S01]  /*7310*/  LEA.HI.X.SX32 R213, R11, R123, 0x1, P2 ;  /* 0x0000007b0bd57211 */ /* 0x000fe200010f0eff */
[C---:B------:R-:W-:Y:S01]  /*7320*/  IMAD R31, R0.reuse, 0x96, RZ ;  /* 0x00000096001f7824 */ /* 0x040fe200078e02ff */
[----:B------:R-:W1:Y:S01]  /*7330*/  LDC R44, c[0x0][0x248] ;  /* 0x00009200ff2c7b82 */ /* 0x000e620000000800 */
[----:B------:R-:W-:Y:S04]  /*7340*/  STS.U16 [R2+0xd80], R153 ;  /* 0x000d809902007388 */ /* 0x000fe80000000400 */
[----:B------:R-:W-:Y:S01]  /*7350*/  STS.U16 [R2+0x1180], R147 ;  /* 0x0011809302007388 */ /* 0x000fe20000000400 */
[C---:B------:R-:W-:Y:S02]  /*7360*/  IMAD R35, R0.reuse, 0x8e, RZ ;  /* 0x0000008e00237824 */ /* 0x040fe400078e02ff */
[----:B------:R-:W-:Y:S01]  /*7370*/  IMAD R34, R0, 0xee, RZ ;  /* 0x000000ee00227824 */ /* 0x000fe200078e02ff */
[----:B------:R-:W-:Y:S01]  /*7380*/  STS.U16 [R2+0x1580], R24 ;  /* 0x0015801802007388 */ /* 0x000fe20000000400 */
[----:B------:R-:W-:Y:S01]  /*7390*/  IMAD R73, R73, 0x16e, RZ ;  /* 0x0000016e49497824 */ /* 0x000fe200078e02ff */
[----:B------:R-:W5:Y:S02]  /*73a0*/  LDC R154, c[0x0][0x248] ;  /* 0x00009200ff9a7b82 */ /* 0x000f640000000800 */
[----:B------:R2:W-:Y:S04]  /*73b0*/  STS.U16 [R2+0x1980], R23 ;  /* 0x0019801702007388 */ /* 0x0005e80000000400 */
[----:B------:R5:W-:Y:S01]  /*73c0*/  STS.U16 [R2+0x1d80], R22 ;  /* 0x001d801602007388 */ /* 0x000be20000000400 */
[----:B0-----:R-:W-:Y:S01]  /*73d0*/  IMAD R42, R42, 0x10e, RZ ;  /* 0x0000010e2a2a7824 */ /* 0x001fe200078e02ff */
[----:B------:R-:W0:Y:S02]  /*73e0*/  LDC R152, c[0x0][0x248] ;  /* 0x00009200ff987b82 */ /* 0x000e240000000800 */
[----:B------:R4:W3:Y:S01]  /*73f0*/  LDG.E.U16 R222, desc[UR4][R4.64] ;  /* 0x0000000404de7981 */ /* 0x0008e2000c1e1500 */
[----:B------:R-:W-:-:S03]  /*7400*/  IADD3 R6, P1, R11, R122, RZ ;  /* 0x0000007a0b067210 */ /* 0x000fc60007f3e0ff */
[----:B------:R1:W3:Y:S01]  /*7410*/  LDG.E.U16 R29, desc[UR4][R212.64] ;  /* 0x00000004d41d7981 */ /* 0x0002e2000c1e1500 */
[-C--:B------:R-:W-:Y:S01]  /*7420*/  IADD3 R216, P2, R31, R122.reuse, RZ ;  /* 0x0000007a1fd87210 */ /* 0x080fe20007f5e0ff */
[C---:B--2---:R-:W-:Y:S01]  /*7430*/  IMAD R23, R0.reuse, 0xae, RZ ;  /* 0x000000ae00177824 */ /* 0x044fe200078e02ff */
[----:B------:R-:W2:Y:S01]  /*7440*/  LDC R162, c[0x0][0x248] ;  /* 0x00009200ffa27b82 */ /* 0x000ea20000000800 */
[----:B------:R5:W3:Y:S01]  /*7450*/  LDG.E.U16 R30, desc[UR4][R8.64] ;  /* 0x00000004081e7981 */ /* 0x000ae2000c1e1500 */
[-C--:B----4-:R-:W-:Y:S01]  /*7460*/  IADD3 R4, P0, R27, R122.reuse, RZ ;  /* 0x0000007a1b047210 */ /* 0x090fe20007f1e0ff */
[----:B------:R-:W-:Y:S02]  /*7470*/  IMAD R43, R43, 0x116, RZ ;  /* 0x000001162b2b7824 */ /* 0x000fe400078e02ff */
[----:B------:R-:W4:Y:S01]  /*7480*/  LDG.E.U16 R220, desc[UR4][R220.64] ;  /* 0x00000004dcdc7981 */ /* 0x000f22000c1e1500 */
[-C--:B------:R-:W-:Y:S01]  /*7490*/  LEA.HI.X.SX32 R5, R3, R123.reuse, 0x1, P0 ;  /* 0x0000007b03057211 */ /* 0x080fe200000f0eff */
[C---:B------:R-:W-:Y:S01]  /*74a0*/  IMAD R3, R0.reuse, 0x53, RZ ;  /* 0x0000005300037824 */ /* 0x040fe200078e02ff */
[-C--:B-1----:R-:W-:Y:S01]  /*74b0*/  IADD3 R212, P0, R25, R122.reuse, RZ ;  /* 0x0000007a19d47210 */ /* 0x082fe20007f1e0ff */
[C---:B------:R-:W-:Y:S01]  /*74c0*/  IMAD R11, R0.reuse, 0x47, RZ ;  /* 0x00000047000b7824 */ /* 0x040fe200078e02ff */
[-C--:B------:R-:W-:Y:S01]  /*74d0*/  LEA.HI.X.SX32 R7, R7, R123.reuse, 0x1, P1 ;  /* 0x0000007b07077211 */ /* 0x080fe200008f0eff */
[----:B------:R1:W3:Y:S01]  /*74e0*/  LDG.E.U16 R214, desc[UR4][R4.64] ;  /* 0x0000000404d67981 */ /* 0x0002e2000c1e1500 */
[-C--:B------:R-:W-:Y:S01]  /*74f0*/  LEA.HI.X.SX32 R213, R3, R123.reuse, 0x1, P0 ;  /* 0x0000007b03d57211 */ /* 0x080fe200000f0eff */
[C---:B------:R-:W-:Y:S01]  /*7500*/  IMAD R3, R0.reuse, 0x5f, RZ ;  /* 0x0000005f00037824 */ /* 0x040fe200078e02ff */
[-C--:B------:R-:W-:Y:S01]  /*7510*/  LEA.HI.X.SX32 R217, R13, R123.reuse, 0x1, P2 ;  /* 0x0000007b0dd97211 */ /* 0x080fe200010f0eff */
[C---:B------:R-:W-:Y:S01]  /*7520*/  IMAD R13, R0.reuse, 0xc6, RZ ;  /* 0x000000c6000d7824 */ /* 0x040fe200078e02ff */
[-C--:B------:R-:W-:Y:S01]  /*7530*/  IADD3 R206, P0, R19, R122.reuse, RZ ;  /* 0x0000007a13ce7210 */ /* 0x080fe20007f1e0ff */
[----:B------:R1:W3:Y:S01]  /*7540*/  LDG.E.U16 R187, desc[UR4][R6.64] ;  /* 0x0000000406bb7981 */ /* 0x0002e2000c1e1500 */
[-C--:B------:R-:W-:Y:S01]  /*7550*/  IADD3 R218, P1, R35, R122.reuse, RZ ;  /* 0x0000007a23da7210 */ /* 0x080fe20007f3e0ff */
[C---:B-----5:R-:W-:Y:S01]  /*7560*/  IMAD R9, R0.reuse, 0x5b, RZ ;  /* 0x0000005b00097824 */ /* 0x060fe200078e02ff */
[-C--:B------:R-:W-:Y:S01]  /*7570*/  LEA.HI.X.SX32 R207, R3, R123.reuse, 0x1, P0 ;  /* 0x0000007b03cf7211 */ /* 0x080fe200000f0eff */
[C---:B------:R-:W-:Y:S01]  /*7580*/  IMAD R3, R0.reuse, 0x63, RZ ;  /* 0x0000006300037824 */ /* 0x040fe200078e02ff */
[-C--:B------:R-:W-:Y:S01]  /*7590*/  LEA.HI.X.SX32 R219, R11, R123.reuse, 0x1, P1 ;  /* 0x0000007b0bdb7211 */ /* 0x080fe200008f0eff */
[----:B-1----:R-:W-:Y:S01]  /*75a0*/  IMAD R5, R0, 0x67, RZ ;  /* 0x0000006700057824 */ /* 0x002fe200078e02ff */
[-C--:B------:R-:W-:Y:S01]  /*75b0*/  IADD3 R210, P1, R23, R122.reuse, RZ ;  /* 0x0000007a17d27210 */ /* 0x080fe20007f3e0ff */
[----:B------:R-:W-:Y:S01]  /*75c0*/  IMAD R44, R44, 0x11c, RZ ;  /* 0x0000011c2c2c7824 */ /* 0x000fe200078e02ff */
[-C--:B------:R-:W-:Y:S01]  /*75d0*/  IADD3 R204, P0, R13, R122.reuse, RZ ;  /* 0x0000007a0dcc7210 */ /* 0x080fe20007f1e0ff */
[----:B------:R-:W-:Y:S01]  /*75e0*/  IMAD R7, R0, 0x57, RZ ;  /* 0x0000005700077824 */ /* 0x000fe200078e02ff */
[-C--:B------:R-:W-:Y:S01]  /*75f0*/  IADD3 R208, P2, R21, R122.reuse, RZ ;  /* 0x0000007a15d07210 */ /* 0x080fe20007f5e0ff */
[----:B------:R-:W-:Y:S01]  /*7600*/  IMAD R90, R90, 0x176, RZ ;  /* 0x000001765a5a7824 */ /* 0x000fe200078e02ff */
[-C--:B------:R-:W-:Y:S01]  /*7610*/  LEA.HI.X.SX32 R205, R3, R123.reuse, 0x1, P0 ;  /* 0x0000007b03cd7211 */ /* 0x080fe200000f0eff */
[----:B------:R-:W-:Y:S01]  /*7620*/  IMAD R3, R0, 0x6f, RZ ;  /* 0x0000006f00037824 */ /* 0x000fe200078e02ff */
[-C--:B------:R-:W-:Y:S01]  /*7630*/  LEA.HI.X.SX32 R211, R7, R123.reuse, 0x1, P1 ;  /* 0x0000007b07d37211 */ /* 0x080fe200008f0eff */
[----:B------:R-:W-:Y:S01]  /*7640*/  IMAD R91, R91, 0x17c, RZ ;  /* 0x0000017c5b5b7824 */ /* 0x000fe200078e02ff */
[-C--:B------:R-:W-:Y:S01]  /*7650*/  IADD3 R202, P1, R15, R122.reuse, RZ ;  /* 0x0000007a0fca7210 */ /* 0x080fe20007f3e0ff */
[----:B------:R-:W-:Y:S01]  /*7660*/  IMAD R92, R92, 0x17e, RZ ;  /* 0x0000017e5c5c7824 */ /* 0x000fe200078e02ff */
[-C--:B------:R-:W-:Y:S01]  /*7670*/  IADD3 R198, P0, R16, R122.reuse, RZ ;  /* 0x0000007a10c67210 */ /* 0x080fe20007f1e0ff */
[----:B------:R-:W-:Y:S01]  /*7680*/  IMAD R7, R0, 0x6b, RZ ;  /* 0x0000006b00077824 */ /* 0x000fe200078e02ff */
[-C--:B------:R-:W-:Y:S01]  /*7690*/  LEA.HI.X.SX32 R209, R9, R123.reuse, 0x1, P2 ;  /* 0x0000007b09d17211 */ /* 0x080fe200010f0eff */
[----:B------:R-:W-:Y:S01]  /*76a0*/  IMAD R110, R110, 0x186, RZ ;  /* 0x000001866e6e7824 */ /* 0x000fe200078e02ff */
[-C--:B------:R-:W-:Y:S01]  /*76b0*/  IADD3 R200, P2, R14, R122.reuse, RZ ;  /* 0x0000007a0ec87210 */ /* 0x080fe20007f5e0ff */
[----:B------:R-:W1:Y:S01]  /*76c0*/  LDC R221, c[0x0][0x248] ;  /* 0x00009200ffdd7b82 */ /* 0x000e620000000800 */
[-C--:B------:R-:W-:Y:S01]  /*76d0*/  LEA.HI.X.SX32 R203, R5, R123.reuse, 0x1, P1 ;  /* 0x0000007b05cb7211 */ /* 0x080fe200008f0eff */
[C---:B------:R-:W-:Y:S01]  /*76e0*/  IMAD R5, R0.reuse, 0x73, RZ ;  /* 0x0000007300057824 */ /* 0x040fe200078e02ff */
[-C--:B------:R-:W-:Y:S01]  /*76f0*/  LEA.HI.X.SX32 R199, R3, R123.reuse, 0x1, P0 ;  /* 0x0000007b03c77211 */ /* 0x080fe200000f0eff */
[C---:B------:R-:W-:Y:S01]  /*7700*/  IMAD R3, R0.reuse, 0xfe, RZ ;  /* 0x000000fe00037824 */ /* 0x040fe200078e02ff */
[-C--:B------:R-:W-:Y:S01]  /*7710*/  IADD3 R196, P0, R17, R122.reuse, RZ ;  /* 0x0000007a11c47210 */ /* 0x080fe20007f1e0ff */
[C---:B------:R-:W-:Y:S01]  /*7720*/  IMAD R9, R0.reuse, 0x7b, RZ ;  /* 0x0000007b00097824 */ /* 0x040fe200078e02ff */
[-C--:B------:R-:W-:Y:S01]  /*7730*/  LEA.HI.X.SX32 R201, R7, R123.reuse, 0x1, P2 ;  /* 0x0000007b07c97211 */ /* 0x080fe200010f0eff */
[----:B------:R-:W-:Y:S01]  /*7740*/  IMAD R7, R0, 0x77, RZ ;  /* 0x0000007700077824 */ /* 0x000fe200078e02ff */
[-C--:B------:R-:W-:Y:S01]  /*7750*/  IADD3 R192, P1, R34, R122.reuse, RZ ;  /* 0x0000007a22c07210 */ /* 0x080fe20007f3e0ff */
[----:B------:R-:W5:Y:S01]  /*7760*/  LDC R168, c[0x0][0x248] ;  /* 0x00009200ffa87b82 */ /* 0x000f620000000800 */
[----:B------:R-:W-:Y:S01]  /*7770*/  LEA.HI.X.SX32 R197, R5, R123, 0x1, P0 ;  /* 0x0000007b05c57211 */ /* 0x000fe200000f0eff */
[----:B------:R-:W-:Y:S01]  /*7780*/  IMAD R135, R135, 0x19c, RZ ;  /* 0x0000019c87877824 */ /* 0x000fe200078e02ff */
[----:B------:R-:W-:Y:S01]  /*7790*/  IADD3 R6, P2, R28, R122, RZ ;  /* 0x0000007a1c067210 */ /* 0x000fe20007f5e0ff */
[----:B------:R-:W3:Y:S01]  /*77a0*/  LDG.E.U16 R234, desc[UR4][R234.64] ;  /* 0x00000004eaea7981 */ /* 0x000ee2000c1e1500 */
[----:B------:R-:W-:-:S02]  /*77b0*/  LEA R5, R0, -R0, 0x7 ;  /* 0x8000000000057211 */ /* 0x000fc400078e38ff */
[-C--:B------:R-:W-:Y:S01]  /*77c0*/  IADD3 R4, P0, R3, R122.reuse, RZ ;  /* 0x0000007a03047210 */ /* 0x080fe20007f1e0ff */
[----:B------:R-:W5:Y:S01]  /*77d0*/  LDC R229, c[0x0][0x248] ;  /* 0x00009200ffe57b82 */ /* 0x000f620000000800 */
[-C--:B------:R-:W-:Y:S01]  /*77e0*/  LEA.HI.X.SX32 R193, R7, R123.reuse, 0x1, P1 ;  /* 0x0000007b07c17211 */ /* 0x080fe200008f0eff */
[----:B------:R-:W-:Y:S01]  /*77f0*/  IMAD R154, R154, 0x1ac, RZ ;  /* 0x000001ac9a9a7824 */ /* 0x000fe200078e02ff */
[-C--:B------:R-:W-:Y:S01]  /*7800*/  LEA.HI.X.SX32 R7, R9, R123.reuse, 0x1, P2 ;  /* 0x0000007b09077211 */ /* 0x080fe200010f0eff */
[----:B------:R-:W-:Y:S01]  /*7810*/  IMAD R9, R0, 0x83, RZ ;  /* 0x0000008300097824 */ /* 0x000fe200078e02ff */
[-C--:B------:R-:W-:Y:S01]  /*7820*/  LEA.HI.X.SX32 R5, R5, R123.reuse, 0x1, P0 ;  /* 0x0000007b05057211 */ /* 0x080fe200000f0eff */
[----:B------:R0:W3:Y:S01]  /*7830*/  LDG.E.U16 R192, desc[UR4][R192.64] ;  /* 0x00000004c0c07981 */ /* 0x0000e2000c1e1500 */
[----:B------:R-:W-:Y:S01]  /*7840*/  IADD3 R8, P1, R26, R122, RZ ;  /* 0x0000007a1a087210 */ /* 0x000fe20007f3e0ff */
[----:B------:R-:W5:Y:S02]  /*7850*/  LDC R190, c[0x0][0x248] ;  /* 0x00009200ffbe7b82 */ /* 0x000f640000000800 */
[----:B------:R2:W3:Y:S01]  /*7860*/  LDG.E.U16 R185, desc[UR4][R4.64] ;  /* 0x0000000404b97981 */ /* 0x0004e2000c1e1500 */
[----:B------:R-:W-:-:S02]  /*7870*/  LEA.HI.X.SX32 R9, R9, R123, 0x1, P1 ;  /* 0x0000007b09097211 */ /* 0x000fc400008f0eff */
[C---:B------:R-:W-:Y:S01]  /*7880*/  SHF.L.U32 R11, R0.reuse, 0x2, RZ ;  /* 0x00000002000b7819 */ /* 0x040fe200000006ff */
[----:B------:R2:W3:Y:S01]  /*7890*/  LDG.E.U16 R189, desc[UR4][R6.64] ;  /* 0x0000000406bd7981 */ /* 0x0004e2000c1e1500 */
[C---:B0-----:R-:W-:Y:S01]  /*78a0*/  IMAD R193, R0.reuse, 0x10c, RZ ;  /* 0x0000010c00c17824 */ /* 0x041fe200078e02ff */
[-C--:B------:R-:W-:Y:S02]  /*78b0*/  LEA R224, P0, R225, R122.reuse, 0x3 ;  /* 0x0000007ae1e07211 */ /* 0x080fe400078018ff */
[----:B------:R0:W3:Y:S01]  /*78c0*/  LDG.E.U16 R183, desc[UR4][R8.64] ;  /* 0x0000000408b77981 */ /* 0x0000e2000c1e1500 */
[----:B------:R-:W5:Y:S01]  /*78d0*/  LDC R235, c[0x0][0x248] ;  /* 0x00009200ffeb7b82 */ /* 0x000f620000000800 */
[----:B--2---:R-:W-:Y:S01]  /*78e0*/  IMAD R5, R0, 0x87, RZ ;  /* 0x0000008700057824 */ /* 0x004fe200078e02ff */
[----:B------:R-:W-:Y:S01]  /*78f0*/  IADD3 R4, P1, R42, R122, RZ ;  /* 0x0000007a2a047210 */ /* 0x000fe20007f3e0ff */
[----:B------:R2:W3:Y:S01]  /*7900*/  LDG.E.U16 R236, desc[UR4][R236.64] ;  /* 0x00000004ecec7981 */ /* 0x0004e2000c1e1500 */
[----:B------:R-:W-:-:S02]  /*7910*/  LEA.HI.X.SX32 R225, R11, R123, 0x1, P0 ;  /* 0x0000007b0be17211 */ /* 0x000fc400000f0eff */
[-C--:B------:R-:W-:Y:S01]  /*7920*/  IADD3 R6, P2, R193, R122.reuse, RZ ;  /* 0x0000007ac1067210 */ /* 0x080fe20007f5e0ff */
[----:B------:R-:W-:Y:S01]  /*7930*/  IMAD R11, R0, 0x8b, RZ ;  /* 0x0000008b000b7824 */ /* 0x000fe200078e02ff */
[-C--:B------:R-:W-:Y:S01]  /*7940*/  LEA.HI.X.SX32 R5, R5, R123.reuse, 0x1, P1 ;  /* 0x0000007b05057211 */ /* 0x080fe200008f0eff */
[----:B------:R-:W5:Y:S01]  /*7950*/  LDC R191, c[0x0][0x248] ;  /* 0x00009200ffbf7b82 */ /* 0x000f620000000800 */
[----:B------:R-:W-:Y:S01]  /*7960*/  IADD3 R10, P0, R43, R122, RZ ;  /* 0x0000007a2b0a7210 */ /* 0x000fe20007f1e0ff */
[----:B------:R-:W-:Y:S01]  /*7970*/  IMAD R138, R138, 0x19e, RZ ;  /* 0x0000019e8a8a7824 */ /* 0x000fe200078e02ff */
[-C--:B------:R-:W-:Y:S01]  /*7980*/  LEA.HI.X.SX32 R7, R33, R123.reuse, 0x1, P2 ;  /* 0x0000007b21077211 */ /* 0x080fe200010f0eff */
[----:B------:R1:W3:Y:S01]  /*7990*/  LDG.E.U16 R179, desc[UR4][R4.64] ;  /* 0x0000000404b37981 */ /* 0x0002e2000c1e1500 */
[----:B------:R-:W-:-:S03]  /*79a0*/  LEA.HI.X.SX32 R11, R11, R123, 0x1, P0 ;  /* 0x0000007b0b0b7211 */ /* 0x000fc600000f0eff */
[----:B------:R1:W3:Y:S01]  /*79b0*/  LDG.E.U16 R181, desc[UR4][R6.64] ;  /* 0x0000000406b57981 */ /* 0x0002e2000c1e1500 */
[-C--:B0-----:R-:W-:Y:S01]  /*79c0*/  IADD3 R8, P1, R44, R122.reuse, RZ ;  /* 0x0000007a2c087210 */ /* 0x081fe20007f3e0ff */
[----:B--2---:R-:W0:Y:S02]  /*79d0*/  LDC R237, c[0x0][0x248] ;  /* 0x00009200ffed7b82 */ /* 0x004e240000000800 */
[----:B------:R2:W3:Y:S01]  /*79e0*/  LDG.E.U16 R177, desc[UR4][R10.64] ;  /* 0x000000040ab17981 */ /* 0x0004e2000c1e1500 */
[----:B-1----:R-:W-:Y:S01]  /*79f0*/  IMAD R5, R0, 0x93, RZ ;  /* 0x0000009300057824 */ /* 0x002fe200078e02ff */
[-C--:B------:R-:W-:Y:S01]  /*7a00*/  IADD3 R4, P0, R46, R122.reuse, RZ ;  /* 0x0000007a2e047210 */ /* 0x080fe20007f1e0ff */
[----:B------:R-:W-:Y:S01]  /*7a10*/  IMAD R152, R152, 0x1ae, RZ ;  /* 0x000001ae98987824 */ /* 0x000fe200078e02ff */
[----:B------:R1:W3:Y:S01]  /*7a20*/  LDG.E.U16 R232, desc[UR4][R232.64] ;  /* 0x00000004e8e87981 */ /* 0x0002e2000c1e1500 */
[----:B------:R-:W-:Y:S01]  /*7a30*/  IMAD R7, R0, 0x8f, RZ ;  /* 0x0000008f00077824 */ /* 0x000fe200078e02ff */
[-C--:B------:R-:W-:Y:S01]  /*7a40*/  IADD3 R6, P2, R45, R122.reuse, RZ ;  /* 0x0000007a2d067210 */ /* 0x080fe20007f5e0ff */
[----:B------:R-:W-:Y:S01]  /*7a50*/  IMAD R144, R144, 0x1a6, RZ ;  /* 0x000001a690907824 */ /* 0x000fe200078e02ff */
[-C--:B------:R-:W-:Y:S01]  /*7a60*/  LEA.HI.X.SX32 R5, R5, R123.reuse, 0x1, P0 ;  /* 0x0000007b05057211 */ /* 0x080fe200000f0eff */
[----:B------:R-:W3:Y:S01]  /*7a70*/  LDG.E.U16 R198, desc[UR4][R198.64] ;  /* 0x00000004c6c67981 */ /* 0x000ee2000c1e1500 */
[----:B--2---:R-:W-:Y:S01]  /*7a80*/  IADD3 R10, P0, R50, R122, RZ ;  /* 0x0000007a320a7210 */ /* 0x004fe20007f1e0ff */
[----:B------:R-:W2:Y:S01]  /*7a90*/  LDC R40, c[0x0][0x248] ;  /* 0x00009200ff287b82 */ /* 0x000ea20000000800 */
[-C--:B------:R-:W-:Y:S01]  /*7aa0*/  LEA.HI.X.SX32 R7, R7, R123.reuse, 0x1, P2 ;  /* 0x0000007b07077211 */ /* 0x080fe200010f0eff */
[----:B------:R1:W3:Y:S01]  /*7ab0*/  LDG.E.U16 R171, desc[UR4][R4.64] ;  /* 0x0000000404ab7981 */ /* 0x0002e2000c1e1500 */
[----:B------:R-:W-:-:S02]  /*7ac0*/  LEA.HI.X.SX32 R9, R35, R123, 0x1, P1 ;  /* 0x0000007b23097211 */ /* 0x000fc400008f0eff */
[----:B------:R-:W-:Y:S01]  /*7ad0*/  LEA.HI.X.SX32 R11, R31, R123, 0x1, P0 ;  /* 0x0000007b1f0b7211 */ /* 0x000fe200000f0eff */
[----:B------:R1:W3:Y:S01]  /*7ae0*/  LDG.E.U16 R173, desc[UR4][R6.64] ;  /* 0x0000000406ad7981 */ /* 0x0002e2000c1e1500 */
[C---:B------:R-:W-:Y:S01]  /*7af0*/  IMAD R35, R0.reuse, 0x9b, RZ ;  /* 0x0000009b00237824 */ /* 0x040fe200078e02ff */
[----:B-1----:R-:W1:Y:S01]  /*7b00*/  LDC R233, c[0x0][0x248] ;  /* 0x00009200ffe97b82 */ /* 0x002e620000000800 */
[----:B------:R-:W-:Y:S01]  /*7b10*/  IMAD R33, R0, 0x97, RZ ;  /* 0x0000009700217824 */ /* 0x000fe200078e02ff */
[----:B------:R5:W3:Y:S01]  /*7b20*/  LDG.E.U16 R175, desc[UR4][R8.64] ;  /* 0x0000000408af7981 */ /* 0x000ae2000c1e1500 */
[----:B------:R-:W-:-:S03]  /*7b30*/  IADD3 R4, P0, R54, R122, RZ ;  /* 0x0000007a36047210 */ /* 0x000fc60007f1e0ff */
[----:B------:R5:W3:Y:S01]  /*7b40*/  LDG.E.U16 R169, desc[UR4][R10.64] ;  /* 0x000000040aa97981 */ /* 0x000ae2000c1e1500 */
[-C--:B------:R-:W-:Y:S01]  /*7b50*/  IADD3 R6, P2, R52, R122.reuse, RZ ;  /* 0x0000007a34067210 */ /* 0x080fe20007f5e0ff */
[----:B------:R-:W2:Y:S01]  /*7b60*/  LDC R199, c[0x0][0x248] ;  /* 0x00009200ffc77b82 */ /* 0x000ea20000000800 */
[-C--:B------:R-:W-:Y:S01]  /*7b70*/  LEA.HI.X.SX32 R5, R27, R123.reuse, 0x1, P0 ;  /* 0x0000007b1b057211 */ /* 0x080fe200000f0eff */
[----:B------:R-:W-:Y:S01]  /*7b80*/  IMAD R221, R221, 0x1be, RZ ;  /* 0x000001bedddd7824 */ /* 0x000fe200078e02ff */
[-C--:B-----5:R-:W-:Y:S01]  /*7b90*/  IADD3 R8, P1, R51, R122.reuse, RZ ;  /* 0x0000007a33087210 */ /* 0x0a0fe20007f3e0ff */
[----:B------:R-:W5:Y:S01]  /*7ba0*/  LDG.E.U16 R230, desc[UR4][R230.64] ;  /* 0x00000004e6e67981 */ /* 0x000f62000c1e1500 */
[-C--:B------:R-:W-:Y:S01]  /*7bb0*/  LEA.HI.X.SX32 R7, R35, R123.reuse, 0x1, P2 ;  /* 0x0000007b23077211 */ /* 0x080fe200010f0eff */
[C---:B------:R-:W-:Y:S01]  /*7bc0*/  IMAD R11, R0.reuse, 0x9f, RZ ;  /* 0x0000009f000b7824 */ /* 0x040fe200078e02ff */
[-C--:B------:R-:W-:Y:S01]  /*7bd0*/  IADD3 R10, P0, R53, R122.reuse, RZ ;  /* 0x0000007a350a7210 */ /* 0x080fe20007f1e0ff */
[----:B------:R0:W5:Y:S01]  /*7be0*/  LDG.E.U16 R163, desc[UR4][R4.64] ;  /* 0x0000000404a37981 */ /* 0x000162000c1e1500 */
[-C--:B------:R-:W-:Y:S01]  /*7bf0*/  LEA.HI.X.SX32 R9, R33, R123.reuse, 0x1, P1 ;  /* 0x0000007b21097211 */ /* 0x080fe200008f0eff */
[----:B------:R-:W2:Y:S01]  /*7c00*/  LDC R39, c[0x0][0x248] ;  /* 0x00009200ff277b82 */ /* 0x000ea20000000800 */
[-C--:B------:R-:W-:Y:S01]  /*7c10*/  LEA.HI.X.SX32 R11, R11, R123.reuse, 0x1, P0 ;  /* 0x0000007b0b0b7211 */ /* 0x080fe200000f0eff */
[----:B------:R0:W5:Y:S04]  /*7c20*/  LDG.E.U16 R165, desc[UR4][R6.64] ;  /* 0x0000000406a57981 */ /* 0x000168000c1e1500 */
[----:B------:R0:W5:Y:S02]  /*7c30*/  LDG.E.U16 R167, desc[UR4][R8.64] ;  /* 0x0000000408a77981 */ /* 0x000164000c1e1500 */
[C---:B0-----:R-:W-:Y:S01]  /*7c40*/  IMAD R5, R0.reuse, 0xa7, RZ ;  /* 0x000000a700057824 */ /* 0x041fe200078e02ff */
[-C--:B------:R-:W-:Y:S01]  /*7c50*/  IADD3 R4, P0, R57, R122.reuse, RZ ;  /* 0x0000007a39047210 */ /* 0x080fe20007f1e0ff */
[----:B------:R0:W5:Y:S01]  /*7c60*/  LDG.E.U16 R161, desc[UR4][R10.64] ;  /* 0x000000040aa17981 */ /* 0x000162000c1e1500 */
[C---:B------:R-:W-:Y:S01]  /*7c70*/  IMAD R27, R0.reuse, 0xaf, RZ ;  /* 0x000000af001b7824 */ /* 0x040fe200078e02ff */
[----:B------:R-:W2:Y:S01]  /*7c80*/  LDC R231, c[0x0][0x248] ;  /* 0x00009200ffe77b82 */ /* 0x000ea20000000800 */
        /* <DEDUP_REMOVED lines=8> */
[----:B------:R1:W5:Y:S01]  /*7d10*/  LDG.E.U16 R242, desc[UR4][R242.64] ;  /* 0x00000004f2f27981 */ /* 0x000362000c1e1500 */
[----:B------:R-:W-:Y:S01]  /*7d20*/  LEA.HI.X.SX32 R7, R25, R123, 0x1, P2 ;  /* 0x0000007b19077211 */ /* 0x000fe200010f0eff */
[----:B------:R-:W-:Y:S01]  /*7d30*/  IMAD R25, R0, 0xab, RZ ;  /* 0x000000ab00197824 */ /* 0x000fe200078e02ff */
[----:B------:R-:W4:Y:S01]  /*7d40*/  LDC R38, c[0x0][0x248] ;  /* 0x00009200ff267b82 */ /* 0x000f220000000800 */
[----:B------:R1:W5:Y:S01]  /*7d50*/  LDG.E.U16 R155, desc[UR4][R4.64] ;  /* 0x00000004049b7981 */ /* 0x000362000c1e1500 */
[----:B0-----:R-:W-:-:S03]  /*7d60*/  IADD3 R10, P1, R70, R122, RZ ;  /* 0x0000007a460a7210 */ /* 0x001fc60007f3e0ff */
[----:B------:R0:W5:Y:S01]  /*7d70*/  LDG.E.U16 R159, desc[UR4][R8.64] ;  /* 0x00000004089f7981 */ /* 0x000162000c1e1500 */
[----:B------:R-:W-:Y:S02]  /*7d80*/  IMAD R31, R0, 0xb3, RZ ;  /* 0x000000b3001f7824 */ /* 0x000fe400078e02ff */
[----:B-1----:R-:W1:Y:S01]  /*7d90*/  LDC R243, c[0x0][0x248] ;  /* 0x00009200fff37b82 */ /* 0x002e620000000800 */
[----:B------:R0:W5:Y:S01]  /*7da0*/  LDG.E.U16 R157, desc[UR4][R6.64] ;  /* 0x00000004069d7981 */ /* 0x000162000c1e1500 */
[----:B------:R-:W-:Y:S01]  /*7db0*/  IADD3 R4, P0, R58, R122, RZ ;  /* 0x0000007a3a047210 */ /* 0x000fe20007f1e0ff */
[----:B------:R-:W-:Y:S02]  /*7dc0*/  IMAD R190, R190, 0x1cc, RZ ;  /* 0x000001ccbebe7824 */ /* 0x000fe400078e02ff */
[----:B------:R0:W5:Y:S01]  /*7dd0*/  LDG.E.U16 R240, desc[UR4][R240.64] ;  /* 0x00000004f0f07981 */ /* 0x000162000c1e1500 */
[----:B------:R-:W-:-:S03]  /*7de0*/  LEA.HI.X.SX32 R5, R25, R123, 0x1, P0 ;  /* 0x0000007b19057211 */ /* 0x000fc600000f0eff */
[----:B------:R-:W5:Y:S01]  /*7df0*/  LDG.E.U16 R238, desc[UR4][R238.64] ;  /* 0x00000004eeee7981 */ /* 0x000f62000c1e1500 */
[-C--:B0-----:R-:W-:Y:S01]  /*7e00*/  IADD3 R8, P0, R71, R122.reuse, RZ ;  /* 0x0000007a47087210 */ /* 0x081fe20007f1e0ff */
[----:B------:R-:W-:Y:S01]  /*7e10*/  IMAD R37, R0, 0xfb, RZ ;  /* 0x000000fb00257824 */ /* 0x000fe200078e02ff */
[-C--:B------:R-:W-:Y:S01]  /*7e20*/  LEA.HI.X.SX32 R11, R23, R123.reuse, 0x1, P1 ;  /* 0x0000007b170b7211 */ /* 0x080fe200008f0eff */
[----:B------:R0:W5:Y:S01]  /*7e30*/  LDG.E.U16 R153, desc[UR4][R4.64] ;  /* 0x0000000404997981 */ /* 0x000162000c1e1500 */
[----:B------:R-:W-:Y:S01]  /*7e40*/  LEA.HI.X.SX32 R9, R27, R123, 0x1, P0 ;  /* 0x0000007b1b097211 */ /* 0x000fe200000f0eff */
[----:B------:R-:W-:Y:S01]  /*7e50*/  IMAD R235, R235, 0x1ce, RZ ;  /* 0x000001ceebeb7824 */ /* 0x000fe200078e02ff */
[-C--:B------:R-:W-:Y:S01]  /*7e60*/  IADD3 R6, P2, R72, R122.reuse, RZ ;  /* 0x0000007a48067210 */ /* 0x080fe20007f5e0ff */
[----:B------:R2:W5:Y:S01]  /*7e70*/  LDG.E.U16 R151, desc[UR4][R10.64] ;  /* 0x000000040a977981 */ /* 0x000562000c1e1500 */
[----:B------:R-:W-:Y:S01]  /*7e80*/  IMAD R237, R237, 0x1d6, RZ ;  /* 0x000001d6eded7824 */ /* 0x000fe200078e02ff */
[----:B------:R-:W1:Y:S02]  /*7e90*/  LDC R241, c[0x0][0x248] ;  /* 0x00009200fff17b82 */ /* 0x000e640000000800 */
[----:B------:R-:W3:Y:S01]  /*7ea0*/  LDG.E.U16 R200, desc[UR4][R200.64] ;  /* 0x00000004c8c87981 */ /* 0x000ee2000c1e1500 */
[----:B0-----:R-:W-:-:S02]  /*7eb0*/  IADD3 R4, P1, R74, R122, RZ ;  /* 0x0000007a4a047210 */ /* 0x001fc40007f3e0ff */
[-C--:B------:R-:W-:Y:S01]  /*7ec0*/  LEA.HI.X.SX32 R7, R31, R123.reuse, 0x1, P2 ;  /* 0x0000007b1f077211 */ /* 0x080fe200010f0eff */
[----:B------:R0:W5:Y:S01]  /*7ed0*/  LDG.E.U16 R149, desc[UR4][R8.64] ;  /* 0x0000000408957981 */ /* 0x000162000c1e1500 */
[----:B------:R-:W-:Y:S01]  /*7ee0*/  LEA.HI.X.SX32 R5, R21, R123, 0x1, P1 ;  /* 0x0000007b15057211 */ /* 0x000fe200008f0eff */
[C---:B------:R-:W-:Y:S01]  /*7ef0*/  IMAD R21, R0.reuse, 0xb7, RZ ;  /* 0x000000b700157824 */ /* 0x040fe200078e02ff */
[-C--:B--2---:R-:W-:Y:S01]  /*7f00*/  IADD3 R10, P0, R73, R122.reuse, RZ ;  /* 0x0000007a490a7210 */ /* 0x084fe20007f1e0ff */
[----:B------:R2:W5:Y:S01]  /*7f10*/  LDG.E.U16 R147, desc[UR4][R6.64] ;  /* 0x0000000406937981 */ /* 0x000562000c1e1500 */
[----:B------:R-:W-:Y:S01]  /*7f20*/  IMAD R191, R191, 0x1dc, RZ ;  /* 0x000001dcbfbf7824 */ /* 0x000fe200078e02ff */
[----:B------:R-:W1:Y:S02]  /*7f30*/  LDC R239, c[0x0][0x248] ;  /* 0x00009200ffef7b82 */ /* 0x000e640000000800 */
[----:B------:R-:W5:Y:S01]  /*7f40*/  LDG.E.U16 R248, desc[UR4][R248.64] ;  /* 0x00000004f8f87981 */ /* 0x000f62000c1e1500 */
[----:B0-----:R-:W-:Y:S01]  /*7f50*/  IMAD R9, R0, 0xbb, RZ ;  /* 0x000000bb00097824 */ /* 0x001fe200078e02ff */
[----:B------:R-:W-:-:S02]  /*7f60*/  IADD3 R8, P1, R90, R122, RZ ;  /* 0x0000007a5a087210 */ /* 0x000fc40007f3e0ff */
[----:B------:R0:W5:Y:S01]  /*7f70*/  LDG.E.U16 R145, desc[UR4][R4.64] ;  /* 0x0000000404917981 */ /* 0x000162000c1e1500 */
[-C--:B------:R-:W-:Y:S01]  /*7f80*/  LEA.HI.X.SX32 R11, R21, R123.reuse, 0x1, P0 ;  /* 0x0000007b150b7211 */ /* 0x080fe200000f0eff */
[----:B------:R-:W-:Y:S01]  /*7f90*/  IMAD R233, R233, 0x1e6, RZ ;  /* 0x000001e6e9e97824 */ /* 0x000fe200078e02ff */
[-C--:B--2---:R-:W-:Y:S01]  /*7fa0*/  IADD3 R6, P2, R91, R122.reuse, RZ ;  /* 0x0000007a5b067210 */ /* 0x084fe20007f5e0ff */
[----:B------:R-:W-:Y:S01]  /*7fb0*/  IMAD R199, R199, 0x1ec, RZ ;  /* 0x000001ecc7c77824 */ /* 0x000fe200078e02ff */
[-C--:B------:R-:W-:Y:S01]  /*7fc0*/  LEA.HI.X.SX32 R9, R9, R123.reuse, 0x1, P1 ;  /* 0x0000007b09097211 */ /* 0x080fe200008f0eff */
[----:B------:R2:W5:Y:S01]  /*7fd0*/  LDG.E.U16 R143, desc[UR4][R10.64] ;  /* 0x000000040a8f7981 */ /* 0x000562000c1e1500 */
[----:B------:R-:W-:Y:S01]  /*7fe0*/  IMAD R231, R231, 0x1de, RZ ;  /* 0x000001dee7e77824 */ /* 0x000fe200078e02ff */
[----:B------:R-:W4:Y:S01]  /*7ff0*/  LDC R201, c[0x0][0x248] ;  /* 0x00009200ffc97b82 */ /* 0x000f220000000800 */
[----:B0-----:R-:W-:Y:S01]  /*8000*/  IMAD R5, R0, 0xbf, RZ ;  /* 0x000000bf00057824 */ /* 0x001fe200078e02ff */
[-C--:B------:R-:W-:Y:S01]  /*8010*/  IADD3 R4, P0, R92, R122.reuse, RZ ;  /* 0x0000007a5c047210 */ /* 0x080fe20007f1e0ff */
[----:B------:R0:W5:Y:S01]  /*8020*/  LDG.E.U16 R141, desc[UR4][R8.64] ;  /* 0x00000004088d7981 */ /* 0x000162000c1e1500 */
[-C--:B------:R-:W-:Y:S01]  /*8030*/  LEA.HI.X.SX32 R7, R19, R123.reuse, 0x1, P2 ;  /* 0x0000007b13077211 */ /* 0x080fe200010f0eff */
[C---:B------:R-:W-:Y:S01]  /*8040*/  IMAD R19, R0.reuse, 0xc3, RZ ;  /* 0x000000c300137824 */ /* 0x040fe200078e02ff */
[----:B------:R-:W-:Y:S01]  /*8050*/  LEA.HI.X.SX32 R5, R5, R123, 0x1, P0 ;  /* 0x0000007b05057211 */ /* 0x000fe200000f0eff */
[----:B--2---:R-:W-:Y:S01]  /*8060*/  IMAD R11, R0, 0xc7, RZ ;  /* 0x000000c7000b7824 */ /* 0x004fe200078e02ff */
[----:B------:R-:W2:Y:S01]  /*8070*/  LDC R60, c[0x0][0x248] ;  /* 0x00009200ff3c7b82 */ /* 0x000ea20000000800 */
[----:B------:R1:W5:Y:S01]  /*8080*/  LDG.E.U16 R139, desc[UR4][R6.64] ;  /* 0x00000004068b7981 */ /* 0x000362000c1e1500 */
[----:B0-----:R-:W-:-:S03]  /*8090*/  IADD3 R8, P0, R110, R122, RZ ;  /* 0x0000007a6e087210 */ /* 0x001fc60007f1e0ff */
[----:B------:R0:W5:Y:S01]  /*80a0*/  LDG.E.U16 R137, desc[UR4][R4.64] ;  /* 0x0000000404897981 */ /* 0x000162000c1e1500 */
[----:B-1----:R-:W-:Y:S02]  /*80b0*/  IMAD R243, R243, 0x1ee, RZ ;  /* 0x000001eef3f37824 */ /* 0x002fe400078e02ff */
[----:B------:R-:W1:Y:S01]  /*80c0*/  LDC R131, c[0x0][0x248] ;  /* 0x00009200ff837b82 */ /* 0x000e620000000800 */
[-C--:B------:R-:W-:Y:S01]  /*80d0*/  LEA.HI.X.SX32 R9, R19, R123.reuse, 0x1, P0 ;  /* 0x0000007b13097211 */ /* 0x080fe200000f0eff */
[----:B------:R-:W-:Y:S01]  /*80e0*/  IMAD R75, R75, 0x12f, RZ ;  /* 0x0000012f4b4b7824 */ /* 0x000fe200078e02ff */
[-C--:B------:R-:W-:Y:S01]  /*80f0*/  IADD3 R6, P2, R128, R122.reuse, RZ ;  /* 0x0000007a80067210 */ /* 0x080fe20007f5e0ff */
[----:B------:R-:W5:Y:S01]  /*8100*/  LDG.E.U16 R226, desc[UR4][R226.64] ;  /* 0x00000004e2e27981 */ /* 0x000f62000c1e1500 */
[----:B0-----:R-:W-:Y:S01]  /*8110*/  IMAD R5, R0, 0xcb, RZ ;  /* 0x000000cb00057824 */ /* 0x001fe200078e02ff */
[-C--:B------:R-:W-:Y:S02]  /*8120*/  IADD3 R4, P0, R132, R122.reuse, RZ ;  /* 0x0000007a84047210 */ /* 0x080fe40007f1e0ff */
[----:B------:R0:W5:Y:S01]  /*8130*/  LDG.E.U16 R136, desc[UR4][R8.64] ;  /* 0x0000000408887981 */ /* 0x000162000c1e1500 */
[----:B------:R-:W-:Y:S01]  /*8140*/  IMAD R241, R241, 0x1f6, RZ ;  /* 0x000001f6f1f17824 */ /* 0x000fe200078e02ff */
[----:B------:R-:W1:Y:S01]  /*8150*/  LDC R130, c[0x0][0x248] ;  /* 0x00009200ff827b82 */ /* 0x000e620000000800 */
[-C--:B------:R-:W-:Y:S01]  /*8160*/  LEA.HI.X.SX32 R5, R5, R123.reuse, 0x1, P0 ;  /* 0x0000007b05057211 */ /* 0x080fe200000f0eff */
[----:B------:R-:W-:Y:S01]  /*8170*/  IMAD R134, R134, 0x184, RZ ;  /* 0x0000018486867824 */ /* 0x000fe200078e02ff */
[----:B------:R-:W-:Y:S01]  /*8180*/  IADD3 R24, P1, R127, R122, RZ ;  /* 0x0000007a7f187210 */ /* 0x000fe20007f3e0ff */
[----:B------:R-:W5:Y:S01]  /*8190*/  LDG.E.U16 R194, desc[UR4][R194.64] ;  /* 0x00000004c2c27981 */ /* 0x000f62000c1e1500 */
[----:B------:R-:W-:-:S02]  /*81a0*/  LEA.HI.X.SX32 R7, R11, R123, 0x1, P2 ;  /* 0x0000007b0b077211 */ /* 0x000fc400010f0eff */
[-C--:B0-----:R-:W-:Y:S01]  /*81b0*/  IADD3 R8, P0, R135, R122.reuse, RZ ;  /* 0x0000007a87087210 */ /* 0x081fe20007f1e0ff */
[----:B------:R0:W5:Y:S01]  /*81c0*/  LDG.E.U16 R27, desc[UR4][R4.64] ;  /* 0x00000004041b7981 */ /* 0x000162000c1e1500 */
[C---:B------:R-:W-:Y:S01]  /*81d0*/  IMAD R19, R0.reuse, 0xd3, RZ ;  /* 0x000000d300137824 */ /* 0x040fe200078e02ff */
[----:B------:R-:W1:Y:S01]  /*81e0*/  LDC R156, c[0x0][0x248] ;  /* 0x00009200ff9c7b82 */ /* 0x000e620000000800 */
[-C--:B------:R-:W-:Y:S01]  /*81f0*/  LEA.HI.X.SX32 R9, R15, R123.reuse, 0x1, P0 ;  /* 0x0000007b0f097211 */ /* 0x080fe200000f0eff */
[----:B------:R-:W-:Y:S01]  /*8200*/  IMAD R11, R0, 0xcf, RZ ;  /* 0x000000cf000b7824 */ /* 0x000fe200078e02ff */
[----:B------:R-:W-:Y:S01]  /*8210*/  LEA.HI.X.SX32 R25, R13, R123, 0x1, P1 ;  /* 0x0000007b0d197211 */ /* 0x000fe200008f0eff */
[----:B------:R-:W3:Y:S01]  /*8220*/  LDG.E.U16 R204, desc[UR4][R204.64] ;  /* 0x00000004cccc7981 */ /* 0x000ee2000c1e1500 */
[----:B0-----:R-:W-:-:S03]  /*8230*/  IADD3 R4, P0, R154, R122, RZ ;  /* 0x0000007a9a047210 */ /* 0x001fc60007f1e0ff */
[----:B------:R0:W5:Y:S01]  /*8240*/  LDG.E.U16 R13, desc[UR4][R6.64] ;  /* 0x00000004060d7981 */ /* 0x000162000c1e1500 */
[----:B------:R-:W-:Y:S01]  /*8250*/  IMAD R239, R239, 0x1fe, RZ ;  /* 0x000001feefef7824 */ /* 0x000fe200078e02ff */
[----:B------:R-:W3:Y:S01]  /*8260*/  LDC R150, c[0x0][0x248] ;  /* 0x00009200ff967b82 */ /* 0x000ee20000000800 */
[----:B------:R-:W-:Y:S01]  /*8270*/  LEA.HI.X.SX32 R5, R14, R123, 0x1, P0 ;  /* 0x0000007b0e057211 */ /* 0x000fe200000f0eff */
[----:B------:R2:W5:Y:S01]  /*8280*/  LDG.E.U16 R23, desc[UR4][R8.64] ;  /* 0x0000000408177981 */ /* 0x000562000c1e1500 */
[-C--:B------:R-:W-:Y:S02]  /*8290*/  IADD3 R14, P0, R152, R122.reuse, RZ ;  /* 0x0000007a980e7210 */ /* 0x080fe40007f1e0ff */
[-C--:B------:R-:W-:Y:S01]  /*82a0*/  IADD3 R32, P2, R144, R122.reuse, RZ ;  /* 0x0000007a90207210 */ /* 0x080fe20007f5e0ff */
[----:B------:R2:W5:Y:S01]  /*82b0*/  LDG.E.U16 R22, desc[UR4][R4.64] ;  /* 0x0000000404167981 */ /* 0x000562000c1e1500 */
[----:B0-----:R-:W-:Y:S01]  /*82c0*/  IADD3 R6, P1, R138, R122, RZ ;  /* 0x0000007a8a067210 */ /* 0x001fe20007f3e0ff */
[----:B----4-:R-:W-:-:S02]  /*82d0*/  IMAD R201, R201, 0x1fc, RZ ;  /* 0x000001fcc9c97824 */ /* 0x010fc400078e02ff */
[----:B------:R0:W4:Y:S01]  /*82e0*/  LDG.E.U16 R24, desc[UR4][R24.64] ;  /* 0x0000000418187981 */ /* 0x000122000c1e1500 */
[----:B------:R-:W-:Y:S01]  /*82f0*/  IMAD R41, R40, 0x208, RZ ;  /* 0x0000020828297824 */ /* 0x000fe200078e02ff */
[----:B------:R-:W3:Y:S01]  /*8300*/  LDC R158, c[0x0][0x248] ;  /* 0x00009200ff9e7b82 */ /* 0x000ee20000000800 */
[C---:B--2---:R-:W-:Y:S01]  /*8310*/  IMAD R9, R0.reuse, 0xd7, RZ ;  /* 0x000000d700097824 */ /* 0x044fe200078e02ff */
[-C--:B------:R-:W-:Y:S01]  /*8320*/  LEA.HI.X.SX32 R7, R11, R123.reuse, 0x1, P1 ;  /* 0x0000007b0b077211 */ /* 0x080fe200008f0eff */
[----:B------:R-:W2:Y:S01]  /*8330*/  LDG.E.U16 R202, desc[UR4][R202.64] ;  /* 0x00000004caca7981 */ /* 0x000ea2000c1e1500 */
[----:B------:R-:W-:Y:S02]  /*8340*/  IMAD R5, R0, 0xdf, RZ ;  /* 0x000000df00057824 */ /* 0x000fe400078e02ff */
[-C--:B------:R-:W-:Y:S01]  /*8350*/  LEA.HI.X.SX32 R15, R9, R123.reuse, 0x1, P0 ;  /* 0x0000007b090f7211 */ /* 0x080fe200000f0eff */
[----:B------:R0:W2:Y:S01]  /*8360*/  LDG.E.U16 R11, desc[UR4][R6.64] ;  /* 0x00000004060b7981 */ /* 0x0000a2000c1e1500 */
[-C--:B------:R-:W-:Y:S01]  /*8370*/  IADD3 R4, P0, R221, R122.reuse, RZ ;  /* 0x0000007add047210 */ /* 0x080fe20007f1e0ff */
[----:B------:R-:W-:Y:S01]  /*8380*/  IMAD R39, R39, 0x20a, RZ ;  /* 0x0000020a27277824 */ /* 0x000fe200078e02ff */
[-C--:B------:R-:W-:Y:S01]  /*8390*/  LEA.HI.X.SX32 R33, R19, R123.reuse, 0x1, P2 ;  /* 0x0000007b13217211 */ /* 0x080fe200010f0eff */
[----:B------:R1:W2:Y:S01]  /*83a0*/  LDG.E.U16 R10, desc[UR4][R14.64] ;  /* 0x000000040e0a7981 */ /* 0x0002a2000c1e1500 */
[-C--:B------:R-:W-:Y:S01]  /*83b0*/  IADD3 R8, P1, R162, R122.reuse, RZ ;  /* 0x0000007aa2087210 */ /* 0x080fe20007f3e0ff */
[C---:B------:R-:W-:Y:S01]  /*83c0*/  IMAD R19, R0.reuse, 0xe3, RZ ;  /* 0x000000e300137824 */ /* 0x040fe200078e02ff */
[-C--:B------:R-:W-:Y:S01]  /*83d0*/  LEA.HI.X.SX32 R5, R5, R123.reuse, 0x1, P0 ;  /* 0x0000007b05057211 */ /* 0x080fe200000f0eff */
[C---:B0-----:R-:W-:Y:S01]  /*83e0*/  IMAD R25, R0.reuse, 0xe7, RZ ;  /* 0x000000e700197824 */ /* 0x041fe200078e02ff */
[----:B------:R0:W4:Y:S01]  /*83f0*/  LDG.E.U16 R32, desc[UR4][R32.64] ;  /* 0x0000000420207981 */ /* 0x000122000c1e1500 */
[----:B------:R-:W-:Y:S01]  /*8400*/  IMAD R7, R0, 0xdb, RZ ;  /* 0x000000db00077824 */ /* 0x000fe200078e02ff */
[-C--:B------:R-:W-:Y:S01]  /*8410*/  IADD3 R6, P2, R168, R122.reuse, RZ ;  /* 0x0000007aa8067210 */ /* 0x080fe20007f5e0ff */
[----:B------:R-:W-:Y:S01]  /*8420*/  IMAD R47, R38, 0x20c, RZ ;  /* 0x0000020c262f7824 */ /* 0x000fe200078e02ff */
[----:B------:R-:W3:Y:S01]  /*8430*/  LDC R166, c[0x0][0x248] ;  /* 0x00009200ffa67b82 */ /* 0x000ee20000000800 */
[----:B-1----:R-:W-:Y:S01]  /*8440*/  IADD3 R14, P0, R229, R122, RZ ;  /* 0x0000007ae50e7210 */ /* 0x002fe20007f1e0ff */
[----:B------:R-:W5:Y:S01]  /*8450*/  LDG.E.U16 R208, desc[UR4][R208.64] ;  /* 0x00000004d0d07981 */ /* 0x000f62000c1e1500 */
[----:B------:R-:W-:-:S02]  /*8460*/  LEA.HI.X.SX32 R9, R7, R123, 0x1, P1 ;  /* 0x0000007b07097211 */ /* 0x000fc400008f0eff */
[-C--:B------:R-:W-:Y:S01]  /*8470*/  LEA.HI.X.SX32 R7, R16, R123.reuse, 0x1, P2 ;  /* 0x0000007b10077211 */ /* 0x080fe200010f0eff */
[----:B------:R-:W2:Y:S01]  /*8480*/  LDG.E.U16 R212, desc[UR4][R212.64] ;  /* 0x00000004d4d47981 */ /* 0x000ea2000c1e1500 */
[-C--:B------:R-:W-:Y:S01]  /*8490*/  IADD3 R18, P1, R190, R122.reuse, RZ ;  /* 0x0000007abe127210 */ /* 0x080fe20007f3e0ff */
[----:B------:R-:W-:Y:S01]  /*84a0*/  IMAD R60, R60, 0x117, RZ ;  /* 0x000001173c3c7824 */ /* 0x000fe200078e02ff */
[-C--:B------:R-:W-:Y:S01]  /*84b0*/  LEA.HI.X.SX32 R15, R19, R123.reuse, 0x1, P0 ;  /* 0x0000007b130f7211 */ /* 0x080fe200000f0eff */
[----:B------:R-:W4:Y:S01]  /*84c0*/  LDG.E.U16 R31, desc[UR4][R8.64] ;  /* 0x00000004081f7981 */ /* 0x000f22000c1e1500 */
[-C--:B------:R-:W-:Y:S01]  /*84d0*/  IADD3 R16, P0, R235, R122.reuse, RZ ;  /* 0x0000007aeb107210 */ /* 0x080fe20007f1e0ff */
[----:B0-----:R-:W-:Y:S01]  /*84e0*/  IMAD R33, R0, 0xeb, RZ ;  /* 0x000000eb00217824 */ /* 0x001fe200078e02ff */
[-C--:B------:R-:W-:Y:S01]  /*84f0*/  LEA.HI.X.SX32 R19, R17, R123.reuse, 0x1, P1 ;  /* 0x0000007b11137211 */ /* 0x080fe200008f0eff */
[----:B------:R0:W4:Y:S01]  /*8500*/  LDG.E.U16 R21, desc[UR4][R6.64] ;  /* 0x0000000406157981 */ /* 0x000122000c1e1500 */
[-C--:B------:R-:W-:Y:S01]  /*8510*/  LEA.HI.X.SX32 R17, R25, R123.reuse, 0x1, P0 ;  /* 0x0000007b19117211 */ /* 0x080fe200000f0eff */
[----:B------:R-:W-:Y:S01]  /*8520*/  IMAD R156, R156, 0x194, RZ ;  /* 0x000001949c9c7824 */ /* 0x000fe200078e02ff */
[----:B------:R-:W1:Y:S01]  /*8530*/  LDC R25, c[0x0][0x248] ;  /* 0x00009200ff197b82 */ /* 0x000e620000000800 */
[----:B------:R-:W4:Y:S04]  /*8540*/  LDG.E.U16 R14, desc[UR4][R14.64] ;  /* 0x000000040e0e7981 */ /* 0x000f28000c1e1500 */
[----:B------:R0:W4:Y:S02]  /*8550*/  LDG.E.U16 R9, desc[UR4][R4.64] ;  /* 0x0000000404097981 */ /* 0x000124000c1e1500 */
[----:B0-----:R-:W-:Y:S01]  /*8560*/  IADD3 R6, P2, R237, R122, RZ ;  /* 0x0000007aed067210 */ /* 0x001fe20007f5e0ff */
[----:B------:R-:W0:Y:S01]  /*8570*/  LDC R170, c[0x0][0x248] ;  /* 0x00009200ffaa7b82 */ /* 0x000e220000000800 */
[----:B------:R1:W4:Y:S02]  /*8580*/  LDG.E.U16 R8, desc[UR4][R16.64] ;  /* 0x0000000410087981 */ /* 0x000324000c1e1500 */
[----:B------:R-:W-:-:S02]  /*8590*/  LEA.HI.X.SX32 R7, R33, R123, 0x1, P2 ;  /* 0x0000007b21077211 */ /* 0x000fc400010f0eff */
[----:B------:R-:W4:Y:S01]  /*85a0*/  LDG.E.U16 R20, desc[UR4][R18.64] ;  /* 0x0000000412147981 */ /* 0x000f22000c1e1500 */
[-C--:B------:R-:W-:Y:S01]  /*85b0*/  IADD3 R4, P1, R191, R122.reuse, RZ ;  /* 0x0000007abf047210 */ /* 0x080fe20007f3e0ff */
[----:B------:R-:W-:Y:S02]  /*85c0*/  IMAD R15, R0, 0xef, RZ ;  /* 0x000000ef000f7824 */ /* 0x000fe400078e02ff */
[----:B------:R1:W4:Y:S01]  /*85d0*/  LDG.E.U16 R33, desc[UR4][R6.64] ;  /* 0x0000000406217981 */ /* 0x000322000c1e1500 */
[----:B------:R-:W0:Y:S01]  /*85e0*/  LDC R249, c[0x0][0x248] ;  /* 0x00009200fff97b82 */ /* 0x000e220000000800 */
[----:B------:R-:W-:Y:S01]  /*85f0*/  LEA.HI.X.SX32 R5, R34, R123, 0x1, P1 ;  /* 0x0000007b22057211 */ /* 0x000fe200008f0eff */
[----:B-1----:R-:W-:Y:S01]  /*8600*/  IMAD R17, R0, 0xf3, RZ ;  /* 0x000000f300117824 */ /* 0x002fe200078e02ff */
[-C--:B------:R-:W-:Y:S01]  /*8610*/  IADD3 R34, P1, R233, R122.reuse, RZ ;  /* 0x0000007ae9227210 */ /* 0x080fe20007f3e0ff */
[----:B------:R-:W4:Y:S01]  /*8620*/  LDG.E.U16 R206, desc[UR4][R206.64] ;  /* 0x00000004cece7981 */ /* 0x000f22000c1e1500 */
[----:B------:R-:W-:-:S02]  /*8630*/  IADD3 R16, P2, R199, R122, RZ ;  /* 0x0000007ac7107210 */ /* 0x000fc40007f5e0ff */
[-C--:B------:R-:W-:Y:S01]  /*8640*/  LEA.HI.X.SX32 R35, R17, R123.reuse, 0x1, P1 ;  /* 0x0000007b11237211 */ /* 0x080fe200008f0eff */
[----:B------:R1:W4:Y:S01]  /*8650*/  LDG.E.U16 R19, desc[UR4][R4.64] ;  /* 0x0000000404137981 */ /* 0x000322000c1e1500 */
[----:B------:R-:W-:Y:S01]  /*8660*/  IADD3 R6, P0, R231, R122, RZ ;  /* 0x0000007ae7067210 */ /* 0x000fe20007f1e0ff */
[----:B------:R-:W3:Y:S01]  /*8670*/  LDC R160, c[0x0][0x248] ;  /* 0x00009200ffa07b82 */ /* 0x000ee20000000800 */
[-C--:B------:R-:W-:Y:S01]  /*8680*/  LEA.HI.X.SX32 R17, R28, R123.reuse, 0x1, P2 ;  /* 0x0000007b1c117211 */ /* 0x080fe200010f0eff */
[----:B------:R-:W4:Y:S01]  /*8690*/  LDG.E.U16 R196, desc[UR4][R196.64] ;  /* 0x00000004c4c47981 */ /* 0x000f22000c1e1500 */
[----:B------:R-:W-:-:S03]  /*86a0*/  LEA.HI.X.SX32 R7, R15, R123, 0x1, P0 ;  /* 0x0000007b0f077211 */ /* 0x000fc600000f0eff */
[----:B------:R1:W4:Y:S02]  /*86b0*/  LDG.E.U16 R15, desc[UR4][R34.64] ;  /* 0x00000004220f7981 */ /* 0x000324000c1e1500 */
[----:B------:R-:W0:Y:S01]  /*86c0*/  LDC R28, c[0x0][0x248] ;  /* 0x00009200ff1c7b82 */ /* 0x000e220000000800 */
[C---:B-1----:R-:W-:Y:S01]  /*86d0*/  IMAD R5, R0.reuse, 0xf7, RZ ;  /* 0x000000f700057824 */ /* 0x042fe200078e02ff */
[-C--:B------:R-:W-:Y:S01]  /*86e0*/  IADD3 R4, P0, R243, R122.reuse, RZ ;  /* 0x0000007af3047210 */ /* 0x080fe20007f1e0ff */
[----:B------:R-:W4:Y:S03]  /*86f0*/  LDG.E.U16 R7, desc[UR4][R6.64] ;  /* 0x0000000406077981 */ /* 0x000f26000c1e1500 */
[-C--:B------:R-:W-:Y:S01]  /*8700*/  LEA.HI.X.SX32 R5, R5, R123.reuse, 0x1, P0 ;  /* 0x0000007b05057211 */ /* 0x080fe200000f0eff */
[----:B------:R-:W4:Y:S01]  /*8710*/  LDG.E.U16 R18, desc[UR4][R16.64] ;  /* 0x0000000410127981 */ /* 0x000f22000c1e1500 */
[----:B------:R-:W-:Y:S01]  /*8720*/  IADD3 R36, P0, R241, R122, RZ ;  /* 0x0000007af1247210 */ /* 0x000fe20007f1e0ff */
[----:B------:R-:W1:Y:S02]  /*8730*/  LDC R164, c[0x0][0x248] ;  /* 0x00009200ffa47b82 */ /* 0x000e640000000800 */
[----:B------:R-:W4:Y:S04]  /*8740*/  LDG.E.U16 R210, desc[UR4][R210.64] ;  /* 0x00000004d2d27981 */ /* 0x000f28000c1e1500 */
[----:B------:R0:W4:Y:S01]  /*8750*/  LDG.E.U16 R6, desc[UR4][R4.64] ;  /* 0x0000000404067981 */ /* 0x000122000c1e1500 */
[C---:B------:R-:W-:Y:S01]  /*8760*/  LEA R35, R0.reuse, -R0, 0x8 ;  /* 0x8000000000237211 */ /* 0x040fe200078e40ff */
[----:B------:R-:W1:Y:S01]  /*8770*/  LDC R172, c[0x0][0x248] ;  /* 0x00009200ffac7b82 */ /* 0x000e620000000800 */
[----:B------:R-:W-:Y:S01]  /*8780*/  LEA.HI.X.SX32 R37, R37, R123, 0x1, P0 ;  /* 0x0000007b25257211 */ /* 0x000fe200000f0eff */
[----:B------:R-:W5:Y:S04]  /*8790*/  LDG.E.U16 R216, desc[UR4][R216.64] ;  /* 0x00000004d8d87981 */ /* 0x000f68000c1e1500 */
[----:B------:R-:W4:Y:S01]  /*87a0*/  LDG.E.U16 R224, desc[UR4][R224.64] ;  /* 0x00000004e0e07981 */ /* 0x000f22000c1e1500 */
[----:B0-----:R-:W-:Y:S01]  /*87b0*/  IMAD R5, R25, 0x206, RZ ;  /* 0x0000020619057824 */ /* 0x001fe200078e02ff */
[-C--:B------:R-:W-:Y:S01]  /*87c0*/  IADD3 R4, P2, R239, R122.reuse, RZ ;  /* 0x0000007aef047210 */ /* 0x080fe20007f5e0ff */
[----:B------:R-:W-:Y:S01]  /*87d0*/  IMAD R25, R0, 0x103, RZ ;  /* 0x0000010300197824 */ /* 0x000fe200078e02ff */
[----:B------:R-:W0:Y:S01]  /*87e0*/  LDC R180, c[0x0][0x248] ;  /* 0x00009200ffb47b82 */ /* 0x000e220000000800 */
[----:B------:R-:W4:Y:S01]  /*87f0*/  LDG.E.U16 R218, desc[UR4][R218.64] ;  /* 0x00000004dada7981 */ /* 0x000f22000c1e1500 */
[----:B------:R-:W-:-:S02]  /*8800*/  IADD3 R34, P0, R5, R122, RZ ;  /* 0x0000007a05227210 */ /* 0x000fc40007f1e0ff */
[-C--:B------:R-:W-:Y:S01]  /*8810*/  LEA.HI.X.SX32 R5, R35, R123.reuse, 0x1, P2 ;  /* 0x0000007b23057211 */ /* 0x080fe200010f0eff */
[----:B------:R-:W-:Y:S01]  /*8820*/  IMAD R59, R28, 0x20e, RZ ;  /* 0x0000020e1c3b7824 */ /* 0x000fe200078e02ff */
[-C--:B------:R-:W-:Y:S01]  /*8830*/  LEA.HI.X.SX32 R35, R25, R123.reuse, 0x1, P0 ;  /* 0x0000007b19237211 */ /* 0x080fe200000f0eff */
[----:B------:R-:W4:Y:S01]  /*8840*/  LDG.E.U16 R244, desc[UR4][R244.64] ;  /* 0x00000004f4f47981 */ /* 0x000f22000c1e1500 */
[-C--:B------:R-:W-:Y:S01]  /*8850*/  IADD3 R16, P1, R201, R122.reuse, RZ ;  /* 0x0000007ac9107210 */ /* 0x080fe20007f3e0ff */
[----:B------:R-:W-:Y:S01]  /*8860*/  IMAD R249, R249, 0x1a4, RZ ;  /* 0x000001a4f9f97824 */ /* 0x000fe200078e02ff */
[----:B------:R-:W0:Y:S01]  /*8870*/  LDC R184, c[0x0][0x248] ;  /* 0x00009200ffb87b82 */ /* 0x000e220000000800 */
[----:B------:R1:W4:Y:S01]  /*8880*/  LDG.E.U16 R25, desc[UR4][R34.64] ;  /* 0x0000000422197981 */ /* 0x000322000c1e1500 */
[----:B------:R-:W-:Y:S02]  /*8890*/  IADD3 R40, P0, R41, R122, RZ ;  /* 0x0000007a29287210 */ /* 0x000fe40007f1e0ff */
[-C--:B------:R-:W-:Y:S01]  /*88a0*/  LEA.HI.X.SX32 R17, R3, R123.reuse, 0x1, P1 ;  /* 0x0000007b03117211 */ /* 0x080fe200008f0eff */
[----:B------:R-:W4:Y:S01]  /*88b0*/  LDG.E.U16 R5, desc[UR4][R4.64] ;  /* 0x0000000404057981 */ /* 0x000f22000c1e1500 */
[----:B------:R-:W-:-:S02]  /*88c0*/  LEA.HI.X.SX32 R41, R129, R123, 0x1, P0 ;  /* 0x0000007b81297211 */ /* 0x000fc400000f0eff */
[----:B------:R-:W0:Y:S01]  /*88d0*/  LDC R186, c[0x0][0x248] ;  /* 0x00009200ffba7b82 */ /* 0x000e220000000800 */
[----:B------:R1:W4:Y:S02]  /*88e0*/  LDG.E.U16 R3, desc[UR4][R36.64] ;  /* 0x0000000424037981 */ /* 0x000324000c1e1500 */
[-C--:B-1----:R-:W-:Y:S02]  /*88f0*/  IADD3 R34, P2, R59, R122.reuse, RZ ;  /* 0x0000007a3b227210 */ /* 0x082fe40007f5e0ff */
[-C--:B------:R-:W-:Y:S01]  /*8900*/  IADD3 R38, P1, R39, R122.reuse, RZ ;  /* 0x0000007a27267210 */ /* 0x080fe20007f3e0ff */
[----:B------:R1:W4:Y:S02]  /*8910*/  LDG.E.U16 R28, desc[UR4][R40.64] ;  /* 0x00000004281c7981 */ /* 0x000324000c1e1500 */
[----:B------:R-:W0:Y:S01]  /*8920*/  LDC R59, c[0x0][0x248] ;  /* 0x00009200ff3b7b82 */ /* 0x000e220000000800 */
[C---:B------:R-:W-:Y:S01]  /*8930*/  IMAD R35, R0.reuse, 0x107, RZ ;  /* 0x0000010700237824 */ /* 0x040fe200078e02ff */
[----:B------:R-:W4:Y:S01]  /*8940*/  LDG.E.U16 R17, desc[UR4][R16.64] ;  /* 0x0000000410117981 */ /* 0x000f22000c1e1500 */
[----:B------:R-:W-:Y:S01]  /*8950*/  IMAD R37, R0, 0x105, RZ ;  /* 0x0000010500257824 */ /* 0x000fe200078e02ff */
[----:B------:R-:W-:-:S02]  /*8960*/  IADD3 R36, P0, R47, R122, RZ ;  /* 0x0000007a2f247210 */ /* 0x000fc40007f1e0ff */
[----:B------:R-:W4:Y:S02]  /*8970*/  LDG.E.U16 R246, desc[UR4][R246.64] ;  /* 0x00000004f6f67981 */ /* 0x000f24000c1e1500 */
[-C--:B------:R-:W-:Y:S01]  /*8980*/  LEA.HI.X.SX32 R39, R37, R123.reuse, 0x1, P1 ;  /* 0x0000007b25277211 */ /* 0x080fe200008f0eff */
[----:B------:R-:W0:Y:S01]  /*8990*/  LDC R47, c[0x0][0x248] ;  /* 0x00009200ff2f7b82 */ /* 0x000e220000000800 */
[----:B------:R-:W-:-:S03]  /*89a0*/  LEA.HI.X.SX32 R37, R26, R123, 0x1, P0 ;  /* 0x0000007b1a257211 */ /* 0x000fc600000f0eff */
[----:B------:R1:W4:Y:S04]  /*89b0*/  LDG.E.U16 R26, desc[UR4][R38.64] ;  /* 0x00000004261a7981 */ /* 0x000328000c1e1500 */
[----:B-1----:R-:W1:Y:S01]  /*89c0*/  LDC R40, c[0x0][0x248] ;  /* 0x00009200ff287b82 */ /* 0x002e620000000800 */
[----:B------:R-:W-:Y:S01]  /*89d0*/  LEA.HI.X.SX32 R35, R35, R123, 0x1, P2 ;  /* 0x0000007b23237211 */ /* 0x000fe200010f0eff */
[----:B------:R0:W4:Y:S01]  /*89e0*/  LDG.E.U16 R16, desc[UR4][R36.64] ;  /* 0x0000000424107981 */ /* 0x000122000c1e1500 */
[----:B------:R-:W-:-:S05]  /*89f0*/  IADD3 R86, P1, R61, R122, RZ ;  /* 0x0000007a3d567210 */ /* 0x000fca0007f3e0ff */
[----:B------:R-:W1:Y:S01]  /*8a00*/  LDC R41, c[0x0][0x248] ;  /* 0x00009200ff297b82 */ /* 0x000e620000000800 */
[----:B------:R-:W-:Y:S01]  /*8a10*/  IADD3 R108, P0, R109, R122, RZ ;  /* 0x0000007a6d6c7210 */ /* 0x000fe20007f1e0ff */
[----:B------:R0:W4:Y:S06]  /*8a20*/  LDG.E.U16 R4, desc[UR4][R34.64] ;  /* 0x0000000422047981 */ /* 0x00012c000c1e1500 */
[----:B------:R-:W1:Y:S01]  /*8a30*/  LDC R38, c[0x0][0x248] ;  /* 0x00009200ff267b82 */ /* 0x000e620000000800 */
[----:B0-----:R-:W-:Y:S01]  /*8a40*/  IMAD R37, R62, 0x21c, RZ ;  /* 0x0000021c3e257824 */ /* 0x001fe200078e02ff */
[----:B------:R-:W-:Y:S01]  /*8a50*/  LEA.HI.X.SX32 R109, R63, R123, 0x1, P0 ;  /* 0x0000007b3f6d7211 */ /* 0x000fe200000f0eff */
[----:B------:R-:W-:-:S05]  /*8a60*/  IMAD R59, R59, 0x10f, RZ ;  /* 0x0000010f3b3b7824 */ /* 0x000fca00078e02ff */
[----:B------:R-:W0:Y:S01]  /*8a70*/  LDC R39, c[0x0][0x248] ;  /* 0x00009200ff277b82 */ /* 0x000e220000000800 */
[----:B------:R-:W-:Y:S01]  /*8a80*/  IMAD R35, R0, 0x10d, RZ ;  /* 0x0000010d00237824 */ /* 0x000fe200078e02ff */
[----:B------:R-:W-:-:S06]  /*8a90*/  IADD3 R34, P0, R49, R122, RZ ;  /* 0x0000007a31227210 */ /* 0x000fcc0007f1e0ff */
[----:B------:R-:W0:Y:S01]  /*8aa0*/  LDC R61, c[0x0][0x248] ;  /* 0x00009200ff3d7b82 */ /* 0x000e220000000800 */
[-C--:B------:R-:W-:Y:S01]  /*8ab0*/  LEA.HI.X.SX32 R87, R35, R123.reuse, 0x1, P1 ;  /* 0x0000007b23577211 */ /* 0x080fe200008f0eff */
[----:B------:R-:W-:Y:S01]  /*8ac0*/  IMAD R63, R48, 0x226, RZ ;  /* 0x00000226303f7824 */ /* 0x000fe200078e02ff */
[-C--:B------:R-:W-:Y:S01]  /*8ad0*/  IADD3 R36, P2, R37, R122.reuse, RZ ;  /* 0x0000007a25247210 */ /* 0x080fe20007f5e0ff */
[----:B------:R-:W-:Y:S01]  /*8ae0*/  IMAD R65, R47, 0x228, RZ ;  /* 0x000002282f417824 */ /* 0x000fe200078e02ff */
[-C--:B------:R-:W-:Y:S01]  /*8af0*/  LEA.HI.X.SX32 R35, R59, R123.reuse, 0x1, P0 ;  /* 0x0000007b3b237211 */ /* 0x080fe200000f0eff */
[----:B------:R-:W4:Y:S02]  /*8b00*/  LDG.E.U16 R86, desc[UR4][R86.64] ;  /* 0x0000000456567981 */ /* 0x000f24000c1e1500 */
[----:B------:R-:W3:Y:S01]  /*8b10*/  LDC R59, c[0x0][0x248] ;  /* 0x00009200ff3b7b82 */ /* 0x000ee20000000800 */
[-C--:B------:R-:W-:Y:S01]  /*8b20*/  LEA.HI.X.SX32 R37, R42, R123.reuse, 0x1, P2 ;  /* 0x0000007b2a257211 */ /* 0x080fe200010f0eff */
[----:B-1----:R-:W-:Y:S01]  /*8b30*/  IMAD R47, R40, 0x113, RZ ;  /* 0x00000113282f7824 */ /* 0x002fe200078e02ff */
[----:B------:R-:W-:Y:S01]  /*8b40*/  IADD3 R40, P0, R63, R122, RZ ;  /* 0x0000007a3f287210 */ /* 0x000fe20007f1e0ff */
[----:B------:R-:W4:Y:S04]  /*8b50*/  LDG.E.U16 R108, desc[UR4][R108.64] ;  /* 0x000000046c6c7981 */ /* 0x000f28000c1e1500 */
[----:B------:R-:W1:Y:S01]  /*8b60*/  LDC R48, c[0x0][0x248] ;  /* 0x00009200ff307b82 */ /* 0x000e620000000800 */
[----:B------:R0:W4:Y:S01]  /*8b70*/  LDG.E.U16 R67, desc[UR4][R36.64] ;  /* 0x0000000424437981 */ /* 0x000122000c1e1500 */
[----:B------:R-:W-:Y:S01]  /*8b80*/  IMAD R63, R41, 0x22c, RZ ;  /* 0x0000022c293f7824 */ /* 0x000fe200078e02ff */
[----:B------:R-:W-:-:S02]  /*8b90*/  LEA.HI.X.SX32 R41, R47, R123, 0x1, P0 ;  /* 0x0000007b2f297211 */ /* 0x000fc400000f0eff */
[----:B------:R0:W4:Y:S03]  /*8ba0*/  LDG.E.U16 R49, desc[UR4][R34.64] ;  /* 0x0000000422317981 */ /* 0x000126000c1e1500 */
[----:B------:R-:W1:Y:S01]  /*8bb0*/  LDC R42, c[0x0][0x248] ;  /* 0x00009200ff2a7b82 */ /* 0x000e620000000800 */
[----:B0-----:R-:W-:Y:S01]  /*8bc0*/  IMAD R61, R61, 0x22e, RZ ;  /* 0x0000022e3d3d7824 */ /* 0x001fe200078e02ff */
[----:B------:R0:W4:Y:S01]  /*8bd0*/  LDG.E.U16 R107, desc[UR4][R40.64] ;  /* 0x00000004286b7981 */ /* 0x000122000c1e1500 */
[----:B------:R-:W-:-:S05]  /*8be0*/  IMAD R37, R38, 0x22a, RZ ;  /* 0x0000022a26257824 */ /* 0x000fca00078e02ff */
[----:B------:R-:W1:Y:S01]  /*8bf0*/  LDC R62, c[0x0][0x248] ;  /* 0x00009200ff3e7b82 */ /* 0x000e620000000800 */
[----:B------:R-:W-:Y:S01]  /*8c00*/  IMAD R35, R39, 0x115, RZ ;  /* 0x0000011527237824 */ /* 0x000fe200078e02ff */
[----:B------:R-:W-:-:S06]  /*8c10*/  IADD3 R36, P0, R37, R122, RZ ;  /* 0x0000007a25247210 */ /* 0x000fcc0007f1e0ff */
[----:B------:R-:W1:Y:S01]  /*8c20*/  LDC R47, c[0x0][0x248] ;  /* 0x00009200ff2f7b82 */ /* 0x000e620000000800 */
[----:B------:R-:W-:Y:S02]  /*8c30*/  IADD3 R34, P2, R63, R122, RZ ;  /* 0x0000007a3f227210 */ /* 0x000fe40007f5e0ff */
[----:B------:R-:W-:-:S05]  /*8c40*/  LEA.HI.X.SX32 R37, R35, R123, 0x1, P0 ;  /* 0x0000007b23257211 */ /* 0x000fca00000f0eff */
[----:B------:R-:W2:Y:S01]  /*8c50*/  LDC R0, c[0x0][0x248] ;  /* 0x00009200ff007b82 */ /* 0x000ea20000000800 */
[-C--:B0-----:R-:W-:Y:S01]  /*8c60*/  IADD3 R40, P0, R61, R122.reuse, RZ ;  /* 0x0000007a3d287210 */ /* 0x081fe20007f1e0ff */
[----:B---3--:R-:W-:Y:S01]  /*8c70*/  IMAD R59, R59, 0x23a, RZ ;  /* 0x0000023a3b3b7824 */ /* 0x008fe200078e02ff */
[-C--:B------:R-:W-:Y:S01]  /*8c80*/  LEA.HI.X.SX32 R35, R43, R123.reuse, 0x1, P2 ;  /* 0x0000007b2b237211 */ /* 0x080fe200010f0eff */
[----:B------:R0:W3:Y:S01]  /*8c90*/  LDG.E.U16 R85, desc[UR4][R36.64] ;  /* 0x0000000424557981 */ /* 0x0000e2000c1e1500 */
[-C--:B------:R-:W-:Y:S02]  /*8ca0*/  LEA.HI.X.SX32 R41, R60, R123.reuse, 0x1, P0 ;  /* 0x0000007b3c297211 */ /* 0x080fe400000f0eff */
[----:B------:R-:W-:Y:S01]  /*8cb0*/  IADD3 R38, P1, R65, R122, RZ ;  /* 0x0000007a41267210 */ /* 0x000fe20007f3e0ff */
[----:B------:R1:W3:Y:S01]  /*8cc0*/  LDG.E.U16 R66, desc[UR4][R34.64] ;  /* 0x0000000422427981 */ /* 0x0002e2000c1e1500 */
[----:B------:R-:W2:Y:S02]  /*8cd0*/  LDC R63, c[0x0][0x248] ;  /* 0x00009200ff3f7b82 */ /* 0x000ea40000000800 */
[----:B------:R-:W-:-:S02]  /*8ce0*/  LEA.HI.X.SX32 R39, R215, R123, 0x1, P1 ;  /* 0x0000007bd7277211 */ /* 0x000fc400008f0eff */
[-C--:B0-----:R-:W-:Y:S01]  /*8cf0*/  IADD3 R36, P2, R69, R122.reuse, RZ ;  /* 0x0000007a45247210 */ /* 0x081fe20007f5e0ff */
[----:B-1----:R-:W-:Y:S02]  /*8d00*/  IMAD R62, R62, 0x11b, RZ ;  /* 0x0000011b3e3e7824 */ /* 0x002fe400078e02ff */
[----:B------:R0:W3:Y:S01]  /*8d10*/  LDG.E.U16 R106, desc[UR4][R38.64] ;  /* 0x00000004266a7981 */ /* 0x0000e2000c1e1500 */
[----:B------:R-:W1:Y:S01]  /*8d20*/  LDC R65, c[0x0][0x248] ;  /* 0x00009200ff417b82 */ /* 0x000e620000000800 */
[----:B------:R-:W-:Y:S01]  /*8d30*/  IMAD R35, R48, 0x11d, RZ ;  /* 0x0000011d30237824 */ /* 0x000fe200078e02ff */
[----:B------:R-:W-:Y:S01]  /*8d40*/  IADD3 R34, P0, R59, R122, RZ ;  /* 0x0000007a3b227210 */ /* 0x000fe20007f1e0ff */
[----:B------:R2:W3:Y:S01]  /*8d50*/  LDG.E.U16 R48, desc[UR4][R40.64] ;  /* 0x0000000428307981 */ /* 0x0004e2000c1e1500 */
[-C--:B------:R-:W-:Y:S01]  /*8d60*/  LEA.HI.X.SX32 R37, R44, R123.reuse, 0x1, P2 ;  /* 0x0000007b2c257211 */ /* 0x080fe200010f0eff */
[----:B------:R-:W-:Y:S01]  /*8d70*/  IMAD R47, R47, 0x246, RZ ;  /* 0x000002462f2f7824 */ /* 0x000fe200078e02ff */
[----:B------:R-:W-:-:S02]  /*8d80*/  LEA.HI.X.SX32 R35, R35, R123, 0x1, P0 ;  /* 0x0000007b23237211 */ /* 0x000fc400000f0eff */
[----:B------:R-:W1:Y:S01]  /*8d90*/  LDC R61, c[0x0][0x248] ;  /* 0x00009200ff3d7b82 */ /* 0x000e620000000800 */
[-C--:B0-----:R-:W-:Y:S01]  /*8da0*/  IADD3 R38, P1, R68, R122.reuse, RZ ;  /* 0x0000007a44267210 */ /* 0x081fe20007f3e0ff */
[----:B------:R0:W3:Y:S01]  /*8db0*/  LDG.E.U16 R105, desc[UR4][R36.64] ;  /* 0x0000000424697981 */ /* 0x0000e2000c1e1500 */
[----:B--2---:R-:W-:Y:S02]  /*8dc0*/  IMAD R40, R42, 0x23c, RZ ;  /* 0x0000023c2a287824 */ /* 0x004fe400078e02ff */
[-C--:B------:R-:W-:Y:S01]  /*8dd0*/  LEA.HI.X.SX32 R39, R62, R123.reuse, 0x1, P1 ;  /* 0x0000007b3e277211 */ /* 0x080fe200008f0eff */
[----:B------:R-:W-:Y:S02]  /*8de0*/  IMAD R0, R0, 0x123, RZ ;  /* 0x0000012300007824 */ /* 0x000fe400078e02ff */
[----:B------:R-:W2:Y:S01]  /*8df0*/  LDC R62, c[0x0][0x248] ;  /* 0x00009200ff3e7b82 */ /* 0x000ea20000000800 */
[----:B------:R-:W-:Y:S01]  /*8e00*/  IMAD R63, R63, 0x248, RZ ;  /* 0x000002483f3f7824 */ /* 0x000fe200078e02ff */
[-C--:B------:R-:W-:Y:S01]  /*8e10*/  IADD3 R40, P0, R40, R122.reuse, RZ ;  /* 0x0000007a28287210 */ /* 0x080fe20007f1e0ff */
[----:B------:R1:W3:Y:S03]  /*8e20*/  LDG.E.U16 R84, desc[UR4][R34.64] ;  /* 0x0000000422547981 */ /* 0x0002e6000c1e1500 */
[-C--:B------:R-:W-:Y:S01]  /*8e30*/  LEA.HI.X.SX32 R41, R45, R123.reuse, 0x1, P0 ;  /* 0x0000007b2d297211 */ /* 0x080fe200000f0eff */
[----:B------:R1:W3:Y:S01]  /*8e40*/  LDG.E.U16 R89, desc[UR4][R38.64] ;  /* 0x0000000426597981 */ /* 0x0002e2000c1e1500 */
[----:B0-----:R-:W-:Y:S01]  /*8e50*/  IADD3 R36, P0, R47, R122, RZ ;  /* 0x0000007a2f247210 */ /* 0x001fe20007f1e0ff */
[----:B------:R-:W0:Y:S03]  /*8e60*/  LDC R42, c[0x0][0x248] ;  /* 0x00009200ff2a7b82 */ /* 0x000e260000000800 */
[----:B------:R-:W-:-:S05]  /*8e70*/  LEA.HI.X.SX32 R37, R0, R123, 0x1, P0 ;  /* 0x0000007b00257211 */ /* 0x000fca00000f0eff */
[----:B------:R-:W5:Y:S01]  /*8e80*/  LDC R0, c[0x0][0x248] ;  /* 0x00009200ff007b82 */ /* 0x000f620000000800 */
[----:B-1----:R-:W-:Y:S01]  /*8e90*/  IMAD R65, R65, 0x23e, RZ ;  /* 0x0000023e41417824 */ /* 0x002fe200078e02ff */
[-C--:B------:R-:W-:Y:S01]  /*8ea0*/  IADD3 R34, P2, R63, R122.reuse, RZ ;  /* 0x0000007a3f227210 */ /* 0x080fe20007f5e0ff */
[----:B------:R-:W-:Y:S01]  /*8eb0*/  IMAD R61, R61, 0x24a, RZ ;  /* 0x0000024a3d3d7824 */ /* 0x000fe200078e02ff */
[----:B------:R-:W3:Y:S04]  /*8ec0*/  LDG.E.U16 R87, desc[UR4][R36.64] ;  /* 0x0000000424577981 */ /* 0x000ee8000c1e1500 */
[----:B------:R-:W1:Y:S08]  /*8ed0*/  LDC R43, c[0x0][0x248] ;  /* 0x00009200ff2b7b82 */ /* 0x000e700000000800 */
[----:B------:R-:W1:Y:S01]  /*8ee0*/  LDC R59, c[0x0][0x248] ;  /* 0x00009200ff3b7b82 */ /* 0x000e620000000800 */
[-C--:B------:R-:W-:Y:S01]  /*8ef0*/  IADD3 R38, P1, R65, R122.reuse, RZ ;  /* 0x0000007a41267210 */ /* 0x080fe20007f3e0ff */
[----:B--2---:R-:W-:Y:S01]  /*8f00*/  IMAD R62, R62, 0x125, RZ ;  /* 0x000001253e3e7824 */ /* 0x004fe200078e02ff */
[----:B------:R2:W3:Y:S05]  /*8f10*/  LDG.E.U16 R65, desc[UR4][R40.64] ;  /* 0x0000000428417981 */ /* 0x0004ea000c1e1500 */
[----:B------:R-:W1:Y:S01]  /*8f20*/  LDC R60, c[0x0][0x248] ;  /* 0x00009200ff3c7b82 */ /* 0x000e620000000800 */
[----:B------:R-:W-:Y:S01]  /*8f30*/  LEA.HI.X.SX32 R35, R223, R123, 0x1, P2 ;  /* 0x0000007bdf237211 */ /* 0x000fe200010f0eff */
[----:B0-----:R-:W-:Y:S01]  /*8f40*/  IMAD R42, R42, 0x256, RZ ;  /* 0x000002562a2a7824 */ /* 0x001fe200078e02ff */
[----:B--2---:R-:W-:-:S03]  /*8f50*/  IADD3 R40, P0, R61, R122, RZ ;  /* 0x0000007a3d287210 */ /* 0x004fc60007f1e0ff */
[----:B------:R0:W2:Y:S02]  /*8f60*/  LDG.E.U16 R104, desc[UR4][R34.64] ;  /* 0x0000000422687981 */ /* 0x0000a4000c1e1500 */
[----:B------:R-:W1:Y:S01]  /*8f70*/  LDC R63, c[0x0][0x248] ;  /* 0x00009200ff3f7b82 */ /* 0x000e620000000800 */
[----:B------:R-:W-:Y:S01]  /*8f80*/  LEA.HI.X.SX32 R41, R62, R123, 0x1, P0 ;  /* 0x0000007b3e297211 */ /* 0x000fe200000f0eff */
[----:B-----5:R-:W-:-:S06]  /*8f90*/  IMAD R0, R0, 0x12b, RZ ;  /* 0x0000012b00007824 */ /* 0x020fcc00078e02ff */
[----:B------:R-:W5:Y:S01]  /*8fa0*/  LDC R44, c[0x0][0x248] ;  /* 0x00009200ff2c7b82 */ /* 0x000f620000000800 */
[----:B0-----:R-:W-:-:S07]  /*8fb0*/  IADD3 R34, P0, R42, R122, RZ ;  /* 0x0000007a2a227210 */ /* 0x001fce0007f1e0ff */
[----:B------:R-:W0:Y:S01]  /*8fc0*/  LDC R68, c[0x0][0x248] ;  /* 0x00009200ff447b82 */ /* 0x000e220000000800 */
[----:B------:R-:W-:-:S07]  /*8fd0*/  LEA.HI.X.SX32 R35, R0, R123, 0x1, P0 ;  /* 0x0000007b00237211 */ /* 0x000fce00000f0eff */
[----:B------:R-:W0:Y:S01]  /*8fe0*/  LDC R69, c[0x0][0x248] ;  /* 0x00009200ff457b82 */ /* 0x000e220000000800 */
[----:B------:R-:W-:Y:S01]  /*8ff0*/  LEA.HI.X.SX32 R39, R64, R123, 0x1, P1 ;  /* 0x0000007b40277211 */ /* 0x000fe200008f0eff */
[----:B-1----:R-:W-:Y:S01]  /*9000*/  IMAD R43, R43, 0x24c, RZ ;  /* 0x0000024c2b2b7824 */ /* 0x002fe200078e02ff */
[----:B------:R-:W2:Y:S01]  /*9010*/  LDG.E.U16 R83, desc[UR4][R40.64] ;  /* 0x0000000428537981 */ /* 0x000ea2000c1e1500 */
[----:B------:R-:W-:-:S04]  /*9020*/  IMAD R59, R59, 0x24e, RZ ;  /* 0x0000024e3b3b7824 */ /* 0x000fc800078e02ff */
[----:B------:R-:W1:Y:S01]  /*9030*/  LDC R45, c[0x0][0x248] ;  /* 0x00009200ff2d7b82 */ /* 0x000e620000000800 */
[----:B------:R5:W2:Y:S07]  /*9040*/  LDG.E.U16 R47, desc[UR4][R38.64] ;  /* 0x00000004262f7981 */ /* 0x000aae000c1e1500 */
[----:B------:R-:W1:Y:S01]  /*9050*/  LDC R0, c[0x0][0x248] ;  /* 0x00009200ff007b82 */ /* 0x000e620000000800 */
[----:B------:R-:W-:Y:S01]  /*9060*/  IMAD R60, R60, 0x127, RZ ;  /* 0x000001273c3c7824 */ /* 0x000fe200078e02ff */
[----:B------:R-:W-:-:S06]  /*9070*/  IADD3 R36, P2, R59, R122, RZ ;  /* 0x0000007a3b247210 */ /* 0x000fcc0007f5e0ff */
[----:B------:R-:W1:Y:S01]  /*9080*/  LDC R42, c[0x0][0x248] ;  /* 0x00009200ff2a7b82 */ /* 0x000e620000000800 */
[-C--:B-----5:R-:W-:Y:S01]  /*9090*/  IADD3 R38, P1, R43, R122.reuse, RZ ;  /* 0x0000007a2b267210 */ /* 0x0a0fe20007f3e0ff */
[----:B------:R-:W-:Y:S01]  /*90a0*/  IMAD R63, R63, 0x258, RZ ;  /* 0x000002583f3f7824 */ /* 0x000fe200078e02ff */
[-C--:B------:R-:W-:Y:S01]  /*90b0*/  LEA.HI.X.SX32 R37, R60, R123.reuse, 0x1, P2 ;  /* 0x0000007b3c257211 */ /* 0x080fe200010f0eff */
[----:B------:R-:W-:Y:S01]  /*90c0*/  IMAD R44, R44, 0x25a, RZ ;  /* 0x0000025a2c2c7824 */ /* 0x000fe200078e02ff */
[----:B------:R-:W-:Y:S01]  /*90d0*/  LEA.HI.X.SX32 R39, R46, R123, 0x1, P1 ;  /* 0x0000007b2e277211 */ /* 0x000fe200008f0eff */
[----:B0-----:R-:W-:Y:S01]  /*90e0*/  IMAD R68, R68, 0x12d, RZ ;  /* 0x0000012d44447824 */ /* 0x001fe200078e02ff */
[----:B------:R-:W5:Y:S01]  /*90f0*/  LDG.E.U16 R88, desc[UR4][R34.64] ;  /* 0x0000000422587981 */ /* 0x000f62000c1e1500 */
[----:B------:R-:W0:Y:S01]  /*9100*/  LDC R60, c[0x0][0x248] ;  /* 0x00009200ff3c7b82 */ /* 0x000e220000000800 */
[-C--:B------:R-:W-:Y:S01]  /*9110*/  IADD3 R40, P0, R63, R122.reuse, RZ ;  /* 0x0000007a3f287210 */ /* 0x080fe20007f1e0ff */
[----:B------:R-:W-:Y:S01]  /*9120*/  IMAD R69, R69, 0x25e, RZ ;  /* 0x0000025e45457824 */ /* 0x000fe200078e02ff */
[----:B------:R1:W2:Y:S05]  /*9130*/  LDG.E.U16 R64, desc[UR4][R38.64] ;  /* 0x0000000426407981 */ /* 0x0002aa000c1e1500 */
[----:B------:R-:W0:Y:S08]  /*9140*/  LDC R43, c[0x0][0x248] ;  /* 0x00009200ff2b7b82 */ /* 0x000e300000000800 */
[----:B------:R-:W0:Y:S01]  /*9150*/  LDC R59, c[0x0][0x248] ;  /* 0x00009200ff3b7b82 */ /* 0x000e220000000800 */
[----:B-1----:R-:W-:-:S07]  /*9160*/  IADD3 R38, P1, R44, R122, RZ ;  /* 0x0000007a2c267210 */ /* 0x002fce0007f3e0ff */
[----:B------:R-:W1:Y:S01]  /*9170*/  LDC R62, c[0x0][0x248] ;  /* 0x00009200ff3e7b82 */ /* 0x000e620000000800 */
[----:B------:R-:W-:-:S07]  /*9180*/  LEA.HI.X.SX32 R41, R50, R123, 0x1, P0 ;  /* 0x0000007b32297211 */ /* 0x000fce00000f0eff */
[----:B------:R-:W1:Y:S01]  /*9190*/  LDC R129, c[0x0][0x248] ;  /* 0x00009200ff817b82 */ /* 0x000e620000000800 */
[-C--:B------:R-:W-:Y:S01]  /*91a0*/  LEA.HI.X.SX32 R39, R68, R123.reuse, 0x1, P1 ;  /* 0x0000007b44277211 */ /* 0x080fe200008f0eff */
[----:B------:R-:W-:Y:S01]  /*91b0*/  IMAD R68, R0, 0x266, RZ ;  /* 0x0000026600447824 */ /* 0x000fe200078e02ff */
[-C--:B------:R-:W-:Y:S01]  /*91c0*/  IADD3 R34, P0, R69, R122.reuse, RZ ;  /* 0x0000007a45227210 */ /* 0x080fe20007f1e0ff */
[----:B------:R-:W-:Y:S01]  /*91d0*/  IMAD R45, R45, 0x25c, RZ ;  /* 0x0000025c2d2d7824 */ /* 0x000fe200078e02ff */
[----:B------:R0:W2:Y:S03]  /*91e0*/  LDG.E.U16 R46, desc[UR4][R36.64] ;  /* 0x00000004242e7981 */ /* 0x0000a6000c1e1500 */
[----:B------:R-:W4:Y:S01]  /*91f0*/  LDC R44, c[0x0][0x248] ;  /* 0x00009200ff2c7b82 */ /* 0x000f220000000800 */
[----:B------:R-:W-:Y:S01]  /*9200*/  LEA.HI.X.SX32 R35, R75, R123, 0x1, P0 ;  /* 0x0000007b4b237211 */ /* 0x000fe200000f0eff */
[----:B------:R-:W-:Y:S01]  /*9210*/  IMAD R42, R42, 0x133, RZ ;  /* 0x000001332a2a7824 */ /* 0x000fe200078e02ff */
[----:B------:R-:W-:-:S05]  /*9220*/  IADD3 R68, P0, R68, R122, RZ ;  /* 0x0000007a44447210 */ /* 0x000fca0007f1e0ff */
[----:B------:R-:W4:Y:S01]  /*9230*/  LDC R61, c[0x0][0x248] ;  /* 0x00009200ff3d7b82 */ /* 0x000f220000000800 */
[----:B0-----:R-:W-:Y:S01]  /*9240*/  IADD3 R36, P2, R45, R122, RZ ;  /* 0x0000007a2d247210 */ /* 0x001fe20007f5e0ff */
[----:B------:R-:W-:Y:S01]  /*9250*/  IMAD R60, R60, 0x26a, RZ ;  /* 0x0000026a3c3c7824 */ /* 0x000fe200078e02ff */
[----:B------:R-:W-:Y:S01]  /*9260*/  LEA.HI.X.SX32 R69, R42, R123, 0x1, P0 ;  /* 0x0000007b2a457211 */ /* 0x000fe200000f0eff */
[----:B------:R-:W-:-:S04]  /*9270*/  IMAD R43, R43, 0x268, RZ ;  /* 0x000002682b2b7824 */ /* 0x000fc800078e02ff */
[----:B------:R-:W0:Y:S01]  /*9280*/  LDC R50, c[0x0][0x248] ;  /* 0x00009200ff327b82 */ /* 0x000e220000000800 */
[----:B------:R-:W-:Y:S01]  /*9290*/  LEA.HI.X.SX32 R37, R51, R123, 0x1, P2 ;  /* 0x0000007b33257211 */ /* 0x000fe200010f0eff */
[----:B------:R-:W-:Y:S01]  /*92a0*/  IMAD R59, R59, 0x26c, RZ ;  /* 0x0000026c3b3b7824 */ /* 0x000fe200078e02ff */
[----:B------:R1:W2:Y:S02]  /*92b0*/  LDG.E.U16 R45, desc[UR4][R34.64] ;  /* 0x00000004222d7981 */ /* 0x0002a4000c1e1500 */
[----:B-1----:R-:W-:Y:S02]  /*92c0*/  IMAD R129, R129, 0x134, RZ ;  /* 0x0000013481817824 */ /* 0x002fe400078e02ff */
[----:B------:R-:W2:Y:S01]  /*92d0*/  LDG.E.U16 R103, desc[UR4][R40.64] ;  /* 0x0000000428677981 */ /* 0x000ea2000c1e1500 */
[----:B------:R-:W1:Y:S03]  /*92e0*/  LDC R42, c[0x0][0x248] ;  /* 0x00009200ff2a7b82 */ /* 0x000e660000000800 */
[----:B------:R4:W2:Y:S01]  /*92f0*/  LDG.E.U16 R63, desc[UR4][R36.64] ;  /* 0x00000004243f7981 */ /* 0x0008a2000c1e1500 */
[----:B------:R-:W-:Y:S01]  /*9300*/  IMAD R35, R62, 0x135, RZ ;  /* 0x000001353e237824 */ /* 0x000fe200078e02ff */
[----:B------:R-:W-:-:S02]  /*9310*/  IADD3 R34, P2, R59, R122, RZ ;  /* 0x0000007a3b227210 */ /* 0x000fc40007f5e0ff */
[----:B------:R0:W2:Y:S01]  /*9320*/  LDG.E.U16 R82, desc[UR4][R38.64] ;  /* 0x0000000426527981 */ /* 0x0000a2000c1e1500 */
[----:B------:R-:W1:Y:S01]  /*9330*/  LDC R0, c[0x0][0x248] ;  /* 0x00009200ff007b82 */ /* 0x000e620000000800 */
[----:B----4-:R-:W-:Y:S02]  /*9340*/  IMAD R44, R44, 0x26e, RZ ;  /* 0x0000026e2c2c7824 */ /* 0x010fe400078e02ff */
[----:B------:R-:W4:Y:S01]  /*9350*/  LDG.E.U16 R68, desc[UR4][R68.64] ;  /* 0x0000000444447981 */ /* 0x000f22000c1e1500 */
[----:B------:R-:W-:-:S04]  /*9360*/  IADD3 R36, P0, R60, R122, RZ ;  /* 0x0000007a3c247210 */ /* 0x000fc80007f1e0ff */
[----:B------:R-:W1:Y:S01]  /*9370*/  LDC R40, c[0x0][0x248] ;  /* 0x00009200ff287b82 */ /* 0x000e620000000800 */
[----:B0-----:R-:W-:Y:S02]  /*9380*/  IADD3 R38, P1, R43, R122, RZ ;  /* 0x0000007a2b267210 */ /* 0x001fe40007f3e0ff */
[----:B------:R-:W-:-:S05]  /*9390*/  LEA.HI.X.SX32 R37, R35, R123, 0x1, P0 ;  /* 0x0000007b23257211 */ /* 0x000fca00000f0eff */
[----:B------:R-:W0:Y:S01]  /*93a0*/  LDC R41, c[0x0][0x248] ;  /* 0x00009200ff297b82 */ /* 0x000e220000000800 */
[-C--:B------:R-:W-:Y:S01]  /*93b0*/  LEA.HI.X.SX32 R39, R129, R123.reuse, 0x1, P1 ;  /* 0x0000007b81277211 */ /* 0x080fe200008f0eff */
[----:B------:R-:W-:Y:S01]  /*93c0*/  IMAD R50, R50, 0x137, RZ ;  /* 0x0000013732327824 */ /* 0x000fe200078e02ff */
[----:B------:R-:W-:-:S05]  /*93d0*/  LEA.HI.X.SX32 R35, R52, R123, 0x1, P2 ;  /* 0x0000007b34237211 */ /* 0x000fca00010f0eff */
[----:B------:R-:W0:Y:S01]  /*93e0*/  LDC R51, c[0x0][0x248] ;  /* 0x00009200ff337b82 */ /* 0x000e220000000800 */
[----:B------:R1:W2:Y:S04]  /*93f0*/  LDG.E.U16 R102, desc[UR4][R38.64] ;  /* 0x0000000426667981 */ /* 0x0002a8000c1e1500 */
[----:B------:R1:W2:Y:S02]  /*9400*/  LDG.E.U16 R62, desc[UR4][R34.64] ;  /* 0x00000004223e7981 */ /* 0x0002a4000c1e1500 */
[----:B-1----:R-:W-:Y:S01]  /*9410*/  IMAD R42, R42, 0x13d, RZ ;  /* 0x0000013d2a2a7824 */ /* 0x002fe200078e02ff */
[----:B------:R-:W1:Y:S01]  /*9420*/  LDC R43, c[0x0][0x248] ;  /* 0x00009200ff2b7b82 */ /* 0x000e620000000800 */
[----:B------:R0:W2:Y:S01]  /*9430*/  LDG.E.U16 R81, desc[UR4][R36.64] ;  /* 0x0000000424517981 */ /* 0x0000a2000c1e1500 */
[----:B------:R-:W-:Y:S01]  /*9440*/  IADD3 R38, P0, R44, R122, RZ ;  /* 0x0000007a2c267210 */ /* 0x000fe20007f1e0ff */
[----:B------:R-:W-:-:S05]  /*9450*/  IMAD R34, R61, 0x27a, RZ ;  /* 0x0000027a3d227824 */ /* 0x000fca00078e02ff */
[----:B------:R-:W1:Y:S01]  /*9460*/  LDC R69, c[0x0][0x248] ;  /* 0x00009200ff457b82 */ /* 0x000e620000000800 */
[----:B------:R-:W-:Y:S02]  /*9470*/  LEA.HI.X.SX32 R39, R50, R123, 0x1, P0 ;  /* 0x0000007b32277211 */ /* 0x000fe400000f0eff */
[----:B------:R-:W-:-:S05]  /*9480*/  IADD3 R34, P0, R34, R122, RZ ;  /* 0x0000007a22227210 */ /* 0x000fca0007f1e0ff */
[----:B------:R-:W1:Y:S01]  /*9490*/  LDC R75, c[0x0][0x248] ;  /* 0x00009200ff4b7b82 */ /* 0x000e620000000800 */
[----:B------:R-:W-:Y:S01]  /*94a0*/  LEA.HI.X.SX32 R35, R42, R123, 0x1, P0 ;  /* 0x0000007b2a237211 */ /* 0x000fe200000f0eff */
[----:B------:R-:W-:Y:S01]  /*94b0*/  IMAD R40, R40, 0x276, RZ ;  /* 0x0000027628287824 */ /* 0x000fe200078e02ff */
[----:B------:R-:W2:Y:S05]  /*94c0*/  LDG.E.U16 R44, desc[UR4][R38.64] ;  /* 0x00000004262c7981 */ /* 0x000eaa000c1e1500 */
[----:B------:R-:W3:Y:S01]  /*94d0*/  LDC R59, c[0x0][0x248] ;  /* 0x00009200ff3b7b82 */ /* 0x000ee20000000800 */
[----:B0-----:R-:W-:Y:S02]  /*94e0*/  IMAD R36, R0, 0x278, RZ ;  /* 0x0000027800247824 */ /* 0x001fe400078e02ff */
[----:B------:R-:W-:-:S05]  /*94f0*/  IMAD R41, R41, 0x27c, RZ ;  /* 0x0000027c29297824 */ /* 0x000fca00078e02ff */
[----:B------:R-:W0:Y:S08]  /*9500*/  LDC R129, c[0x0][0x248] ;  /* 0x00009200ff817b82 */ /* 0x000e300000000800 */
[----:B------:R-:W0:Y:S01]  /*9510*/  LDC R42, c[0x0][0x248] ;  /* 0x00009200ff2a7b82 */ /* 0x000e220000000800 */
[----:B------:R-:W-:Y:S01]  /*9520*/  IMAD R0, R51, 0x13b, RZ ;  /* 0x0000013b33007824 */ /* 0x000fe200078e02ff */
[-C--:B------:R-:W-:Y:S01]  /*9530*/  IADD3 R120, P1, R40, R122.reuse, RZ ;  /* 0x0000007a28787210 */ /* 0x080fe20007f3e0ff */
[----:B------:R1:W2:Y:S01]  /*9540*/  LDG.E.U16 R80, desc[UR4][R34.64] ;  /* 0x0000000422507981 */ /* 0x0002a2000c1e1500 */
[----:B------:R-:W-:-:S04]  /*9550*/  IADD3 R36, P2, R36, R122, RZ ;  /* 0x0000007a24247210 */ /* 0x000fc80007f5e0ff */
[----:B------:R-:W0:Y:S01]  /*9560*/  LDC R50, c[0x0][0x248] ;  /* 0x00009200ff327b82 */ /* 0x000e220000000800 */
[----:B------:R-:W-:Y:S02]  /*9570*/  IADD3 R40, P0, R41, R122, RZ ;  /* 0x0000007a29287210 */ /* 0x000fe40007f1e0ff */
[----:B------:R-:W-:-:S05]  /*9580*/  LEA.HI.X.SX32 R37, R54, R123, 0x1, P2 ;  /* 0x0000007b36257211 */ /* 0x000fca00010f0eff */
[----:B------:R-:W0:Y:S01]  /*9590*/  LDC R51, c[0x0][0x248] ;  /* 0x00009200ff337b82 */ /* 0x000e220000000800 */
[----:B------:R-:W-:Y:S01]  /*95a0*/  LEA.HI.X.SX32 R41, R53, R123, 0x1, P0 ;  /* 0x0000007b35297211 */ /* 0x000fe200000f0eff */
[----:B------:R3:W2:Y:S01]  /*95b0*/  LDG.E.U16 R101, desc[UR4][R36.64] ;  /* 0x0000000424657981 */ /* 0x0006a2000c1e1500 */
[----:B-1----:R-:W-:-:S05]  /*95c0*/  IMAD R43, R43, 0x27e, RZ ;  /* 0x0000027e2b2b7824 */ /* 0x002fca00078e02ff */
[----:B------:R-:W1:Y:S01]  /*95d0*/  LDC R60, c[0x0][0x248] ;  /* 0x00009200ff3c7b82 */ /* 0x000e620000000800 */
[----:B------:R-:W-:Y:S01]  /*95e0*/  IMAD R34, R75, 0x288, RZ ;  /* 0x000002884b227824 */ /* 0x000fe200078e02ff */
[----:B------:R-:W-:Y:S01]  /*95f0*/  LEA.HI.X.SX32 R121, R0, R123, 0x1, P1 ;  /* 0x0000007b00797211 */ /* 0x000fe200008f0eff */
[----:B------:R-:W-:Y:S01]  /*9600*/  IMAD R35, R77, 0x143, RZ ;  /* 0x000001434d237824 */ /* 0x000fe200078e02ff */
[----:B------:R0:W2:Y:S04]  /*9610*/  LDG.E.U16 R61, desc[UR4][R40.64] ;  /* 0x00000004283d7981 */ /* 0x0000a8000c1e1500 */
[----:B------:R-:W1:Y:S01]  /*9620*/  LDC R53, c[0x0][0x248] ;  /* 0x00009200ff357b82 */ /* 0x000e620000000800 */
[----:B---3--:R-:W-:-:S07]  /*9630*/  IMAD R36, R69, 0x286, RZ ;  /* 0x0000028645247824 */ /* 0x008fce00078e02ff */
[----:B------:R-:W3:Y:S01]  /*9640*/  LDC R54, c[0x0][0x248] ;  /* 0x00009200ff367b82 */ /* 0x000ee20000000800 */
[----:B------:R-:W-:Y:S01]  /*9650*/  IMAD R0, R59, 0x13f, RZ ;  /* 0x0000013f3b007824 */ /* 0x000fe200078e02ff */
[----:B------:R-:W-:-:S06]  /*9660*/  IADD3 R38, P1, R43, R122, RZ ;  /* 0x0000007a2b267210 */ /* 0x000fcc0007f3e0ff */
[----:B------:R-:W3:Y:S01]  /*9670*/  LDC R52, c[0x0][0x248] ;  /* 0x00009200ff347b82 */ /* 0x000ee20000000800 */
[-C--:B------:R-:W-:Y:S01]  /*9680*/  IADD3 R36, P0, R36, R122.reuse, RZ ;  /* 0x0000007a24247210 */ /* 0x080fe20007f1e0ff */
[----:B0-----:R-:W-:Y:S01]  /*9690*/  IMAD R129, R129, 0x144, RZ ;  /* 0x0000014481817824 */ /* 0x001fe200078e02ff */
[-C--:B------:R-:W-:Y:S01]  /*96a0*/  IADD3 R34, P2, R34, R122.reuse, RZ ;  /* 0x0000007a22227210 */ /* 0x080fe20007f5e0ff */
[----:B------:R-:W-:Y:S01]  /*96b0*/  IMAD R42, R42, 0x28a, RZ ;  /* 0x0000028a2a2a7824 */ /* 0x000fe200078e02ff */
[-C--:B------:R-:W-:Y:S01]  /*96c0*/  LEA.HI.X.SX32 R39, R0, R123.reuse, 0x1, P1 ;  /* 0x0000007b00277211 */ /* 0x080fe200008f0eff */
[----:B------:R-:W-:Y:S01]  /*96d0*/  IMAD R0, R50, 0x145, RZ ;  /* 0x0000014532007824 */ /* 0x000fe200078e02ff */
[-C--:B------:R-:W-:Y:S01]  /*96e0*/  LEA.HI.X.SX32 R37, R35, R123.reuse, 0x1, P0 ;  /* 0x0000007b23257211 */ /* 0x080fe200000f0eff */
[----:B------:R-:W0:Y:S01]  /*96f0*/  LDC R59, c[0x0][0x248] ;  /* 0x00009200ff3b7b82 */ /* 0x000e220000000800 */
[----:B------:R-:W-:Y:S01]  /*9700*/  LEA.HI.X.SX32 R35, R129, R123, 0x1, P2 ;  /* 0x0000007b81237211 */ /* 0x000fe200010f0eff */
[----:B------:R-:W2:Y:S01]  /*9710*/  LDG.E.U16 R43, desc[UR4][R38.64] ;  /* 0x00000004262b7981 */ /* 0x000ea2000c1e1500 */
[----:B------:R-:W-:-:S03]  /*9720*/  IADD3 R40, P0, R42, R122, RZ ;  /* 0x0000007a2a287210 */ /* 0x000fc60007f1e0ff */
[----:B------:R1:W2:Y:S01]  /*9730*/  LDG.E.U16 R119, desc[UR4][R36.64] ;  /* 0x0000000424777981 */ /* 0x0002a2000c1e1500 */
[----:B------:R-:W-:Y:S01]  /*9740*/  LEA.HI.X.SX32 R41, R0, R123, 0x1, P0 ;  /* 0x0000007b00297211 */ /* 0x000fe200000f0eff */
[----:B------:R-:W0:Y:S02]  /*9750*/  LDC R69, c[0x0][0x248] ;  /* 0x00009200ff457b82 */ /* 0x000e240000000800 */
[----:B------:R1:W2:Y:S02]  /*9760*/  LDG.E.U16 R100, desc[UR4][R34.64] ;  /* 0x0000000422647981 */ /* 0x0002a4000c1e1500 */
[----:B-1----:R-:W-:Y:S02]  /*9770*/  IMAD R0, R53, 0x14b, RZ ;  /* 0x0000014b35007824 */ /* 0x002fe400078e02ff */
[----:B------:R3:W2:Y:S01]  /*9780*/  LDG.E.U16 R79, desc[UR4][R40.64] ;  /* 0x00000004284f7981 */ /* 0x0006a2000c1e1500 */
[----:B------:R-:W-:Y:S01]  /*9790*/  IMAD R36, R51, 0x28e, RZ ;  /* 0x0000028e33247824 */ /* 0x000fe200078e02ff */
[----:B------:R-:W1:Y:S02]  /*97a0*/  LDC R75, c[0x0][0x248] ;  /* 0x00009200ff4b7b82 */ /* 0x000e640000000800 */
[----:B------:R-:W2:Y:S01]  /*97b0*/  LDG.E.U16 R120, desc[UR4][R120.64] ;  /* 0x0000000478787981 */ /* 0x000ea2000c1e1500 */
[----:B------:R-:W-:Y:S01]  /*97c0*/  IMAD R34, R76, 0x296, RZ ;  /* 0x000002964c227824 */ /* 0x000fe200078e02ff */
[----:B------:R-:W-:Y:S01]  /*97d0*/  IADD3 R36, P2, R36, R122, RZ ;  /* 0x0000007a24247210 */ /* 0x000fe20007f5e0ff */
[----:B------:R-:W-:-:S02]  /*97e0*/  IMAD R35, R60, 0x147, RZ ;  /* 0x000001473c237824 */ /* 0x000fc400078e02ff */
[----:B---3--:R-:W-:Y:S01]  /*97f0*/  IMAD R40, R54, 0x298, RZ ;  /* 0x0000029836287824 */ /* 0x008fe200078e02ff */
[-C--:B------:R-:W-:Y:S01]  /*9800*/  IADD3 R34, P0, R34, R122.reuse, RZ ;  /* 0x0000007a22227210 */ /* 0x080fe20007f1e0ff */
[----:B------:R-:W3:Y:S01]  /*9810*/  LDC R50, c[0x0][0x248] ;  /* 0x00009200ff327b82 */ /* 0x000ee20000000800 */
[----:B------:R-:W-:Y:S01]  /*9820*/  IMAD R38, R52, 0x28c, RZ ;  /* 0x0000028c34267824 */ /* 0x000fe200078e02ff */
[-C--:B------:R-:W-:Y:S02]  /*9830*/  LEA.HI.X.SX32 R37, R35, R123.reuse, 0x1, P2 ;  /* 0x0000007b23257211 */ /* 0x080fe400010f0eff */
[----:B------:R-:W-:Y:S02]  /*9840*/  LEA.HI.X.SX32 R35, R0, R123, 0x1, P0 ;  /* 0x0000007b00237211 */ /* 0x000fe400000f0eff */
[-C--:B------:R-:W-:Y:S01]  /*9850*/  IADD3 R40, P0, R40, R122.reuse, RZ ;  /* 0x0000007a28287210 */ /* 0x080fe20007f1e0ff */
[----:B------:R0:W2:Y:S01]  /*9860*/  LDG.E.U16 R42, desc[UR4][R36.64] ;  /* 0x00000004242a7981 */ /* 0x0000a2000c1e1500 */
[----:B------:R-:W5:Y:S01]  /*9870*/  LDC R52, c[0x0][0x248] ;  /* 0x00009200ff347b82 */ /* 0x000f620000000800 */
[----:B------:R-:W-:-:S02]  /*9880*/  IADD3 R38, P1, R38, R122, RZ ;  /* 0x0000007a26267210 */ /* 0x000fc40007f3e0ff */
[-C--:B------:R-:W-:Y:S01]  /*9890*/  LEA.HI.X.SX32 R41, R56, R123.reuse, 0x1, P0 ;  /* 0x0000007b38297211 */ /* 0x080fe200000f0eff */
[----:B------:R-:W2:Y:S01]  /*98a0*/  LDG.E.U16 R118, desc[UR4][R34.64] ;  /* 0x0000000422767981 */ /* 0x000ea2000c1e1500 */
[----:B------:R-:W-:-:S03]  /*98b0*/  LEA.HI.X.SX32 R39, R55, R123, 0x1, P1 ;  /* 0x0000007b37277211 */ /* 0x000fc600008f0eff */
[----:B------:R-:W5:Y:S01]  /*98c0*/  LDC R51, c[0x0][0x248] ;  /* 0x00009200ff337b82 */ /* 0x000f620000000800 */
[----:B------:R-:W2:Y:S07]  /*98d0*/  LDG.E.U16 R99, desc[UR4][R40.64] ;  /* 0x0000000428637981 */ /* 0x000eae000c1e1500 */
[----:B------:R-:W5:Y:S01]  /*98e0*/  LDC R77, c[0x0][0x248] ;  /* 0x00009200ff4d7b82 */ /* 0x000f620000000800 */
[----:B------:R0:W2:Y:S07]  /*98f0*/  LDG.E.U16 R60, desc[UR4][R38.64] ;  /* 0x00000004263c7981 */ /* 0x0000ae000c1e1500 */
[----:B------:R-:W5:Y:S01]  /*9900*/  LDC R76, c[0x0][0x248] ;  /* 0x00009200ff4c7b82 */ /* 0x000f620000000800 */
[----:B0-----:R-:W-:-:S02]  /*9910*/  IMAD R36, R69, 0x29c, RZ ;  /* 0x0000029c45247824 */ /* 0x001fc400078e02ff */
[----:B------:R-:W-:-:S05]  /*9920*/  IMAD R38, R59, 0x29a, RZ ;  /* 0x0000029a3b267824 */ /* 0x000fca00078e02ff */
[----:B------:R-:W0:Y:S01]  /*9930*/  LDC R129, c[0x0][0x248] ;  /* 0x00009200ff817b82 */ /* 0x000e220000000800 */
[----:B------:R-:W-:-:S07]  /*9940*/  IMAD R34, R78, 0x29e, RZ ;  /* 0x0000029e4e227824 */ /* 0x000fce00078e02ff */
[----:B------:R-:W0:Y:S01]  /*9950*/  LDC R40, c[0x0][0x248] ;  /* 0x00009200ff287b82 */ /* 0x000e220000000800 */
[----:B-1----:R-:W-:Y:S01]  /*9960*/  IMAD R0, R75, 0x14d, RZ ;  /* 0x0000014d4b007824 */ /* 0x002fe200078e02ff */
[-C--:B------:R-:W-:Y:S01]  /*9970*/  IADD3 R38, P1, R38, R122.reuse, RZ ;  /* 0x0000007a26267210 */ /* 0x080fe20007f3e0ff */
[----:B------:R-:W-:Y:S01]  /*9980*/  IMAD R35, R93, 0x14f, RZ ;  /* 0x0000014f5d237824 */ /* 0x000fe200078e02ff */
[----:B------:R-:W-:-:S04]  /*9990*/  IADD3 R36, P2, R36, R122, RZ ;  /* 0x0000007a24247210 */ /* 0x000fc80007f5e0ff */
[----:B------:R-:W1:Y:S01]  /*99a0*/  LDC R53, c[0x0][0x248] ;  /* 0x00009200ff357b82 */ /* 0x000e620000000800 */
[----:B------:R-:W-:Y:S01]  /*99b0*/  IADD3 R34, P0, R34, R122, RZ ;  /* 0x0000007a22227210 */ /* 0x000fe20007f1e0ff */
[----:B---3--:R-:W-:Y:S01]  /*99c0*/  IMAD R50, R50, 0x2a6, RZ ;  /* 0x000002a632327824 */ /* 0x008fe200078e02ff */
[-C--:B------:R-:W-:Y:S01]  /*99d0*/  LEA.HI.X.SX32 R39, R0, R123.reuse, 0x1, P1 ;  /* 0x0000007b00277211 */ /* 0x080fe200008f0eff */
[----:B-----5:R-:W-:Y:S01]  /*99e0*/  IMAD R0, R52, 0x153, RZ ;  /* 0x0000015334007824 */ /* 0x020fe200078e02ff */
[----:B------:R-:W-:-:S03]  /*99f0*/  LEA.HI.X.SX32 R37, R57, R123, 0x1, P2 ;  /* 0x0000007b39257211 */ /* 0x000fc600010f0eff */
[----:B------:R-:W3:Y:S01]  /*9a00*/  LDC R55, c[0x0][0x248] ;  /* 0x00009200ff377b82 */ /* 0x000ee20000000800 */
[----:B------:R-:W-:Y:S01]  /*9a10*/  LEA.HI.X.SX32 R35, R35, R123, 0x1, P0 ;  /* 0x0000007b23237211 */ /* 0x000fe200000f0eff */
[----:B------:R5:W2:Y:S01]  /*9a20*/  LDG.E.U16 R78, desc[UR4][R38.64] ;  /* 0x00000004264e7981 */ /* 0x000aa2000c1e1500 */
[----:B------:R-:W-:-:S03]  /*9a30*/  IADD3 R50, P0, R50, R122, RZ ;  /* 0x0000007a32327210 */ /* 0x000fc60007f1e0ff */
[----:B------:R5:W2:Y:S02]  /*9a40*/  LDG.E.U16 R59, desc[UR4][R36.64] ;  /* 0x00000004243b7981 */ /* 0x000aa4000c1e1500 */
[----:B------:R-:W3:Y:S02]  /*9a50*/  LDC R93, c[0x0][0x248] ;  /* 0x00009200ff5d7b82 */ /* 0x000ee40000000800 */
[----:B------:R5:W2:Y:S06]  /*9a60*/  LDG.E.U16 R41, desc[UR4][R34.64] ;  /* 0x0000000422297981 */ /* 0x000aac000c1e1500 */
[----:B------:R-:W4:Y:S01]  /*9a70*/  LDC R54, c[0x0][0x248] ;  /* 0x00009200ff367b82 */ /* 0x000f220000000800 */
[----:B-----5:R-:W-:Y:S01]  /*9a80*/  IMAD R38, R51, 0x2a8, RZ ;  /* 0x000002a833267824 */ /* 0x020fe200078e02ff */
[----:B------:R-:W-:Y:S01]  /*9a90*/  LEA.HI.X.SX32 R51, R0, R123, 0x1, P0 ;  /* 0x0000007b00337211 */ /* 0x000fe200000f0eff */
[----:B------:R-:W-:-:S05]  /*9aa0*/  IMAD R36, R77, 0x2aa, RZ ;  /* 0x000002aa4d247824 */ /* 0x000fca00078e02ff */
[----:B------:R-:W5:Y:S01]  /*9ab0*/  LDC R75, c[0x0][0x248] ;  /* 0x00009200ff4b7b82 */ /* 0x000f620000000800 */
[----:B------:R-:W-:-:S07]  /*9ac0*/  IMAD R34, R76, 0x2ac, RZ ;  /* 0x000002ac4c227824 */ /* 0x000fce00078e02ff */
[----:B------:R-:W5:Y:S01]  /*9ad0*/  LDC R52, c[0x0][0x248] ;  /* 0x00009200ff347b82 */ /* 0x000f620000000800 */
[----:B0-----:R-:W-:-:S07]  /*9ae0*/  IMAD R129, R129, 0x154, RZ ;  /* 0x0000015481817824 */ /* 0x001fce00078e02ff */
[----:B------:R-:W0:Y:S01]  /*9af0*/  LDC R56, c[0x0][0x248] ;  /* 0x00009200ff387b82 */ /* 0x000e220000000800 */
[----:B------:R-:W-:Y:S01]  /*9b00*/  IMAD R0, R94, 0x155, RZ ;  /* 0x000001555e007824 */ /* 0x000fe200078e02ff */
[-C--:B------:R-:W-:Y:S01]  /*9b10*/  IADD3 R38, P1, R38, R122.reuse, RZ ;  /* 0x0000007a26267210 */ /* 0x080fe20007f3e0ff */
[----:B------:R1:W2:Y:S01]  /*9b20*/  LDG.E.U16 R117, desc[UR4][R50.64] ;  /* 0x0000000432757981 */ /* 0x0002a2000c1e1500 */
[-C--:B------:R-:W-:Y:S02]  /*9b30*/  IADD3 R36, P0, R36, R122.reuse, RZ ;  /* 0x0000007a24247210 */ /* 0x080fe40007f1e0ff */
[----:B------:R-:W-:Y:S02]  /*9b40*/  IADD3 R34, P2, R34, R122, RZ ;  /* 0x0000007a22227210 */ /* 0x000fe40007f5e0ff */
[----:B------:R-:W0:Y:S01]  /*9b50*/  LDC R94, c[0x0][0x248] ;  /* 0x00009200ff5e7b82 */ /* 0x000e220000000800 */
[-C--:B------:R-:W-:Y:S01]  /*9b60*/  LEA.HI.X.SX32 R39, R129, R123.reuse, 0x1, P1 ;  /* 0x0000007b81277211 */ /* 0x080fe200008f0eff */
[----:B-1----:R-:W-:Y:S01]  /*9b70*/  IMAD R50, R40, 0x2ae, RZ ;  /* 0x000002ae28327824 */ /* 0x002fe200078e02ff */
[-C--:B------:R-:W-:Y:S01]  /*9b80*/  LEA.HI.X.SX32 R37, R0, R123.reuse, 0x1, P0 ;  /* 0x0000007b00257211 */ /* 0x080fe200000f0eff */
[----:B------:R-:W-:Y:S01]  /*9b90*/  IMAD R0, R53, 0x157, RZ ;  /* 0x0000015735007824 */ /* 0x000fe200078e02ff */
[----:B------:R-:W-:-:S03]  /*9ba0*/  LEA.HI.X.SX32 R35, R58, R123, 0x1, P2 ;  /* 0x0000007b3a237211 */ /* 0x000fc600010f0eff */
[----:B------:R-:W1:Y:S01]  /*9bb0*/  LDC R57, c[0x0][0x248] ;  /* 0x00009200ff397b82 */ /* 0x000e620000000800 */
[----:B------:R-:W-:Y:S01]  /*9bc0*/  IADD3 R50, P0, R50, R122, RZ ;  /* 0x0000007a32327210 */ /* 0x000fe20007f1e0ff */
[----:B------:R3:W2:Y:S03]  /*9bd0*/  LDG.E.U16 R98, desc[UR4][R38.64] ;  /* 0x0000000426627981 */ /* 0x0006a6000c1e1500 */
[----:B------:R-:W-:Y:S01]  /*9be0*/  LEA.HI.X.SX32 R51, R0, R123, 0x1, P0 ;  /* 0x0000007b00337211 */ /* 0x000fe200000f0eff */
[----:B------:R4:W2:Y:S02]  /*9bf0*/  LDG.E.U16 R58, desc[UR4][R34.64] ;  /* 0x00000004223a7981 */ /* 0x0008a4000c1e1500 */
[----:B------:R-:W1:Y:S02]  /*9c00*/  LDC R69, c[0x0][0x248] ;  /* 0x00009200ff457b82 */ /* 0x000e640000000800 */
[----:B------:R5:W2:Y:S01]  /*9c10*/  LDG.E.U16 R77, desc[UR4][R36.64] ;  /* 0x00000004244d7981 */ /* 0x000aa2000c1e1500 */
[----:B---3--:R-:W-:-:S05]  /*9c20*/  IMAD R38, R55, 0x2b6, RZ ;  /* 0x000002b637267824 */ /* 0x008fca00078e02ff */
[----:B------:R-:W3:Y:S01]  /*9c30*/  LDC R129, c[0x0][0x248] ;  /* 0x00009200ff817b82 */ /* 0x000ee20000000800 */
[----:B----4-:R-:W-:Y:S01]  /*9c40*/  IMAD R34, R93, 0x2ba, RZ ;  /* 0x000002ba5d227824 */ /* 0x010fe200078e02ff */
[----:B------:R0:W4:Y:S01]  /*9c50*/  LDG.E.U16 R40, desc[UR4][R50.64] ;  /* 0x0000000432287981 */ /* 0x000122000c1e1500 */
[----:B-----5:R-:W-:Y:S01]  /*9c60*/  IMAD R36, R54, 0x2b8, RZ ;  /* 0x000002b836247824 */ /* 0x020fe200078e02ff */
[-C--:B------:R-:W-:Y:S01]  /*9c70*/  IADD3 R38, P1, R38, R122.reuse, RZ ;  /* 0x0000007a26267210 */ /* 0x080fe20007f3e0ff */
[----:B------:R-:W-:Y:S01]  /*9c80*/  IMAD R35, R75, 0x15b, RZ ;  /* 0x0000015b4b237824 */ /* 0x000fe200078e02ff */
[-C--:B------:R-:W-:Y:S01]  /*9c90*/  IADD3 R34, P0, R34, R122.reuse, RZ ;  /* 0x0000007a22227210 */ /* 0x080fe20007f1e0ff */
[----:B------:R-:W-:Y:S01]  /*9ca0*/  IMAD R0, R52, 0x15d, RZ ;  /* 0x0000015d34007824 */ /* 0x000fe200078e02ff */
[----:B------:R-:W-:Y:S01]  /*9cb0*/  IADD3 R36, P2, R36, R122, RZ ;  /* 0x0000007a24247210 */ /* 0x000fe20007f5e0ff */
[----:B------:R-:W5:Y:S01]  /*9cc0*/  LDC R52, c[0x0][0x248] ;  /* 0x00009200ff347b82 */ /* 0x000f620000000800 */
[----:B0-----:R-:W-:Y:S01]  /*9cd0*/  IMAD R50, R56, 0x2bc, RZ ;  /* 0x000002bc38327824 */ /* 0x001fe200078e02ff */
[----:B------:R-:W-:-:S02]  /*9ce0*/  LEA.HI.X.SX32 R39, R35, R123, 0x1, P1 ;  /* 0x0000007b23277211 */ /* 0x000fc400008f0eff */
[----:B------:R-:W-:-:S04]  /*9cf0*/  LEA.HI.X.SX32 R35, R0, R123, 0x1, P0 ;  /* 0x0000007b00237211 */ /* 0x000fc800000f0eff */
[----:B------:R-:W0:Y:S01]  /*9d00*/  LDC R55, c[0x0][0x248] ;  /* 0x00009200ff377b82 */ /* 0x000e220000000800 */
[----:B------:R-:W-:Y:S01]  /*9d10*/  LEA.HI.X.SX32 R37, R70, R123, 0x1, P2 ;  /* 0x0000007b46257211 */ /* 0x000fe200010f0eff */
[----:B------:R-:W4:Y:S01]  /*9d20*/  LDG.E.U16 R116, desc[UR4][R38.64] ;  /* 0x0000000426747981 */ /* 0x000f22000c1e1500 */
[----:B------:R-:W-:-:S03]  /*9d30*/  IADD3 R50, P0, R50, R122, RZ ;  /* 0x0000007a32327210 */ /* 0x000fc60007f1e0ff */
[----:B------:R1:W4:Y:S02]  /*9d40*/  LDG.E.U16 R97, desc[UR4][R36.64] ;  /* 0x0000000424617981 */ /* 0x000324000c1e1500 */
[----:B------:R-:W0:Y:S01]  /*9d50*/  LDC R53, c[0x0][0x248] ;  /* 0x00009200ff357b82 */ /* 0x000e220000000800 */
[----:B------:R-:W-:Y:S01]  /*9d60*/  LEA.HI.X.SX32 R51, R71, R123, 0x1, P0 ;  /* 0x0000007b47337211 */ /* 0x000fe200000f0eff */
[----:B------:R3:W4:Y:S06]  /*9d70*/  LDG.E.U16 R76, desc[UR4][R34.64] ;  /* 0x00000004224c7981 */ /* 0x00072c000c1e1500 */
[----:B------:R-:W0:Y:S01]  /*9d80*/  LDC R70, c[0x0][0x248] ;  /* 0x00009200ff467b82 */ /* 0x000e220000000800 */
[----:B-1----:R-:W-:-:S02]  /*9d90*/  IMAD R36, R94, 0x2c6, RZ ;  /* 0x000002c65e247824 */ /* 0x002fc400078e02ff */
[----:B------:R-:W-:Y:S02]  /*9da0*/  IMAD R38, R57, 0x2be, RZ ;  /* 0x000002be39267824 */ /* 0x000fe400078e02ff */
[----:B------:R1:W4:Y:S03]  /*9db0*/  LDG.E.U16 R57, desc[UR4][R50.64] ;  /* 0x0000000432397981 */ /* 0x000326000c1e1500 */
[----:B------:R-:W0:Y:S01]  /*9dc0*/  LDC R56, c[0x0][0x248] ;  /* 0x00009200ff387b82 */ /* 0x000e220000000800 */
[----:B------:R-:W-:Y:S01]  /*9dd0*/  IMAD R0, R69, 0x15f, RZ ;  /* 0x0000015f45007824 */ /* 0x000fe200078e02ff */
[----:B------:R-:W-:Y:S01]  /*9de0*/  IADD3 R36, P0, R36, R122, RZ ;  /* 0x0000007a24247210 */ /* 0x000fe20007f1e0ff */
[----:B---3--:R-:W-:Y:S02]  /*9df0*/  IMAD R34, R95, 0x2c8, RZ ;  /* 0x000002c85f227824 */ /* 0x008fe400078e02ff */
[----:B------:R-:W-:-:S03]  /*9e00*/  IMAD R35, R96, 0x163, RZ ;  /* 0x0000016360237824 */ /* 0x000fc600078e02ff */
[----:B------:R-:W3:Y:S01]  /*9e10*/  LDC R54, c[0x0][0x248] ;  /* 0x00009200ff367b82 */ /* 0x000ee20000000800 */
[----:B------:R-:W-:Y:S01]  /*9e20*/  IMAD R129, R129, 0x164, RZ ;  /* 0x0000016481817824 */ /* 0x000fe200078e02ff */
[----:B------:R-:W-:-:S06]  /*9e30*/  IADD3 R34, P2, R34, R122, RZ ;  /* 0x0000007a22227210 */ /* 0x000fcc0007f5e0ff */
[----:B-1----:R-:W1:Y:S01]  /*9e40*/  LDC R51, c[0x0][0x248] ;  /* 0x00009200ff337b82 */ /* 0x002e620000000800 */
[----:B------:R-:W-:-:S07]  /*9e50*/  LEA.HI.X.SX32 R37, R35, R123, 0x1, P0 ;  /* 0x0000007b23257211 */ /* 0x000fce00000f0eff */
[----:B------:R-:W1:Y:S01]  /*9e60*/  LDC R69, c[0x0][0x248] ;  /* 0x00009200ff457b82 */ /* 0x000e620000000800 */
[----:B------:R-:W-:Y:S01]  /*9e70*/  IADD3 R38, P1, R38, R122, RZ ;  /* 0x0000007a26267210 */ /* 0x000fe20007f3e0ff */
[----:B------:R0:W4:Y:S06]  /*9e80*/  LDG.E.U16 R115, desc[UR4][R36.64] ;  /* 0x0000000424737981 */ /* 0x00012c000c1e1500 */
[----:B------:R-:W1:Y:S01]  /*9e90*/  LDC R93, c[0x0][0x248] ;  /* 0x00009200ff5d7b82 */ /* 0x000e620000000800 */
[----:B------:R-:W-:Y:S01]  /*9ea0*/  LEA.HI.X.SX32 R35, R129, R123, 0x1, P2 ;  /* 0x0000007b81237211 */ /* 0x000fe200010f0eff */
[----:B-----5:R-:W-:-:S02]  /*9eb0*/  IMAD R52, R52, 0x2ca, RZ ;  /* 0x000002ca34347824 */ /* 0x020fc400078e02ff */
[----:B0-----:R-:W-:Y:S01]  /*9ec0*/  IMAD R36, R55, 0x2ce, RZ ;  /* 0x000002ce37247824 */ /* 0x001fe200078e02ff */
[----:B------:R-:W-:Y:S01]  /*9ed0*/  LEA.HI.X.SX32 R39, R0, R123, 0x1, P1 ;  /* 0x0000007b00277211 */ /* 0x000fe200008f0eff */
[----:B------:R0:W5:Y:S02]  /*9ee0*/  LDG.E.U16 R96, desc[UR4][R34.64] ;  /* 0x0000000422607981 */ /* 0x000164000c1e1500 */
[----:B------:R-:W1:Y:S01]  /*9ef0*/  LDC R109, c[0x0][0x248] ;  /* 0x00009200ff6d7b82 */ /* 0x000e620000000800 */
[----:B------:R-:W-:Y:S01]  /*9f00*/  IMAD R0, R53, 0x165, RZ ;  /* 0x0000016535007824 */ /* 0x000fe200078e02ff */
[----:B------:R-:W-:-:S06]  /*9f10*/  IADD3 R52, P0, R52, R122, RZ ;  /* 0x0000007a34347210 */ /* 0x000fcc0007f1e0ff */
[----:B------:R-:W1:Y:S01]  /*9f20*/  LDC R71, c[0x0][0x248] ;  /* 0x00009200ff477b82 */ /* 0x000e620000000800 */
[----:B0-----:R-:W-:Y:S01]  /*9f30*/  IMAD R35, R70, 0x167, RZ ;  /* 0x0000016746237824 */ /* 0x001fe200078e02ff */
[----:B------:R-:W-:Y:S01]  /*9f40*/  IADD3 R36, P2, R36, R122, RZ ;  /* 0x0000007a24247210 */ /* 0x000fe20007f5e0ff */
[----:B------:R-:W-:Y:S01]  /*9f50*/  IMAD R34, R56, 0x2d6, RZ ;  /* 0x000002d638227824 */ /* 0x000fe200078e02ff */
[----:B------:R-:W-:-:S04]  /*9f60*/  LEA.HI.X.SX32 R53, R0, R123, 0x1, P0 ;  /* 0x0000007b00357211 */ /* 0x000fc800000f0eff */
[----:B------:R-:W0:Y:S01]  /*9f70*/  LDC R95, c[0x0][0x248] ;  /* 0x00009200ff5f7b82 */ /* 0x000e220000000800 */
[-C--:B------:R-:W-:Y:S01]  /*9f80*/  LEA.HI.X.SX32 R37, R35, R123.reuse, 0x1, P2 ;  /* 0x0000007b23257211 */ /* 0x080fe200010f0eff */
[----:B---3--:R-:W-:Y:S01]  /*9f90*/  IMAD R50, R54, 0x2cc, RZ ;  /* 0x000002cc36327824 */ /* 0x008fe200078e02ff */
[----:B------:R-:W3:Y:S01]  /*9fa0*/  LDG.E.U16 R39, desc[UR4][R38.64] ;  /* 0x0000000426277981 */ /* 0x000ee2000c1e1500 */
[----:B-1----:R-:W-:Y:S01]  /*9fb0*/  IMAD R0, R51, 0x16b, RZ ;  /* 0x0000016b33007824 */ /* 0x002fe200078e02ff */
[-C--:B------:R-:W-:Y:S02]  /*9fc0*/  IADD3 R34, P0, R34, R122.reuse, RZ ;  /* 0x0000007a22227210 */ /* 0x080fe40007f1e0ff */
[----:B------:R1:W3:Y:S01]  /*9fd0*/  LDG.E.U16 R75, desc[UR4][R52.64] ;  /* 0x00000004344b7981 */ /* 0x0002e2000c1e1500 */
[----:B------:R-:W0:Y:S01]  /*9fe0*/  LDC R54, c[0x0][0x248] ;  /* 0x00009200ff367b82 */ /* 0x000e220000000800 */
[----:B------:R-:W-:Y:S02]  /*9ff0*/  IADD3 R50, P1, R50, R122, RZ ;  /* 0x0000007a32327210 */ /* 0x000fe40007f3e0ff */
[----:B------:R1:W3:Y:S05]  /*a000*/  LDG.E.U16 R38, desc[UR4][R36.64] ;  /* 0x0000000424267981 */ /* 0x0002ea000c1e1500 */
[----:B------:R-:W0:Y:S01]  /*a010*/  LDC R70, c[0x0][0x248] ;  /* 0x00009200ff467b82 */ /* 0x000e220000000800 */
[----:B-1----:R-:W-:Y:S01]  /*a020*/  IMAD R52, R69, 0x2d8, RZ ;  /* 0x000002d845347824 */ /* 0x002fe200078e02ff */
[----:B------:R-:W-:Y:S01]  /*a030*/  LEA.HI.X.SX32 R35, R0, R123, 0x1, P0 ;  /* 0x0000007b00237211 */ /* 0x000fe200000f0eff */
[----:B------:R-:W-:-:S05]  /*a040*/  IMAD R36, R93, 0x2dc, RZ ;  /* 0x000002dc5d247824 */ /* 0x000fca00078e02ff */
[----:B------:R-:W1:Y:S01]  /*a050*/  LDC R69, c[0x0][0x248] ;  /* 0x00009200ff457b82 */ /* 0x000e620000000800 */
[----:B------:R-:W-:Y:S01]  /*a060*/  LEA.HI.X.SX32 R51, R72, R123, 0x1, P1 ;  /* 0x0000007b48337211 */ /* 0x000fe200008f0eff */
[----:B------:R0:W5:Y:S06]  /*a070*/  LDG.E.U16 R114, desc[UR4][R34.64] ;  /* 0x0000000422727981 */ /* 0x00016c000c1e1500 */
[----:B------:R-:W1:Y:S01]  /*a080*/  LDC R129, c[0x0][0x248] ;  /* 0x00009200ff817b82 */ /* 0x000e620000000800 */
[-C--:B------:R-:W-:Y:S01]  /*a090*/  IADD3 R36, P2, R36, R122.reuse, RZ ;  /* 0x0000007a24247210 */ /* 0x080fe20007f5e0ff */
[----:B------:R0:W3:Y:S01]  /*a0a0*/  LDG.E.U16 R56, desc[UR4][R50.64] ;  /* 0x0000000432387981 */ /* 0x0000e2000c1e1500 */
[----:B------:R-:W-:-:S05]  /*a0b0*/  IADD3 R52, P0, R52, R122, RZ ;  /* 0x0000007a34347210 */ /* 0x000fca0007f1e0ff */
[----:B------:R-:W1:Y:S01]  /*a0c0*/  LDC R94, c[0x0][0x248] ;  /* 0x00009200ff5e7b82 */ /* 0x000e620000000800 */
[----:B0-----:R-:W-:Y:S01]  /*a0d0*/  IMAD R34, R109, 0x2de, RZ ;  /* 0x000002de6d227824 */ /* 0x001fe200078e02ff */
[-C--:B------:R-:W-:Y:S01]  /*a0e0*/  LEA.HI.X.SX32 R37, R73, R123.reuse, 0x1, P2 ;  /* 0x0000007b49257211 */ /* 0x080fe200010f0eff */
[----:B------:R-:W-:Y:S01]  /*a0f0*/  IMAD R50, R71, 0x2da, RZ ;  /* 0x000002da47327824 */ /* 0x000fe200078e02ff */
[----:B------:R-:W-:Y:S01]  /*a100*/  LEA.HI.X.SX32 R53, R74, R123, 0x1, P0 ;  /* 0x0000007b4a357211 */ /* 0x000fe200000f0eff */
[----:B------:R-:W-:-:S03]  /*a110*/  IMAD R35, R112, 0x16f, RZ ;  /* 0x0000016f70237824 */ /* 0x000fc600078e02ff */
[----:B------:R-:W0:Y:S01]  /*a120*/  LDC R109, c[0x0][0x248] ;  /* 0x00009200ff6d7b82 */ /* 0x000e220000000800 */
[----:B------:R-:W-:Y:S01]  /*a130*/  IMAD R0, R95, 0x16d, RZ ;  /* 0x0000016d5f007824 */ /* 0x000fe200078e02ff */
[-C--:B------:R-:W-:Y:S01]  /*a140*/  IADD3 R34, P0, R34, R122.reuse, RZ ;  /* 0x0000007a22227210 */ /* 0x080fe20007f1e0ff */
[----:B------:R1:W3:Y:S01]  /*a150*/  LDG.E.U16 R55, desc[UR4][R36.64] ;  /* 0x0000000424377981 */ /* 0x0002e2000c1e1500 */
[----:B------:R-:W-:-:S04]  /*a160*/  IADD3 R50, P1, R50, R122, RZ ;  /* 0x0000007a32327210 */ /* 0x000fc80007f3e0ff */
[----:B------:R-:W0:Y:S01]  /*a170*/  LDC R112, c[0x0][0x248] ;  /* 0x00009200ff707b82 */ /* 0x000e220000000800 */
[-C--:B------:R-:W-:Y:S01]  /*a180*/  LEA.HI.X.SX32 R35, R35, R123.reuse, 0x1, P0 ;  /* 0x0000007b23237211 */ /* 0x080fe200000f0eff */
[----:B------:R1:W3:Y:S01]  /*a190*/  LDG.E.U16 R95, desc[UR4][R52.64] ;  /* 0x00000004345f7981 */ /* 0x0002e2000c1e1500 */
[----:B------:R-:W-:-:S05]  /*a1a0*/  LEA.HI.X.SX32 R51, R0, R123, 0x1, P1 ;  /* 0x0000007b00337211 */ /* 0x000fca00008f0eff */
[----:B------:R-:W0:Y:S01]  /*a1b0*/  LDC R72, c[0x0][0x248] ;  /* 0x00009200ff487b82 */ /* 0x000e220000000800 */
[----:B------:R1:W3:Y:S07]  /*a1c0*/  LDG.E.U16 R37, desc[UR4][R34.64] ;  /* 0x0000000422257981 */ /* 0x0002ee000c1e1500 */
[----:B-1----:R-:W1:Y:S01]  /*a1d0*/  LDC R36, c[0x0][0x248] ;  /* 0x00009200ff247b82 */ /* 0x002e620000000800 */
[----:B------:R-:W-:Y:S01]  /*a1e0*/  IMAD R52, R54, 0x2e8, RZ ;  /* 0x000002e836347824 */ /* 0x000fe200078e02ff */
[----:B------:R0:W3:Y:S01]  /*a1f0*/  LDG.E.U16 R74, desc[UR4][R50.64] ;  /* 0x00000004324a7981 */ /* 0x0000e2000c1e1500 */
[----:B------:R-:W-:-:S02]  /*a200*/  IMAD R70, R70, 0x2e6, RZ ;  /* 0x000002e646467824 */ /* 0x000fc400078e02ff */
[----:B------:R-:W-:Y:S01]  /*a210*/  IMAD R34, R69, 0x2ec, RZ ;  /* 0x000002ec45227824 */ /* 0x000fe200078e02ff */
[-C--:B------:R-:W-:Y:S01]  /*a220*/  IADD3 R52, P1, R52, R122.reuse, RZ ;  /* 0x0000007a34347210 */ /* 0x080fe20007f3e0ff */
[----:B------:R-:W-:Y:S01]  /*a230*/  IMAD R129, R129, 0x174, RZ ;  /* 0x0000017481817824 */ /* 0x000fe200078e02ff */
[----:B------:R-:W1:Y:S01]  /*a240*/  LDC R69, c[0x0][0x248] ;  /* 0x00009200ff457b82 */ /* 0x000e620000000800 */
[----:B------:R-:W-:Y:S02]  /*a250*/  IMAD R0, R94, 0x173, RZ ;  /* 0x000001735e007824 */ /* 0x000fe400078e02ff */
[----:B0-----:R-:W-:Y:S01]  /*a260*/  IMAD R50, R111, 0x2ea, RZ ;  /* 0x000002ea6f327824 */ /* 0x001fe200078e02ff */
[----:B------:R-:W-:-:S04]  /*a270*/  IADD3 R70, P0, R70, R122, RZ ;  /* 0x0000007a46467210 */ /* 0x000fc80007f1e0ff */
[----:B------:R-:W0:Y:S01]  /*a280*/  LDC R93, c[0x0][0x248] ;  /* 0x00009200ff5d7b82 */ /* 0x000e220000000800 */
[----:B------:R-:W-:Y:S02]  /*a290*/  IADD3 R34, P2, R34, R122, RZ ;  /* 0x0000007a22227210 */ /* 0x000fe40007f5e0ff */
[----:B------:R-:W-:-:S05]  /*a2a0*/  LEA.HI.X.SX32 R53, R129, R123, 0x1, P1 ;  /* 0x0000007b81357211 */ /* 0x000fca00008f0eff */
[----:B------:R-:W0:Y:S01]  /*a2b0*/  LDC R111, c[0x0][0x248] ;  /* 0x00009200ff6f7b82 */ /* 0x000e220000000800 */
[-C--:B------:R-:W-:Y:S01]  /*a2c0*/  LEA.HI.X.SX32 R71, R0, R123.reuse, 0x1, P0 ;  /* 0x0000007b00477211 */ /* 0x080fe200000f0eff */
[----:B------:R1:W3:Y:S01]  /*a2d0*/  LDG.E.U16 R94, desc[UR4][R52.64] ;  /* 0x00000004345e7981 */ /* 0x0002e2000c1e1500 */
[-C--:B------:R-:W-:Y:S01]  /*a2e0*/  LEA.HI.X.SX32 R35, R90, R123.reuse, 0x1, P2 ;  /* 0x0000007b5a237211 */ /* 0x080fe200010f0eff */
[----:B------:R-:W-:Y:S01]  /*a2f0*/  IMAD R0, R113, 0x175, RZ ;  /* 0x0000017571007824 */ /* 0x000fe200078e02ff */
[----:B------:R-:W-:Y:S01]  /*a300*/  IADD3 R50, P0, R50, R122, RZ ;  /* 0x0000007a32327210 */ /* 0x000fe20007f1e0ff */
[----:B------:R1:W3:Y:S02]  /*a310*/  LDG.E.U16 R113, desc[UR4][R70.64] ;  /* 0x0000000446717981 */ /* 0x0002e4000c1e1500 */
[----:B------:R-:W2:Y:S02]  /*a320*/  LDC R121, c[0x0][0x248] ;  /* 0x00009200ff797b82 */ /* 0x000ea40000000800 */
[----:B------:R1:W3:Y:S02]  /*a330*/  LDG.E.U16 R54, desc[UR4][R34.64] ;  /* 0x0000000422367981 */ /* 0x0002e4000c1e1500 */
[----:B-1----:R-:W-:Y:S01]  /*a340*/  IMAD R52, R109, 0x2f6, RZ ;  /* 0x000002f66d347824 */ /* 0x002fe200078e02ff */
[----:B------:R-:W-:Y:S01]  /*a350*/  LEA.HI.X.SX32 R51, R0, R123, 0x1, P0 ;  /* 0x0000007b00337211 */ /* 0x000fe200000f0eff */
[----:B------:R-:W-:-:S03]  /*a360*/  IMAD R70, R36, 0x2ee, RZ ;  /* 0x000002ee24467824 */ /* 0x000fc600078e02ff */
[-C--:B------:R-:W-:Y:S01]  /*a370*/  IADD3 R52, P1, R52, R122.reuse, RZ ;  /* 0x0000007a34347210 */ /* 0x080fe20007f3e0ff */
[----:B------:R-:W1:Y:S01]  /*a380*/  LDC R90, c[0x0][0x248] ;  /* 0x00009200ff5a7b82 */ /* 0x000e620000000800 */
[----:B------:R-:W-:Y:S01]  /*a390*/  IMAD R35, R112, 0x17b, RZ ;  /* 0x0000017b70237824 */ /* 0x000fe200078e02ff */
[-C--:B------:R-:W-:Y:S01]  /*a3a0*/  IADD3 R70, P0, R70, R122.reuse, RZ ;  /* 0x0000007a46467210 */ /* 0x080fe20007f1e0ff */
[----:B------:R-:W-:Y:S01]  /*a3b0*/  IMAD R0, R72, 0x177, RZ ;  /* 0x0000017748007824 */ /* 0x000fe200078e02ff */
[----:B------:R0:W3:Y:S01]  /*a3c0*/  LDG.E.U16 R73, desc[UR4][R50.64] ;  /* 0x0000000432497981 */ /* 0x0000e2000c1e1500 */
[----:B------:R-:W-:Y:S01]  /*a3d0*/  IMAD R34, R124, 0x2fa, RZ ;  /* 0x000002fa7c227824 */ /* 0x000fe200078e02ff */
[-C--:B------:R-:W-:Y:S02]  /*a3e0*/  LEA.HI.X.SX32 R53, R35, R123.reuse, 0x1, P1 ;  /* 0x0000007b23357211 */ /* 0x080fe400008f0eff */
[----:B------:R-:W1:Y:S01]  /*a3f0*/  LDC R129, c[0x0][0x248] ;  /* 0x00009200ff817b82 */ /* 0x000e620000000800 */
[-C--:B------:R-:W-:Y:S01]  /*a400*/  LEA.HI.X.SX32 R71, R0, R123.reuse, 0x1, P0 ;  /* 0x0000007b00477211 */ /* 0x080fe200000f0eff */
[----:B------:R-:W-:Y:S01]  /*a410*/  IMAD R0, R69, 0x17d, RZ ;  /* 0x0000017d45007824 */ /* 0x000fe200078e02ff */
[-C--:B------:R-:W-:Y:S01]  /*a420*/  IADD3 R34, P0, R34, R122.reuse, RZ ;  /* 0x0000007a22227210 */ /* 0x080fe20007f1e0ff */
[----:B------:R0:W3:Y:S02]  /*a430*/  LDG.E.U16 R112, desc[UR4][R52.64] ;  /* 0x0000000434707981 */ /* 0x0000e4000c1e1500 */
[----:B0-----:R-:W-:Y:S01]  /*a440*/  IMAD R50, R93, 0x2f8, RZ ;  /* 0x000002f85d327824 */ /* 0x001fe200078e02ff */
[----:B------:R-:W-:Y:S01]  /*a450*/  LEA.HI.X.SX32 R35, R0, R123, 0x1, P0 ;  /* 0x0000007b00237211 */ /* 0x000fe200000f0eff */
[----:B------:R-:W0:Y:S01]  /*a460*/  LDC R69, c[0x0][0x248] ;  /* 0x00009200ff457b82 */ /* 0x000e220000000800 */
[----:B------:R2:W3:Y:S01]  /*a470*/  LDG.E.U16 R36, desc[UR4][R70.64] ;  /* 0x0000000446247981 */ /* 0x0004e2000c1e1500 */
[----:B------:R-:W-:Y:S01]  /*a480*/  IMAD R52, R111, 0x2fc, RZ ;  /* 0x000002fc6f347824 */ /* 0x000fe200078e02ff */
[----:B------:R-:W-:-:S02]  /*a490*/  IADD3 R50, P2, R50, R122, RZ ;  /* 0x0000007a32327210 */ /* 0x000fc40007f5e0ff */
[----:B------:R2:W3:Y:S03]  /*a4a0*/  LDG.E.U16 R72, desc[UR4][R34.64] ;  /* 0x0000000422487981 */ /* 0x0004e6000c1e1500 */
[----:B------:R-:W1:Y:S01]  /*a4b0*/  LDC R124, c[0x0][0x248] ;  /* 0x00009200ff7c7b82 */ /* 0x000e620000000800 */
[----:B------:R-:W-:Y:S02]  /*a4c0*/  IADD3 R52, P0, R52, R122, RZ ;  /* 0x0000007a34347210 */ /* 0x000fe40007f1e0ff */
[-C--:B------:R-:W-:Y:S02]  /*a4d0*/  LEA.HI.X.SX32 R51, R91, R123.reuse, 0x1, P2 ;  /* 0x0000007b5b337211 */ /* 0x080fe400010f0eff */
[----:B------:R-:W-:-:S03]  /*a4e0*/  LEA.HI.X.SX32 R53, R92, R123, 0x1, P0 ;  /* 0x0000007b5c357211 */ /* 0x000fc600000f0eff */
[----:B------:R-:W1:Y:S01]  /*a4f0*/  LDC R91, c[0x0][0x248] ;  /* 0x00009200ff5b7b82 */ /* 0x000e620000000800 */
[----:B--2---:R-:W-:Y:S01]  /*a500*/  IMAD R70, R126, 0x306, RZ ;  /* 0x000003067e467824 */ /* 0x004fe200078e02ff */
[----:B------:R2:W3:Y:S04]  /*a510*/  LDG.E.U16 R93, desc[UR4][R50.64] ;  /* 0x00000004325d7981 */ /* 0x0004e8000c1e1500 */
[----:B------:R2:W3:Y:S01]  /*a520*/  LDG.E.U16 R53, desc[UR4][R52.64] ;  /* 0x0000000434357981 */ /* 0x0004e2000c1e1500 */
[----:B------:R-:W-:Y:S01]  /*a530*/  IADD3 R70, P0, R70, R122, RZ ;  /* 0x0000007a46467210 */ /* 0x000fe20007f1e0ff */
[----:B------:R-:W-:Y:S01]  /*a540*/  IMAD R34, R121, 0x2fe, RZ ;  /* 0x000002fe79227824 */ /* 0x000fe200078e02ff */
[----:B------:R-:W4:Y:S01]  /*a550*/  LDC R109, c[0x0][0x248] ;  /* 0x00009200ff6d7b82 */ /* 0x000f220000000800 */
[----:B--2---:R-:W-:-:S07]  /*a560*/  IMAD R51, R133, 0x183, RZ ;  /* 0x0000018385337824 */ /* 0x004fce00078e02ff */
[----:B------:R-:W2:Y:S01]  /*a570*/  LDC R52, c[0x0][0x248] ;  /* 0x00009200ff347b82 */ /* 0x000ea20000000800 */
[----:B------:R-:W-:Y:S01]  /*a580*/  IMAD R50, R131, 0x308, RZ ;  /* 0x0000030883327824 */ /* 0x000fe200078e02ff */
[-C--:B------:R-:W-:Y:S01]  /*a590*/  LEA.HI.X.SX32 R71, R51, R123.reuse, 0x1, P0 ;  /* 0x0000007b33477211 */ /* 0x080fe200000f0eff */
[----:B------:R-:W-:Y:S01]  /*a5a0*/  IMAD R0, R125, 0x17f, RZ ;  /* 0x0000017f7d007824 */ /* 0x000fe200078e02ff */
[-C--:B------:R-:W-:Y:S02]  /*a5b0*/  IADD3 R34, P1, R34, R122.reuse, RZ ;  /* 0x0000007a22227210 */ /* 0x080fe40007f3e0ff */
[----:B------:R-:W-:Y:S01]  /*a5c0*/  IADD3 R50, P2, R50, R122, RZ ;  /* 0x0000007a32327210 */ /* 0x000fe20007f5e0ff */
[----:B------:R0:W3:Y:S01]  /*a5d0*/  LDG.E.U16 R111, desc[UR4][R70.64] ;  /* 0x00000004466f7981 */ /* 0x0000e2000c1e1500 */
[----:B------:R-:W2:Y:S01]  /*a5e0*/  LDC R126, c[0x0][0x248] ;  /* 0x00009200ff7e7b82 */ /* 0x000ea20000000800 */
[-C--:B------:R-:W-:Y:S02]  /*a5f0*/  LEA.HI.X.SX32 R35, R0, R123.reuse, 0x1, P1 ;  /* 0x0000007b00237211 */ /* 0x080fe400008f0eff */
[----:B------:R-:W-:-:S05]  /*a600*/  LEA.HI.X.SX32 R51, R134, R123, 0x1, P2 ;  /* 0x0000007b86337211 */ /* 0x000fca00010f0eff */
[----:B------:R-:W4:Y:S01]  /*a610*/  LDC R121, c[0x0][0x248] ;  /* 0x00009200ff797b82 */ /* 0x000f220000000800 */
[----:B0-----:R-:W-:Y:S01]  /*a620*/  IMAD R70, R69, 0x30a, RZ ;  /* 0x0000030a45467824 */ /* 0x001fe200078e02ff */
[----:B------:R0:W3:Y:S01]  /*a630*/  LDG.E.U16 R92, desc[UR4][R50.64] ;  /* 0x00000004325c7981 */ /* 0x0000e2000c1e1500 */
[----:B-1----:R-:W-:-:S05]  /*a640*/  IMAD R0, R90, 0x185, RZ ;  /* 0x000001855a007824 */ /* 0x002fca00078e02ff */
[----:B------:R-:W1:Y:S01]  /*a650*/  LDC R131, c[0x0][0x248] ;  /* 0x00009200ff837b82 */ /* 0x000e620000000800 */
[----:B------:R-:W-:Y:S01]  /*a660*/  IMAD R90, R91, 0x30e, RZ ;  /* 0x0000030e5b5a7824 */ /* 0x000fe200078e02ff */
[----:B------:R-:W-:Y:S01]  /*a670*/  IADD3 R70, P0, R70, R122, RZ ;  /* 0x0000007a46467210 */ /* 0x000fe20007f1e0ff */
[----:B------:R2:W3:Y:S01]  /*a680*/  LDG.E.U16 R35, desc[UR4][R34.64] ;  /* 0x0000000422237981 */ /* 0x0004e2000c1e1500 */
[----:B0-----:R-:W-:-:S04]  /*a690*/  IMAD R50, R130, 0x316, RZ ;  /* 0x0000031682327824 */ /* 0x001fc800078e02ff */
[----:B------:R-:W0:Y:S01]  /*a6a0*/  LDC R133, c[0x0][0x248] ;  /* 0x00009200ff857b82 */ /* 0x000e220000000800 */
[----:B------:R-:W-:Y:S01]  /*a6b0*/  IADD3 R90, P2, R90, R122, RZ ;  /* 0x0000007a5a5a7210 */ /* 0x000fe20007f5e0ff */
[----:B------:R-:W-:Y:S01]  /*a6c0*/  IMAD R124, R124, 0x30c, RZ ;  /* 0x0000030c7c7c7824 */ /* 0x000fe200078e02ff */
[----:B------:R-:W-:Y:S01]  /*a6d0*/  LEA.HI.X.SX32 R71, R0, R123, 0x1, P0 ;  /* 0x0000007b00477211 */ /* 0x000fe200000f0eff */
[----:B--2---:R-:W-:-:S04]  /*a6e0*/  IMAD R34, R129, 0x187, RZ ;  /* 0x0000018781227824 */ /* 0x004fc800078e02ff */
[----:B------:R-:W2:Y:S01]  /*a6f0*/  LDC R134, c[0x0][0x248] ;  /* 0x00009200ff867b82 */ /* 0x000ea20000000800 */
[----:B------:R-:W-:Y:S01]  /*a700*/  IMAD R0, R52, 0x18b, RZ ;  /* 0x0000018b34007824 */ /* 0x000fe200078e02ff */
[-C--:B------:R-:W-:Y:S01]  /*a710*/  IADD3 R50, P0, R50, R122.reuse, RZ ;  /* 0x0000007a32327210 */ /* 0x080fe20007f1e0ff */
[----:B------:R-:W-:Y:S01]  /*a720*/  IMAD R126, R126, 0x31a, RZ ;  /* 0x0000031a7e7e7824 */ /* 0x000fe200078e02ff */
[-C--:B------:R-:W-:Y:S01]  /*a730*/  LEA.HI.X.SX32 R91, R34, R123.reuse, 0x1, P2 ;  /* 0x0000007b225b7211 */ /* 0x080fe200010f0eff */
[----:B------:R-:W3:Y:S03]  /*a740*/  LDG.E.U16 R71, desc[UR4][R70.64] ;  /* 0x0000000446477981 */ /* 0x000ee6000c1e1500 */
[----:B------:R-:W2:Y:S01]  /*a750*/  LDC R130, c[0x0][0x248] ;  /* 0x00009200ff827b82 */ /* 0x000ea20000000800 */
[----:B------:R-:W-:Y:S01]  /*a760*/  IADD3 R124, P1, R124, R122, RZ ;  /* 0x0000007a7c7c7210 */ /* 0x000fe20007f3e0ff */
[----:B------:R4:W3:Y:S01]  /*a770*/  LDG.E.U16 R34, desc[UR4][R90.64] ;  /* 0x000000045a227981 */ /* 0x0008e2000c1e1500 */
[----:B------:R-:W-:-:S05]  /*a780*/  LEA.HI.X.SX32 R51, R0, R123, 0x1, P0 ;  /* 0x0000007b00337211 */ /* 0x000fca00000f0eff */
[----:B------:R-:W5:Y:S01]  /*a790*/  LDC R129, c[0x0][0x248] ;  /* 0x00009200ff817b82 */ /* 0x000f620000000800 */
[----:B------:R-:W-:Y:S02]  /*a7a0*/  LEA.HI.X.SX32 R125, R110, R123, 0x1, P1 ;  /* 0x0000007b6e7d7211 */ /* 0x000fe400008f0eff */
[----:B------:R1:W3:Y:S01]  /*a7b0*/  LDG.E.U16 R110, desc[UR4][R50.64] ;  /* 0x00000004326e7981 */ /* 0x0002e2000c1e1500 */
[----:B----4-:R-:W-:-:S04]  /*a7c0*/  IMAD R90, R109, 0x318, RZ ;  /* 0x000003186d5a7824 */ /* 0x010fc800078e02ff */
[----:B------:R-:W4:Y:S01]  /*a7d0*/  LDC R69, c[0x0][0x248] ;  /* 0x00009200ff457b82 */ /* 0x000f220000000800 */
[----:B------:R-:W-:Y:S01]  /*a7e0*/  IADD3 R90, P0, R90, R122, RZ ;  /* 0x0000007a5a5a7210 */ /* 0x000fe20007f1e0ff */
[----:B------:R0:W3:Y:S01]  /*a7f0*/  LDG.E.U16 R52, desc[UR4][R124.64] ;  /* 0x000000047c347981 */ /* 0x0000e2000c1e1500 */
[----:B-1----:R-:W-:-:S05]  /*a800*/  IMAD R50, R121, 0x31c, RZ ;  /* 0x0000031c79327824 */ /* 0x002fca00078e02ff */
[----:B------:R-:W1:Y:S01]  /*a810*/  LDC R109, c[0x0][0x248] ;  /* 0x00009200ff6d7b82 */ /* 0x000e620000000800 */
[----:B------:R-:W-:Y:S01]  /*a820*/  IMAD R51, R131, 0x18d, RZ ;  /* 0x0000018d83337824 */ /* 0x000fe200078e02ff */
[-C--:B------:R-:W-:Y:S02]  /*a830*/  IADD3 R126, P1, R126, R122.reuse, RZ ;  /* 0x0000007a7e7e7210 */ /* 0x080fe40007f3e0ff */
[-C--:B------:R-:W-:Y:S01]  /*a840*/  IADD3 R50, P2, R50, R122.reuse, RZ ;  /* 0x0000007a32327210 */ /* 0x080fe20007f5e0ff */
[----:B0-----:R-:W-:Y:S01]  /*a850*/  IMAD R124, R133, 0x31e, RZ ;  /* 0x0000031e857c7824 */ /* 0x001fe200078e02ff */
[-C--:B------:R-:W-:Y:S02]  /*a860*/  LEA.HI.X.SX32 R91, R127, R123.reuse, 0x1, P0 ;  /* 0x0000007b7f5b7211 */ /* 0x080fe400000f0eff */
[-C--:B------:R-:W-:Y:S01]  /*a870*/  LEA.HI.X.SX32 R127, R51, R123.reuse, 0x1, P1 ;  /* 0x0000007b337f7211 */ /* 0x080fe200008f0eff */
[----:B--2---:R-:W-:Y:S01]  /*a880*/  IMAD R0, R134, 0x18f, RZ ;  /* 0x0000018f86007824 */ /* 0x004fe200078e02ff */
[-C--:B------:R-:W-:Y:S01]  /*a890*/  LEA.HI.X.SX32 R51, R128, R123.reuse, 0x1, P2 ;  /* 0x0000007b80337211 */ /* 0x080fe200010f0eff */
[----:B------:R-:W-:Y:S01]  /*a8a0*/  IMAD R130, R130, 0x326, RZ ;  /* 0x0000032682827824 */ /* 0x000fe200078e02ff */
[----:B------:R-:W-:Y:S01]  /*a8b0*/  IADD3 R124, P0, R124, R122, RZ ;  /* 0x0000007a7c7c7210 */ /* 0x000fe20007f1e0ff */
[----:B------:R-:W0:Y:S01]  /*a8c0*/  LDC R121, c[0x0][0x248] ;  /* 0x00009200ff797b82 */ /* 0x000e220000000800 */
[----:B------:R-:W2:Y:S02]  /*a8d0*/  LDG.E.U16 R70, desc[UR4][R126.64] ;  /* 0x000000047e467981 */ /* 0x000ea4000c1e1500 */
[----:B------:R-:W-:-:S02]  /*a8e0*/  LEA.HI.X.SX32 R125, R0, R123, 0x1, P0 ;  /* 0x0000007b007d7211 */ /* 0x000fc400000f0eff */
[----:B------:R5:W2:Y:S01]  /*a8f0*/  LDG.E.U16 R51, desc[UR4][R50.64] ;  /* 0x0000000432337981 */ /* 0x000aa2000c1e1500 */
[-C--:B------:R-:W-:Y:S01]  /*a900*/  IADD3 R130, P0, R130, R122.reuse, RZ ;  /* 0x0000007a82827210 */ /* 0x080fe20007f1e0ff */
[----:B----4-:R-:W-:Y:S01]  /*a910*/  IMAD R128, R69, 0x328, RZ ;  /* 0x0000032845807824 */ /* 0x010fe200078e02ff */
[----:B------:R-:W4:Y:S01]  /*a920*/  LDC R134, c[0x0][0x248] ;  /* 0x00009200ff867b82 */ /* 0x000f220000000800 */
[----:B------:R1:W2:Y:S04]  /*a930*/  LDG.E.U16 R0, desc[UR4][R124.64] ;  /* 0x000000047c007981 */ /* 0x0002a8000c1e1500 */
[----:B------:R-:W2:Y:S01]  /*a940*/  LDG.E.U16 R91, desc[UR4][R90.64] ;  /* 0x000000045a5b7981 */ /* 0x000ea2000c1e1500 */
[----:B-----5:R-:W-:Y:S02]  /*a950*/  IMAD R50, R129, 0x193, RZ ;  /* 0x0000019381327824 */ /* 0x020fe400078e02ff */
[----:B------:R-:W5:Y:S01]  /*a960*/  LDC R133, c[0x0][0x248] ;  /* 0x00009200ff857b82 */ /* 0x000f620000000800 */
[----:B------:R-:W-:-:S02]  /*a970*/  IADD3 R128, P1, R128, R122, RZ ;  /* 0x0000007a80807210 */ /* 0x000fc40007f3e0ff */
[-C--:B------:R-:W-:Y:S01]  /*a980*/  LEA.HI.X.SX32 R131, R50, R123.reuse, 0x1, P0 ;  /* 0x0000007b32837211 */ /* 0x080fe200000f0eff */
[----:B-1----:R-:W-:Y:S01]  /*a990*/  IMAD R124, R109, 0x32c, RZ ;  /* 0x0000032c6d7c7824 */ /* 0x002fe200078e02ff */
[-C--:B------:R-:W-:Y:S01]  /*a9a0*/  LEA.HI.X.SX32 R129, R156, R123.reuse, 0x1, P1 ;  /* 0x0000007b9c817211 */ /* 0x080fe200008f0eff */
[----:B------:R-:W-:Y:S02]  /*a9b0*/  IMAD R126, R142, 0x32a, RZ ;  /* 0x0000032a8e7e7824 */ /* 0x000fe400078e02ff */
[----:B------:R-:W1:Y:S01]  /*a9c0*/  LDC R156, c[0x0][0x248] ;  /* 0x00009200ff9c7b82 */ /* 0x000e620000000800 */
[----:B------:R0:W2:Y:S01]  /*a9d0*/  LDG.E.U16 R109, desc[UR4][R130.64] ;  /* 0x00000004826d7981 */ /* 0x0000a2000c1e1500 */
[----:B------:R-:W-:Y:S01]  /*a9e0*/  IMAD R50, R150, 0x195, RZ ;  /* 0x0000019596327824 */ /* 0x000fe200078e02ff */
[-C--:B------:R-:W-:Y:S02]  /*a9f0*/  IADD3 R124, P2, R124, R122.reuse, RZ ;  /* 0x0000007a7c7c7210 */ /* 0x080fe40007f5e0ff */
[----:B------:R-:W-:Y:S01]  /*aa00*/  IADD3 R126, P0, R126, R122, RZ ;  /* 0x0000007a7e7e7210 */ /* 0x000fe20007f1e0ff */
[----:B------:R0:W2:Y:S02]  /*aa10*/  LDG.E.U16 R90, desc[UR4][R128.64] ;  /* 0x00000004805a7981 */ /* 0x0000a4000c1e1500 */
[----:B------:R-:W1:Y:S08]  /*aa20*/  LDC R142, c[0x0][0x248] ;  /* 0x00009200ff8e7b82 */ /* 0x000e700000000800 */
[----:B0-----:R-:W0:Y:S01]  /*aa30*/  LDC R130, c[0x0][0x248] ;  /* 0x00009200ff827b82 */ /* 0x001e220000000800 */
[----:B------:R-:W-:-:S02]  /*aa40*/  LEA.HI.X.SX32 R127, R50, R123, 0x1, P0 ;  /* 0x0000007b327f7211 */ /* 0x000fc400000f0eff */
[----:B------:R-:W-:-:S05]  /*aa50*/  LEA.HI.X.SX32 R125, R132, R123, 0x1, P2 ;  /* 0x0000007b847d7211 */ /* 0x000fca00010f0eff */
[----:B------:R-:W1:Y:S01]  /*aa60*/  LDC R129, c[0x0][0x248] ;  /* 0x00009200ff817b82 */ /* 0x000e620000000800 */
[----:B------:R4:W2:Y:S01]  /*aa70*/  LDG.E.U16 R69, desc[UR4][R126.64] ;  /* 0x000000047e457981 */ /* 0x0008a2000c1e1500 */
[----:B------:R-:W-:-:S03]  /*aa80*/  IMAD R132, R140, 0x336, RZ ;  /* 0x000003368c847824 */ /* 0x000fc600078e02ff */
[----:B------:R5:W2:Y:S03]  /*aa90*/  LDG.E.U16 R50, desc[UR4][R124.64] ;  /* 0x000000047c327981 */ /* 0x000aa6000c1e1500 */
[----:B------:R-:W1:Y:S01]  /*aaa0*/  LDC R131, c[0x0][0x248] ;  /* 0x00009200ff837b82 */ /* 0x000e620000000800 */
[----:B----4-:R-:W-:Y:S02]  /*aab0*/  IMAD R126, R121, 0x32e, RZ ;  /* 0x0000032e797e7824 */ /* 0x010fe400078e02ff */
[----:B-----5:R-:W-:Y:S01]  /*aac0*/  IMAD R124, R134, 0x338, RZ ;  /* 0x00000338867c7824 */ /* 0x020fe200078e02ff */
[-C--:B------:R-:W-:Y:S01]  /*aad0*/  IADD3 R132, P1, R132, R122.reuse, RZ ;  /* 0x0000007a84847210 */ /* 0x080fe20007f3e0ff */
[----:B------:R-:W-:Y:S01]  /*aae0*/  IMAD R125, R146, 0x19b, RZ ;  /* 0x0000019b927d7824 */ /* 0x000fe200078e02ff */
[-C--:B------:R-:W-:Y:S01]  /*aaf0*/  IADD3 R126, P0, R126, R122.reuse, RZ ;  /* 0x0000007a7e7e7210 */ /* 0x080fe20007f1e0ff */
[----:B------:R-:W-:Y:S01]  /*ab00*/  IMAD R121, R133, 0x197, RZ ;  /* 0x0000019785797824 */ /* 0x000fe200078e02ff */
[----:B------:R-:W-:Y:S01]  /*ab10*/  IADD3 R124, P2, R124, R122, RZ ;  /* 0x0000007a7c7c7210 */ /* 0x000fe20007f5e0ff */
[----:B------:R-:W-:Y:S01]  /*ab20*/  IMAD R134, R148, 0x33a, RZ ;  /* 0x0000033a94867824 */ /* 0x000fe200078e02ff */
[----:B------:R-:W4:Y:S01]  /*ab30*/  LDC R146, c[0x0][0x248] ;  /* 0x00009200ff927b82 */ /* 0x000f220000000800 */
[-C--:B------:R-:W-:Y:S01]  /*ab40*/  LEA.HI.X.SX32 R133, R125, R123.reuse, 0x1, P1 ;  /* 0x0000007b7d857211 */ /* 0x080fe200008f0eff */
[----:B0-----:R-:W-:Y:S01]  /*ab50*/  IMAD R128, R130, 0x19d, RZ ;  /* 0x0000019d82807824 */ /* 0x001fe200078e02ff */
[----:B------:R-:W-:-:S02]  /*ab60*/  LEA.HI.X.SX32 R127, R121, R123, 0x1, P0 ;  /* 0x0000007b797f7211 */ /* 0x000fc400000f0eff */
[-C--:B------:R-:W-:Y:S01]  /*ab70*/  LEA.HI.X.SX32 R125, R135, R123.reuse, 0x1, P2 ;  /* 0x0000007b877d7211 */ /* 0x080fe200010f0eff */
[----:B------:R-:W5:Y:S01]  /*ab80*/  LDG.E.U16 R132, desc[UR4][R132.64] ;  /* 0x0000000484847981 */ /* 0x000f62000c1e1500 */
[----:B------:R-:W-:Y:S01]  /*ab90*/  IADD3 R134, P0, R134, R122, RZ ;  /* 0x0000007a86867210 */ /* 0x000fe20007f1e0ff */
[----:B------:R-:W0:Y:S02]  /*aba0*/  LDC R148, c[0x0][0x248] ;  /* 0x00009200ff947b82 */ /* 0x000e240000000800 */
[----:B------:R1:W5:Y:S01]  /*abb0*/  LDG.E.U16 R121, desc[UR4][R126.64] ;  /* 0x000000047e797981 */ /* 0x000362000c1e1500 */
[----:B------:R-:W-:Y:S01]  /*abc0*/  LEA.HI.X.SX32 R135, R128, R123, 0x1, P0 ;  /* 0x0000007b80877211 */ /* 0x000fe200000f0eff */
[----:B------:R-:W-:-:S04]  /*abd0*/  IMAD R128, R158, 0x346, RZ ;  /* 0x000003469e807824 */ /* 0x000fc800078e02ff */
[----:B------:R-:W0:Y:S01]  /*abe0*/  LDC R150, c[0x0][0x248] ;  /* 0x00009200ff967b82 */ /* 0x000e220000000800 */
[----:B------:R4:W5:Y:S01]  /*abf0*/  LDG.E.U16 R133, desc[UR4][R124.64] ;  /* 0x000000047c857981 */ /* 0x000962000c1e1500 */
[----:B------:R-:W-:Y:S02]  /*ac00*/  IMAD R130, R166, 0x348, RZ ;  /* 0x00000348a6827824 */ /* 0x000fe400078e02ff */
[----:B-1----:R-:W-:Y:S01]  /*ac10*/  IMAD R126, R131, 0x33e, RZ ;  /* 0x0000033e837e7824 */ /* 0x002fe200078e02ff */
[----:B------:R-:W5:Y:S03]  /*ac20*/  LDG.E.U16 R134, desc[UR4][R134.64] ;  /* 0x0000000486867981 */ /* 0x000f66000c1e1500 */
[----:B------:R-:W1:Y:S01]  /*ac30*/  LDC R158, c[0x0][0x248] ;  /* 0x00009200ff9e7b82 */ /* 0x000e620000000800 */
[----:B----4-:R-:W-:-:S05]  /*ac40*/  IMAD R124, R129, 0x33c, RZ ;  /* 0x0000033c817c7824 */ /* 0x010fca00078e02ff */
[-C--:B------:R-:W-:Y:S01]  /*ac50*/  IADD3 R124, P0, R124, R122.reuse, RZ ;  /* 0x0000007a7c7c7210 */ /* 0x080fe20007f1e0ff */
[----:B------:R-:W-:Y:S01]  /*ac60*/  IMAD R127, R142, 0x19f, RZ ;  /* 0x0000019f8e7f7824 */ /* 0x000fe200078e02ff */
[-C--:B------:R-:W-:Y:S01]  /*ac70*/  IADD3 R126, P1, R126, R122.reuse, RZ ;  /* 0x0000007a7e7e7210 */ /* 0x080fe20007f3e0ff */
[----:B------:R-:W-:Y:S01]  /*ac80*/  IMAD R129, R170, 0x1a3, RZ ;  /* 0x000001a3aa817824 */ /* 0x000fe200078e02ff */
[-C--:B------:R-:W-:Y:S01]  /*ac90*/  LEA.HI.X.SX32 R125, R138, R123.reuse, 0x1, P0 ;  /* 0x0000007b8a7d7211 */ /* 0x080fe200000f0eff */
[----:B------:R-:W4:Y:S01]  /*aca0*/  LDC R182, c[0x0][0x248] ;  /* 0x00009200ffb67b82 */ /* 0x000f220000000800 */
[-C--:B------:R-:W-:Y:S02]  /*acb0*/  IADD3 R128, P0, R128, R122.reuse, RZ ;  /* 0x0000007a80807210 */ /* 0x080fe40007f1e0ff */
[----:B------:R-:W-:Y:S01]  /*acc0*/  IADD3 R130, P2, R130, R122, RZ ;  /* 0x0000007a82827210 */ /* 0x000fe20007f5e0ff */
[----:B------:R0:W5:Y:S01]  /*acd0*/  LDG.E.U16 R135, desc[UR4][R124.64] ;  /* 0x000000047c877981 */ /* 0x000162000c1e1500 */
[----:B------:R-:W-:-:S02]  /*ace0*/  LEA.HI.X.SX32 R127, R127, R123, 0x1, P1 ;  /* 0x0000007b7f7f7211 */ /* 0x000fc400008f0eff */
[-C--:B------:R-:W-:Y:S01]  /*acf0*/  LEA.HI.X.SX32 R129, R129, R123.reuse, 0x1, P0 ;  /* 0x0000007b81817211 */ /* 0x080fe200000f0eff */
[----:B------:R-:W4:Y:S01]  /*ad00*/  LDC R176, c[0x0][0x248] ;  /* 0x00009200ffb07b82 */ /* 0x000f220000000800 */
[----:B------:R-:W-:Y:S01]  /*ad10*/  LEA.HI.X.SX32 R131, R249, R123, 0x1, P2 ;  /* 0x0000007bf9837211 */ /* 0x000fe200010f0eff */
[----:B------:R0:W5:Y:S02]  /*ad20*/  LDG.E.U16 R138, desc[UR4][R126.64] ;  /* 0x000000047e8a7981 */ /* 0x000164000c1e1500 */
[----:B0-----:R-:W-:Y:S02]  /*ad30*/  IMAD R124, R146, 0x34a, RZ ;  /* 0x0000034a927c7824 */ /* 0x001fe400078e02ff */
[----:B------:R0:W5:Y:S01]  /*ad40*/  LDG.E.U16 R140, desc[UR4][R128.64] ;  /* 0x00000004808c7981 */ /* 0x000162000c1e1500 */
[----:B------:R-:W-:Y:S01]  /*ad50*/  IMAD R125, R148, 0x1a5, RZ ;  /* 0x000001a5947d7824 */ /* 0x000fe200078e02ff */
[----:B------:R-:W4:Y:S02]  /*ad60*/  LDC R170, c[0x0][0x248] ;  /* 0x00009200ffaa7b82 */ /* 0x000f240000000800 */
[----:B------:R1:W5:Y:S01]  /*ad70*/  LDG.E.U16 R142, desc[UR4][R130.64] ;  /* 0x00000004828e7981 */ /* 0x000362000c1e1500 */
[----:B------:R-:W-:Y:S01]  /*ad80*/  IMAD R126, R150, 0x34c, RZ ;  /* 0x0000034c967e7824 */ /* 0x000fe200078e02ff */
[----:B------:R-:W-:Y:S01]  /*ad90*/  IADD3 R124, P0, R124, R122, RZ ;  /* 0x0000007a7c7c7210 */ /* 0x000fe20007f1e0ff */
[----:B0-----:R-:W-:-:S03]  /*ada0*/  IMAD R128, R156, 0x34e, RZ ;  /* 0x0000034e9c807824 */ /* 0x001fc600078e02ff */
[----:B------:R-:W0:Y:S01]  /*adb0*/  LDC R178, c[0x0][0x248] ;  /* 0x00009200ffb27b82 */ /* 0x000e220000000800 */
[----:B------:R-:W-:Y:S02]  /*adc0*/  IMAD R129, R160, 0x1a7, RZ ;  /* 0x000001a7a0817824 */ /* 0x000fe400078e02ff */
[----:B-1----:R-:W-:Y:S01]  /*add0*/  IMAD R130, R164, 0x356, RZ ;  /* 0x00000356a4827824 */ /* 0x002fe200078e02ff */
[----:B------:R-:W-:Y:S01]  /*ade0*/  IADD3 R126, P1, R126, R122, RZ ;  /* 0x0000007a7e7e7210 */ /* 0x000fe20007f3e0ff */
[----:B------:R-:W-:-:S03]  /*adf0*/  IMAD R131, R158, 0x1ab, RZ ;  /* 0x000001ab9e837824 */ /* 0x000fc600078e02ff */
[----:B------:R-:W1:Y:S01]  /*ae00*/  LDC R160, c[0x0][0x248] ;  /* 0x00009200ffa07b82 */ /* 0x000e620000000800 */
[-C--:B------:R-:W-:Y:S02]  /*ae10*/  IADD3 R128, P2, R128, R122.reuse, RZ ;  /* 0x0000007a80807210 */ /* 0x080fe40007f5e0ff */
[----:B------:R-:W-:Y:S02]  /*ae20*/  LEA.HI.X.SX32 R125, R125, R123, 0x1, P0 ;  /* 0x0000007b7d7d7211 */ /* 0x000fe400000f0eff */
[----:B------:R-:W-:-:S03]  /*ae30*/  IADD3 R130, P0, R130, R122, RZ ;  /* 0x0000007a82827210 */ /* 0x000fc60007f1e0ff */
[----:B------:R-:W0:Y:S01]  /*ae40*/  LDC R164, c[0x0][0x248] ;  /* 0x00009200ffa47b82 */ /* 0x000e220000000800 */
[-C--:B------:R-:W-:Y:S02]  /*ae50*/  LEA.HI.X.SX32 R127, R144, R123.reuse, 0x1, P1 ;  /* 0x0000007b907f7211 */ /* 0x080fe400008f0eff */
[-C--:B------:R-:W-:Y:S01]  /*ae60*/  LEA.HI.X.SX32 R129, R129, R123.reuse, 0x1, P2 ;  /* 0x0000007b81817211 */ /* 0x080fe200010f0eff */
[----:B------:R4:W5:Y:S01]  /*ae70*/  LDG.E.U16 R144, desc[UR4][R124.64] ;  /* 0x000000047c907981 */ /* 0x000962000c1e1500 */
[----:B------:R-:W-:-:S03]  /*ae80*/  LEA.HI.X.SX32 R131, R131, R123, 0x1, P0 ;  /* 0x0000007b83837211 */ /* 0x000fc600000f0eff */
[----:B------:R-:W0:Y:S01]  /*ae90*/  LDC R174, c[0x0][0x248] ;  /* 0x00009200ffae7b82 */ /* 0x000e220000000800 */
[----:B------:R4:W5:Y:S04]  /*aea0*/  LDG.E.U16 R148, desc[UR4][R128.64] ;  /* 0x0000000480947981 */ /* 0x000968000c1e1500 */
[----:B------:R4:W5:Y:S02]  /*aeb0*/  LDG.E.U16 R150, desc[UR4][R130.64] ;  /* 0x0000000482967981 */ /* 0x000964000c1e1500 */
[----:B----4-:R-:W-:Y:S01]  /*aec0*/  IMAD R124, R172, 0x358, RZ ;  /* 0x00000358ac7c7824 */ /* 0x010fe200078e02ff */
[----:B------:R-:W4:Y:S01]  /*aed0*/  LDC R166, c[0x0][0x248] ;  /* 0x00009200ffa67b82 */ /* 0x000f220000000800 */
[----:B------:R1:W5:Y:S01]  /*aee0*/  LDG.E.U16 R146, desc[UR4][R126.64] ;  /* 0x000000047e927981 */ /* 0x000362000c1e1500 */
[----:B------:R-:W-:-:S02]  /*aef0*/  IMAD R128, R180, 0x35c, RZ ;  /* 0x0000035cb4807824 */ /* 0x000fc400078e02ff */
[----:B------:R-:W-:Y:S01]  /*af00*/  IADD3 R124, P0, R124, R122, RZ ;  /* 0x0000007a7c7c7210 */ /* 0x000fe20007f1e0ff */
[----:B------:R-:W-:-:S03]  /*af10*/  IMAD R130, R184, 0x35e, RZ ;  /* 0x0000035eb8827824 */ /* 0x000fc600078e02ff */
[----:B------:R-:W4:Y:S01]  /*af20*/  LDC R249, c[0x0][0x248] ;  /* 0x00009200fff97b82 */ /* 0x000f220000000800 */
[-C--:B------:R-:W-:Y:S01]  /*af30*/  IADD3 R128, P2, R128, R122.reuse, RZ ;  /* 0x0000007a80807210 */ /* 0x080fe20007f5e0ff */
[----:B------:R-:W-:Y:S01]  /*af40*/  IMAD R131, R186, 0x1af, RZ ;  /* 0x000001afba837824 */ /* 0x000fe200078e02ff */
[-C--:B------:R-:W-:Y:S01]  /*af50*/  LEA.HI.X.SX32 R125, R154, R123.reuse, 0x1, P0 ;  /* 0x0000007b9a7d7211 */ /* 0x080fe200000f0eff */
[----:B-1----:R-:W-:Y:S01]  /*af60*/  IMAD R127, R182, 0x1ad, RZ ;  /* 0x000001adb67f7824 */ /* 0x002fe200078e02ff */
[----:B------:R-:W-:Y:S01]  /*af70*/  IADD3 R130, P0, R130, R122, RZ ;  /* 0x0000007a82827210 */ /* 0x000fe20007f1e0ff */
[----:B------:R-:W-:Y:S02]  /*af80*/  IMAD R126, R176, 0x35a, RZ ;  /* 0x0000035ab07e7824 */ /* 0x000fe400078e02ff */
[----:B------:R-:W1:Y:S01]  /*af90*/  LDC R182, c[0x0][0x248] ;  /* 0x00009200ffb67b82 */ /* 0x000e620000000800 */
[-C--:B------:R-:W-:Y:S02]  /*afa0*/  LEA.HI.X.SX32 R129, R152, R123.reuse, 0x1, P2 ;  /* 0x0000007b98817211 */ /* 0x080fe400010f0eff */
[----:B------:R0:W5:Y:S01]  /*afb0*/  LDG.E.U16 R152, desc[UR4][R124.64] ;  /* 0x000000047c987981 */ /* 0x000162000c1e1500 */
[----:B------:R-:W-:-:S02]  /*afc0*/  LEA.HI.X.SX32 R131, R131, R123, 0x1, P0 ;  /* 0x0000007b83837211 */ /* 0x000fc400000f0eff */
[----:B------:R-:W-:Y:S01]  /*afd0*/  IADD3 R126, P1, R126, R122, RZ ;  /* 0x0000007a7e7e7210 */ /* 0x000fe20007f3e0ff */
[----:B------:R0:W5:Y:S01]  /*afe0*/  LDG.E.U16 R156, desc[UR4][R128.64] ;  /* 0x00000004809c7981 */ /* 0x000162000c1e1500 */
[----:B------:R-:W3:Y:S01]  /*aff0*/  LDC R176, c[0x0][0x248] ;  /* 0x00009200ffb07b82 */ /* 0x000ee20000000800 */
[----:B0-----:R-:W-:Y:S02]  /*b000*/  IMAD R124, R160, 0x366, RZ ;  /* 0x00000366a07c7824 */ /* 0x001fe400078e02ff */
[----:B------:R0:W5:Y:S01]  /*b010*/  LDG.E.U16 R158, desc[UR4][R130.64] ;  /* 0x00000004829e7981 */ /* 0x000162000c1e1500 */
[----:B------:R-:W-:Y:S01]  /*b020*/  IMAD R125, R164, 0x1b3, RZ ;  /* 0x000001b3a47d7824 */ /* 0x000fe200078e02ff */
[----:B------:R-:W-:-:S03]  /*b030*/  LEA.HI.X.SX32 R127, R127, R123, 0x1, P1 ;  /* 0x0000007b7f7f7211 */ /* 0x000fc600008f0eff */
[----:B------:R-:W3:Y:S01]  /*b040*/  LDC R172, c[0x0][0x248] ;  /* 0x00009200ffac7b82 */ /* 0x000ee20000000800 */
[----:B------:R-:W-:Y:S01]  /*b050*/  IMAD R128, R170, 0x36a, RZ ;  /* 0x0000036aaa807824 */ /* 0x000fe200078e02ff */
[----:B------:R-:W-:Y:S01]  /*b060*/  IADD3 R124, P0, R124, R122, RZ ;  /* 0x0000007a7c7c7210 */ /* 0x000fe20007f1e0ff */
[----:B------:R-:W-:Y:S01]  /*b070*/  IMAD R129, R174, 0x1b5, RZ ;  /* 0x000001b5ae817824 */ /* 0x000fe200078e02ff */
[----:B------:R4:W5:Y:S01]  /*b080*/  LDG.E.U16 R154, desc[UR4][R126.64] ;  /* 0x000000047e9a7981 */ /* 0x000962000c1e1500 */
[----:B0-----:R-:W-:-:S03]  /*b090*/  IMAD R130, R178, 0x36c, RZ ;  /* 0x0000036cb2827824 */ /* 0x001fc600078e02ff */
[----:B------:R-:W0:Y:S01]  /*b0a0*/  LDC R186, c[0x0][0x248] ;  /* 0x00009200ffba7b82 */ /* 0x000e220000000800 */
[-C--:B------:R-:W-:Y:S02]  /*b0b0*/  LEA.HI.X.SX32 R125, R125, R123.reuse, 0x1, P0 ;  /* 0x0000007b7d7d7211 */ /* 0x080fe400000f0eff */
[-C--:B------:R-:W-:Y:S02]  /*b0c0*/  IADD3 R128, P2, R128, R122.reuse, RZ ;  /* 0x0000007a80807210 */ /* 0x080fe40007f5e0ff */
[-C--:B------:R-:W-:Y:S01]  /*b0d0*/  IADD3 R130, P0, R130, R122.reuse, RZ ;  /* 0x0000007a82827210 */ /* 0x080fe20007f1e0ff */
[----:B----4-:R-:W-:Y:S01]  /*b0e0*/  IMAD R126, R166, 0x368, RZ ;  /* 0x00000368a67e7824 */ /* 0x010fe200078e02ff */
[-C--:B------:R-:W-:Y:S01]  /*b0f0*/  LEA.HI.X.SX32 R129, R129, R123.reuse, 0x1, P2 ;  /* 0x0000007b81817211 */ /* 0x080fe200010f0eff */
[----:B------:R-:W-:Y:S01]  /*b100*/  IMAD R249, R249, 0x1b4, RZ ;  /* 0x000001b4f9f97824 */ /* 0x000fe200078e02ff */
[-C--:B------:R-:W-:Y:S01]  /*b110*/  LEA.HI.X.SX32 R131, R162, R123.reuse, 0x1, P0 ;  /* 0x0000007ba2837211 */ /* 0x080fe200000f0eff */
[----:B------:R-:W4:Y:S01]  /*b120*/  LDC R170, c[0x0][0x248] ;  /* 0x00009200ffaa7b82 */ /* 0x000f220000000800 */
[----:B------:R-:W-:Y:S01]  /*b130*/  IADD3 R126, P1, R126, R122, RZ ;  /* 0x0000007a7e7e7210 */ /* 0x000fe20007f3e0ff */
[----:B------:R1:W5:Y:S03]  /*b140*/  LDG.E.U16 R164, desc[UR4][R128.64] ;  /* 0x0000000480a47981 */ /* 0x000366000c1e1500 */
[----:B------:R-:W-:Y:S01]  /*b150*/  LEA.HI.X.SX32 R127, R249, R123, 0x1, P1 ;  /* 0x0000007bf97f7211 */ /* 0x000fe200008f0eff */
[----:B------:R1:W5:Y:S02]  /*b160*/  LDG.E.U16 R166, desc[UR4][R130.64] ;  /* 0x0000000482a67981 */ /* 0x000364000c1e1500 */
[----:B------:R-:W4:Y:S02]  /*b170*/  LDC R184, c[0x0][0x248] ;  /* 0x00009200ffb87b82 */ /* 0x000f240000000800 */
[----:B------:R3:W5:Y:S01]  /*b180*/  LDG.E.U16 R162, desc[UR4][R126.64] ;  /* 0x000000047ea27981 */ /* 0x000762000c1e1500 */
[----:B-1----:R-:W-:-:S03]  /*b190*/  IMAD R128, R182, 0x378, RZ ;  /* 0x00000378b6807824 */ /* 0x002fc600078e02ff */
[----:B------:R1:W5:Y:S02]  /*b1a0*/  LDG.E.U16 R160, desc[UR4][R124.64] ;  /* 0x000000047ca07981 */ /* 0x000364000c1e1500 */
[----:B------:R-:W4:Y:S08]  /*b1b0*/  LDC R131, c[0x0][0x248] ;  /* 0x00009200ff837b82 */ /* 0x000f300000000800 */
[----:B------:R-:W4:Y:S01]  /*b1c0*/  LDC R182, c[0x0][0x248] ;  /* 0x00009200ffb67b82 */ /* 0x000f220000000800 */
[----:B---3--:R-:W-:-:S07]  /*b1d0*/  IMAD R126, R176, 0x376, RZ ;  /* 0x00000376b07e7824 */ /* 0x008fce00078e02ff */
[----:B------:R-:W3:Y:S01]  /*b1e0*/  LDC R130, c[0x0][0x248] ;  /* 0x00009200ff827b82 */ /* 0x000ee20000000800 */
[----:B-1----:R-:W-:-:S07]  /*b1f0*/  IMAD R124, R172, 0x36e, RZ ;  /* 0x0000036eac7c7824 */ /* 0x002fce00078e02ff */
[----:B------:R-:W1:Y:S01]  /*b200*/  LDC R176, c[0x0][0x248] ;  /* 0x00009200ffb07b82 */ /* 0x000e620000000800 */
[----:B0-----:R-:W-:Y:S01]  /*b210*/  IMAD R125, R186, 0x1b7, RZ ;  /* 0x000001b7ba7d7824 */ /* 0x001fe200078e02ff */
[-C--:B------:R-:W-:Y:S02]  /*b220*/  IADD3 R124, P0, R124, R122.reuse, RZ ;  /* 0x0000007a7c7c7210 */ /* 0x080fe40007f1e0ff */
[----:B------:R-:W-:-:S04]  /*b230*/  IADD3 R128, P2, R128, R122, RZ ;  /* 0x0000007a80807210 */ /* 0x000fc80007f5e0ff */
[----:B------:R-:W0:Y:S01]  /*b240*/  LDC R174, c[0x0][0x248] ;  /* 0x00009200ffae7b82 */ /* 0x000e220000000800 */
[----:B------:R-:W-:-:S07]  /*b250*/  LEA.HI.X.SX32 R125, R125, R123, 0x1, P0 ;  /* 0x0000007b7d7d7211 */ /* 0x000fce00000f0eff */
[----:B------:R-:W0:Y:S01]  /*b260*/  LDC R180, c[0x0][0x248] ;  /* 0x00009200ffb47b82 */ /* 0x000e220000000800 */
[----:B------:R-:W-:Y:S02]  /*b270*/  LEA.HI.X.SX32 R129, R168, R123, 0x1, P2 ;  /* 0x0000007ba8817211 */ /* 0x000fe400010f0eff */
[----:B------:R4:W5:Y:S05]  /*b280*/  LDG.E.U16 R168, desc[UR4][R124.64] ;  /* 0x000000047ca87981 */ /* 0x00096a000c1e1500 */
[----:B------:R-:W2:Y:S01]  /*b290*/  LDC R188, c[0x0][0x248] ;  /* 0x00009200ffbc7b82 */ /* 0x000ea20000000800 */
[----:B----4-:R-:W-:-:S07]  /*b2a0*/  IMAD R127, R170, 0x1bb, RZ ;  /* 0x000001bbaa7f7824 */ /* 0x010fce00078e02ff */
[----:B------:R-:W4:Y:S01]  /*b2b0*/  LDC R215, c[0x0][0x248] ;  /* 0x00009200ffd77b82 */ /* 0x000f220000000800 */
[----:B------:R-:W-:Y:S01]  /*b2c0*/  IMAD R125, R131, 0x1c3, RZ ;  /* 0x000001c3837d7824 */ /* 0x000fe200078e02ff */
[----:B------:R-:W-:Y:S01]  /*b2d0*/  IADD3 R126, P1, R126, R122, RZ ;  /* 0x0000007a7e7e7210 */ /* 0x000fe20007f3e0ff */
[----:B------:R-:W-:Y:S01]  /*b2e0*/  IMAD R131, R182, 0x1db, RZ ;  /* 0x000001dbb6837824 */ /* 0x000fe200078e02ff */
[----:B------:R1:W5:Y:S04]  /*b2f0*/  LDG.E.U16 R172, desc[UR4][R128.64] ;  /* 0x0000000480ac7981 */ /* 0x000368000c1e1500 */
[----:B------:R-:W4:Y:S01]  /*b300*/  LDC R186, c[0x0][0x248] ;  /* 0x00009200ffba7b82 */ /* 0x000f220000000800 */
[----:B---3--:R-:W-:Y:S02]  /*b310*/  IMAD R124, R130, 0x386, RZ ;  /* 0x00000386827c7824 */ /* 0x008fe400078e02ff */
[----:B-1----:R-:W-:-:S05]  /*b320*/  IMAD R130, R176, 0x3b6, RZ ;  /* 0x000003b6b0827824 */ /* 0x002fca00078e02ff */
[----:B------:R-:W1:Y:S01]  /*b330*/  LDC R182, c[0x0][0x248] ;  /* 0x00009200ffb67b82 */ /* 0x000e620000000800 */
[-C--:B------:R-:W-:Y:S02]  /*b340*/  IADD3 R124, P0, R124, R122.reuse, RZ ;  /* 0x0000007a7c7c7210 */ /* 0x080fe40007f1e0ff */
[-C--:B------:R-:W-:Y:S01]  /*b350*/  LEA.HI.X.SX32 R127, R127, R123.reuse, 0x1, P1 ;  /* 0x0000007b7f7f7211 */ /* 0x080fe200008f0eff */
[----:B------:R-:W-:Y:S01]  /*b360*/  IMAD R128, R184, 0x3a6, RZ ;  /* 0x000003a6b8807824 */ /* 0x000fe200078e02ff */
[-C--:B------:R-:W-:Y:S02]  /*b370*/  LEA.HI.X.SX32 R125, R125, R123.reuse, 0x1, P0 ;  /* 0x0000007b7d7d7211 */ /* 0x080fe400000f0eff */
[----:B------:R-:W-:Y:S01]  /*b380*/  IADD3 R130, P2, R130, R122, RZ ;  /* 0x0000007a82827210 */ /* 0x000fe20007f5e0ff */
[----:B------:R-:W3:Y:S01]  /*b390*/  LDC R178, c[0x0][0x248] ;  /* 0x00009200ffb27b82 */ /* 0x000ee20000000800 */
[----:B------:R2:W5:Y:S01]  /*b3a0*/  LDG.E.U16 R170, desc[UR4][R126.64] ;  /* 0x000000047eaa7981 */ /* 0x000562000c1e1500 */
[----:B0-----:R-:W-:Y:S01]  /*b3b0*/  IMAD R129, R180, 0x1d3, RZ ;  /* 0x000001d3b4817824 */ /* 0x001fe200078e02ff */
[----:B------:R-:W-:-:S05]  /*b3c0*/  LEA.HI.X.SX32 R131, R131, R123, 0x1, P2 ;  /* 0x0000007b83837211 */ /* 0x000fca00010f0eff */
[----:B------:R-:W0:Y:S01]  /*b3d0*/  LDC R195, c[0x0][0x248] ;  /* 0x00009200ffc37b82 */ /* 0x000e220000000800 */
[----:B------:R-:W-:Y:S01]  /*b3e0*/  IADD3 R128, P0, R128, R122, RZ ;  /* 0x0000007a80807210 */ /* 0x000fe20007f1e0ff */
[----:B------:R-:W5:Y:S01]  /*b3f0*/  LDG.E.U16 R180, desc[UR4][R130.64] ;  /* 0x0000000482b47981 */ /* 0x000f62000c1e1500 */
[----:B--2---:R-:W-:-:S03]  /*b400*/  IMAD R127, R174, 0x1cb, RZ ;  /* 0x000001cbae7f7824 */ /* 0x004fc600078e02ff */
[----:B------:R2:W5:Y:S02]  /*b410*/  LDG.E.U16 R174, desc[UR4][R124.64] ;  /* 0x000000047cae7981 */ /* 0x000564000c1e1500 */
[----:B------:R-:W0:Y:S01]  /*b420*/  LDC R249, c[0x0][0x248] ;  /* 0x00009200fff97b82 */ /* 0x000e220000000800 */
[----:B------:R-:W-:Y:S01]  /*b430*/  LEA.HI.X.SX32 R129, R129, R123, 0x1, P0 ;  /* 0x0000007b81817211 */ /* 0x000fe200000f0eff */
[----:B--2---:R-:W-:-:S06]  /*b440*/  IMAD R124, R188, 0x3c6, RZ ;  /* 0x000003c6bc7c7824 */ /* 0x004fcc00078e02ff */
[----:B------:R-:W2:Y:S01]  /*b450*/  LDC R205, c[0x0][0x248] ;  /* 0x00009200ffcd7b82 */ /* 0x000ea20000000800 */
[----:B----4-:R-:W-:Y:S02]  /*b460*/  IMAD R125, R186, 0x1e3, RZ ;  /* 0x000001e3ba7d7824 */ /* 0x010fe400078e02ff */
[----:B------:R-:W-:Y:S01]  /*b470*/  IMAD R130, R215, 0x3f6, RZ ;  /* 0x000003f6d7827824 */ /* 0x000fe200078e02ff */
[----:B------:R-:W-:Y:S01]  /*b480*/  IADD3 R124, P0, R124, R122, RZ ;  /* 0x0000007a7c7c7210 */ /* 0x000fe20007f1e0ff */
[----:B-1----:R-:W-:-:S03]  /*b490*/  IMAD R131, R182, 0x1fb, RZ ;  /* 0x000001fbb6837824 */ /* 0x002fc600078e02ff */
[-C--:B------:R-:W-:Y:S01]  /*b4a0*/  LEA.HI.X.SX32 R125, R125, R123.reuse, 0x1, P0 ;  /* 0x0000007b7d7d7211 */ /* 0x080fe200000f0eff */
[----:B------:R-:W1:Y:S01]  /*b4b0*/  LDC R203, c[0x0][0x248] ;  /* 0x00009200ffcb7b82 */ /* 0x000e620000000800 */
[----:B------:R-:W-:Y:S01]  /*b4c0*/  IADD3 R130, P0, R130, R122, RZ ;  /* 0x0000007a82827210 */ /* 0x000fe20007f1e0ff */
[----:B---3--:R-:W-:Y:S02]  /*b4d0*/  IMAD R126, R178, 0x396, RZ ;  /* 0x00000396b27e7824 */ /* 0x008fe400078e02ff */
[----:B------:R-:W3:Y:S01]  /*b4e0*/  LDG.E.U16 R178, desc[UR4][R128.64] ;  /* 0x0000000480b27981 */ /* 0x000ee2000c1e1500 */
[----:B------:R-:W-:-:S03]  /*b4f0*/  LEA.HI.X.SX32 R131, R131, R123, 0x1, P0 ;  /* 0x0000007b83837211 */ /* 0x000fc600000f0eff */
[----:B------:R-:W4:Y:S01]  /*b500*/  LDC R209, c[0x0][0x248] ;  /* 0x00009200ffd17b82 */ /* 0x000f220000000800 */
[----:B0-----:R-:W-:Y:S01]  /*b510*/  IMAD R249, R249, 0x1c4, RZ ;  /* 0x000001c4f9f97824 */ /* 0x001fe200078e02ff */
[----:B------:R0:W3:Y:S01]  /*b520*/  LDG.E.U16 R188, desc[UR4][R130.64] ;  /* 0x0000000482bc7981 */ /* 0x0000e2000c1e1500 */
[----:B------:R-:W-:-:S03]  /*b530*/  IADD3 R126, P1, R126, R122, RZ ;  /* 0x0000007a7e7e7210 */ /* 0x000fc60007f3e0ff */
[----:B------:R-:W3:Y:S02]  /*b540*/  LDG.E.U16 R182, desc[UR4][R124.64] ;  /* 0x000000047cb67981 */ /* 0x000ee4000c1e1500 */
[----:B------:R-:W4:Y:S01]  /*b550*/  LDC R213, c[0x0][0x248] ;  /* 0x00009200ffd57b82 */ /* 0x000f220000000800 */
[----:B0-----:R-:W-:Y:S01]  /*b560*/  IMAD R130, R195, 0x388, RZ ;  /* 0x00000388c3827824 */ /* 0x001fe200078e02ff */
[----:B------:R-:W-:-:S06]  /*b570*/  LEA.HI.X.SX32 R127, R127, R123, 0x1, P1 ;  /* 0x0000007b7f7f7211 */ /* 0x000fcc00008f0eff */
[----:B------:R-:W0:Y:S01]  /*b580*/  LDC R207, c[0x0][0x248] ;  /* 0x00009200ffcf7b82 */ /* 0x000e220000000800 */
[----:B------:R-:W-:Y:S01]  /*b590*/  IADD3 R130, P0, R130, R122, RZ ;  /* 0x0000007a82827210 */ /* 0x000fe20007f1e0ff */
[----:B------:R2:W3:Y:S03]  /*b5a0*/  LDG.E.U16 R176, desc[UR4][R126.64] ;  /* 0x000000047eb07981 */ /* 0x0004e6000c1e1500 */
[----:B------:R-:W-:-:S03]  /*b5b0*/  LEA.HI.X.SX32 R131, R249, R123, 0x1, P0 ;  /* 0x0000007bf9837211 */ /* 0x000fc600000f0eff */
[----:B------:R-:W0:Y:S01]  /*b5c0*/  LDC R249, c[0x0][0x248] ;  /* 0x00009200fff97b82 */ /* 0x000e220000000800 */
[----:B--2---:R-:W-:Y:S02]  /*b5d0*/  IMAD R126, R205, 0x3d6, RZ ;  /* 0x000003d6cd7e7824 */ /* 0x004fe400078e02ff */
[----:B-1----:R-:W-:-:S05]  /*b5e0*/  IMAD R127, R203, 0x1eb, RZ ;  /* 0x000001ebcb7f7824 */ /* 0x002fca00078e02ff */
[----:B------:R-:W1:Y:S01]  /*b5f0*/  LDC R197, c[0x0][0x248] ;  /* 0x00009200ffc57b82 */ /* 0x000e620000000800 */
[----:B------:R-:W-:Y:S01]  /*b600*/  IADD3 R126, P1, R126, R122, RZ ;  /* 0x0000007a7e7e7210 */ /* 0x000fe20007f3e0ff */
[----:B----4-:R-:W-:-:S03]  /*b610*/  IMAD R128, R209, 0x3e6, RZ ;  /* 0x000003e6d1807824 */ /* 0x010fc600078e02ff */
[----:B------:R-:W-:-:S03]  /*b620*/  LEA.HI.X.SX32 R127, R127, R123, 0x1, P1 ;  /* 0x0000007b7f7f7211 */ /* 0x000fc600008f0eff */
[----:B------:R-:W2:Y:S01]  /*b630*/  LDC R211, c[0x0][0x248] ;  /* 0x00009200ffd37b82 */ /* 0x000ea20000000800 */
[----:B------:R-:W-:Y:S01]  /*b640*/  IMAD R129, R213, 0x1f3, RZ ;  /* 0x000001f3d5817824 */ /* 0x000fe200078e02ff */
[----:B------:R0:W4:Y:S06]  /*b650*/  LDG.E.U16 R184, desc[UR4][R126.64] ;  /* 0x000000047eb87981 */ /* 0x00012c000c1e1500 */
[----:B------:R-:W1:Y:S01]  /*b660*/  LDC R217, c[0x0][0x248] ;  /* 0x00009200ffd97b82 */ /* 0x000e620000000800 */
[----:B------:R-:W-:Y:S01]  /*b670*/  IADD3 R128, P2, R128, R122, RZ ;  /* 0x0000007a80807210 */ /* 0x000fe20007f5e0ff */
[----:B0-----:R-:W-:-:S03]  /*b680*/  IMAD R126, R207, 0x3a8, RZ ;  /* 0x000003a8cf7e7824 */ /* 0x001fc600078e02ff */
[-C--:B------:R-:W-:Y:S01]  /*b690*/  LEA.HI.X.SX32 R129, R129, R123.reuse, 0x1, P2 ;  /* 0x0000007b81817211 */ /* 0x080fe200010f0eff */
[----:B------:R-:W-:Y:S02]  /*b6a0*/  IMAD R249, R249, 0x1d4, RZ ;  /* 0x000001d4f9f97824 */ /* 0x000fe400078e02ff */
[----:B------:R-:W0:Y:S01]  /*b6b0*/  LDC R205, c[0x0][0x248] ;  /* 0x00009200ffcd7b82 */ /* 0x000e220000000800 */
[----:B------:R-:W-:Y:S01]  /*b6c0*/  IADD3 R126, P2, R126, R122, RZ ;  /* 0x0000007a7e7e7210 */ /* 0x000fe20007f5e0ff */
[----:B------:R1:W4:Y:S03]  /*b6d0*/  LDG.E.U16 R186, desc[UR4][R128.64] ;  /* 0x0000000480ba7981 */ /* 0x000326000c1e1500 */
[----:B------:R-:W-:-:S03]  /*b6e0*/  LEA.HI.X.SX32 R127, R249, R123, 0x1, P2 ;  /* 0x0000007bf97f7211 */ /* 0x000fc600010f0eff */
[----:B------:R-:W0:Y:S01]  /*b6f0*/  LDC R249, c[0x0][0x248] ;  /* 0x00009200fff97b82 */ /* 0x000e220000000800 */
[----:B--2---:R-:W-:Y:S02]  /*b700*/  IMAD R124, R211, 0x3b8, RZ ;  /* 0x000003b8d37c7824 */ /* 0x004fe400078e02ff */
[----:B-1----:R-:W-:-:S03]  /*b710*/  IMAD R128, R197, 0x398, RZ ;  /* 0x00000398c5807824 */ /* 0x002fc600078e02ff */
[-C--:B------:R-:W-:Y:S01]  /*b720*/  IADD3 R124, P3, R124, R122.reuse, RZ ;  /* 0x0000007a7c7c7210 */ /* 0x080fe20007f7e0ff */
[----:B------:R-:W-:Y:S01]  /*b730*/  IMAD R125, R217, 0x218, RZ ;  /* 0x00000218d97d7824 */ /* 0x000fe200078e02ff */
[-C--:B------:R-:W-:Y:S01]  /*b740*/  IADD3 R128, P1, R128, R122.reuse, RZ ;  /* 0x0000007a80807210 */ /* 0x080fe20007f3e0ff */
[----:B------:R-:W1:Y:S03]  /*b750*/  LDC R209, c[0x0][0x248] ;  /* 0x00009200ffd17b82 */ /* 0x000e660000000800 */
[-C--:B------:R-:W-:Y:S02]  /*b760*/  LEA.HI.X.SX32 R129, R190, R123.reuse, 0x1, P1 ;  /* 0x0000007bbe817211 */ /* 0x080fe400008f0eff */
[----:B------:R2:W4:Y:S03]  /*b770*/  LDG.E.U16 R190, desc[UR4][R130.64] ;  /* 0x0000000482be7981 */ /* 0x000526000c1e1500 */
[----:B------:R-:W1:Y:S01]  /*b780*/  LDC R213, c[0x0][0x248] ;  /* 0x00009200ffd57b82 */ /* 0x000e620000000800 */
[----:B--2---:R-:W-:Y:S01]  /*b790*/  IADD3 R130, P0, R125, R122, RZ ;  /* 0x0000007a7d827210 */ /* 0x004fe20007f1e0ff */
[----:B0-----:R-:W-:Y:S01]  /*b7a0*/  IMAD R249, R249, 0x1e4, RZ ;  /* 0x000001e4f9f97824 */ /* 0x001fe200078e02ff */
[----:B------:R-:W-:-:S05]  /*b7b0*/  LEA.HI.X.SX32 R125, R191, R123, 0x1, P3 ;  /* 0x0000007bbf7d7211 */ /* 0x000fca00018f0eff */
[----:B------:R-:W0:Y:S01]  /*b7c0*/  LDC R203, c[0x0][0x248] ;  /* 0x00009200ffcb7b82 */ /* 0x000e220000000800 */
[----:B------:R-:W-:Y:S01]  /*b7d0*/  LEA.HI.X.SX32 R131, R193, R123, 0x1, P0 ;  /* 0x0000007bc1837211 */ /* 0x000fe200000f0eff */
[----:B------:R-:W2:Y:S04]  /*b7e0*/  LDG.E.U16 R191, desc[UR4][R128.64] ;  /* 0x0000000480bf7981 */ /* 0x000ea8000c1e1500 */
[----:B------:R1:W2:Y:S02]  /*b7f0*/  LDG.E.U16 R195, desc[UR4][R124.64] ;  /* 0x000000047cc37981 */ /* 0x0002a4000c1e1500 */
[----:B------:R-:W0:Y:S02]  /*b800*/  LDC R217, c[0x0][0x248] ;  /* 0x00009200ffd97b82 */ /* 0x000e240000000800 */
[----:B------:R1:W2:Y:S04]  /*b810*/  LDG.E.U16 R197, desc[UR4][R130.64] ;  /* 0x0000000482c57981 */ /* 0x0002a8000c1e1500 */
[----:B------:R0:W2:Y:S01]  /*b820*/  LDG.E.U16 R193, desc[UR4][R126.64] ;  /* 0x000000047ec17981 */ /* 0x0000a2000c1e1500 */
[----:B-1----:R-:W-:Y:S01]  /*b830*/  IMAD R124, R205, 0x3c8, RZ ;  /* 0x000003c8cd7c7824 */ /* 0x002fe200078e02ff */
[----:B------:R-:W1:Y:S04]  /*b840*/  LDC R207, c[0x0][0x248] ;  /* 0x00009200ffcf7b82 */ /* 0x000e680000000800 */
[----:B------:R-:W-:-:S04]  /*b850*/  IADD3 R124, P0, R124, R122, RZ ;  /* 0x0000007a7c7c7210 */ /* 0x000fc80007f1e0ff */
[----:B------:R-:W-:Y:S01]  /*b860*/  LEA.HI.X.SX32 R125, R249, R123, 0x1, P0 ;  /* 0x0000007bf97d7211 */ /* 0x000fe200000f0eff */
[----:B------:R-:W1:Y:S08]  /*b870*/  LDC R211, c[0x0][0x248] ;  /* 0x00009200ffd37b82 */ /* 0x000e700000000800 */
[----:B------:R-:W0:Y:S01]  /*b880*/  LDC R249, c[0x0][0x248] ;  /* 0x00009200fff97b82 */ /* 0x000e220000000800 */
[----:B------:R-:W-:-:S02]  /*b890*/  IMAD R128, R209, 0x3e8, RZ ;  /* 0x000003e8d1807824 */ /* 0x000fc400078e02ff */
[----:B------:R-:W-:-:S05]  /*b8a0*/  IMAD R130, R213, 0x3f8, RZ ;  /* 0x000003f8d5827824 */ /* 0x000fca00078e02ff */
[----:B------:R-:W1:Y:S08]  /*b8b0*/  LDC R209, c[0x0][0x248] ;  /* 0x00009200ffd17b82 */ /* 0x000e700000000800 */
[----:B------:R-:W1:Y:S01]  /*b8c0*/  LDC R213, c[0x0][0x248] ;  /* 0x00009200ffd57b82 */ /* 0x000e620000000800 */
[-C--:B------:R-:W-:Y:S02]  /*b8d0*/  IADD3 R130, P0, R130, R122.reuse, RZ ;  /* 0x0000007a82827210 */ /* 0x080fe40007f1e0ff */
[----:B------:R-:W-:-:S02]  /*b8e0*/  IADD3 R128, P2, R128, R122, RZ ;  /* 0x0000007a80807210 */ /* 0x000fc40007f5e0ff */
[-C--:B------:R-:W-:Y:S01]  /*b8f0*/  LEA.HI.X.SX32 R131, R201, R123.reuse, 0x1, P0 ;  /* 0x0000007bc9837211 */ /* 0x080fe200000f0eff */
[----:B0-----:R-:W-:Y:S02]  /*b900*/  IMAD R249, R249, 0x1f4, RZ ;  /* 0x000001f4f9f97824 */ /* 0x001fe400078e02ff */
[----:B------:R-:W0:Y:S01]  /*b910*/  LDC R223, c[0x0][0x248] ;  /* 0x00009200ffdf7b82 */ /* 0x000e220000000800 */
[----:B------:R-:W-:Y:S01]  /*b920*/  IMAD R126, R203, 0x3d8, RZ ;  /* 0x000003d8cb7e7824 */ /* 0x000fe200078e02ff */
[----:B------:R1:W2:Y:S01]  /*b930*/  LDG.E.U16 R205, desc[UR4][R130.64] ;  /* 0x0000000482cd7981 */ /* 0x0002a2000c1e1500 */
[----:B------:R-:W-:-:S03]  /*b940*/  LEA.HI.X.SX32 R129, R249, R123, 0x1, P2 ;  /* 0x0000007bf9817211 */ /* 0x000fc600010f0eff */
[----:B------:R-:W-:Y:S02]  /*b950*/  IADD3 R126, P1, R126, R122, RZ ;  /* 0x0000007a7e7e7210 */ /* 0x000fe40007f3e0ff */
[----:B------:R-:W5:Y:S01]  /*b960*/  LDC R225, c[0x0][0x248] ;  /* 0x00009200ffe17b82 */ /* 0x000f620000000800 */
[----:B------:R1:W2:Y:S01]  /*b970*/  LDG.E.U16 R203, desc[UR4][R128.64] ;  /* 0x0000000480cb7981 */ /* 0x0002a2000c1e1500 */
[----:B------:R-:W-:-:S03]  /*b980*/  LEA.HI.X.SX32 R127, R199, R123, 0x1, P1 ;  /* 0x0000007bc77f7211 */ /* 0x000fc600008f0eff */
[----:B------:R1:W2:Y:S03]  /*b990*/  LDG.E.U16 R199, desc[UR4][R124.64] ;  /* 0x000000047cc77981 */ /* 0x0002a6000c1e1500 */
[----:B-1----:R-:W1:Y:S01]  /*b9a0*/  LDC R131, c[0x0][0x248] ;  /* 0x00009200ff837b82 */ /* 0x002e620000000800 */
[----:B------:R0:W2:Y:S01]  /*b9b0*/  LDG.E.U16 R201, desc[UR4][R126.64] ;  /* 0x000000047ec97981 */ /* 0x0000a2000c1e1500 */
[----:B------:R-:W-:Y:S02]  /*b9c0*/  IMAD R128, R209, 0x39a, RZ ;  /* 0x0000039ad1807824 */ /* 0x000fe400078e02ff */
[----:B------:R-:W-:-:S04]  /*b9d0*/  IMAD R129, R213, 0x1cd, RZ ;  /* 0x000001cdd5817824 */ /* 0x000fc800078e02ff */
[----:B------:R-:W1:Y:S01]  /*b9e0*/  LDC R227, c[0x0][0x248] ;  /* 0x00009200ffe37b82 */ /* 0x000e620000000800 */
[----:B------:R-:W-:Y:S01]  /*b9f0*/  IMAD R125, R217, 0x1bd, RZ ;  /* 0x000001bdd97d7824 */ /* 0x000fe200078e02ff */
[----:B------:R-:W-:Y:S01]  /*ba00*/  IADD3 R128, P2, R128, R122, RZ ;  /* 0x0000007a80807210 */ /* 0x000fe20007f5e0ff */
[----:B------:R-:W-:-:S05]  /*ba10*/  IMAD R124, R207, 0x37a, RZ ;  /* 0x0000037acf7c7824 */ /* 0x000fca00078e02ff */
[----:B------:R-:W1:Y:S08]  /*ba20*/  LDC R130, c[0x0][0x248] ;  /* 0x00009200ff827b82 */ /* 0x000e700000000800 */
[----:B------:R-:W3:Y:S01]  /*ba30*/  LDC R213, c[0x0][0x248] ;  /* 0x00009200ffd57b82 */ /* 0x000ee20000000800 */
[----:B------:R-:W-:Y:S02]  /*ba40*/  LEA.HI.X.SX32 R129, R129, R123, 0x1, P2 ;  /* 0x0000007b81817211 */ /* 0x000fe400010f0eff */
[----:B------:R-:W-:-:S05]  /*ba50*/  IADD3 R124, P0, R124, R122, RZ ;  /* 0x0000007a7c7c7210 */ /* 0x000fca0007f1e0ff */
[----:B------:R-:W3:Y:S01]  /*ba60*/  LDC R217, c[0x0][0x248] ;  /* 0x00009200ffd97b82 */ /* 0x000ee20000000800 */
[----:B0-----:R-:W-:Y:S01]  /*ba70*/  IMAD R126, R211, 0x38a, RZ ;  /* 0x0000038ad37e7824 */ /* 0x001fe200078e02ff */
[----:B------:R-:W-:Y:S01]  /*ba80*/  LEA.HI.X.SX32 R125, R125, R123, 0x1, P0 ;  /* 0x0000007b7d7d7211 */ /* 0x000fe200000f0eff */
[----:B------:R0:W2:Y:S05]  /*ba90*/  LDG.E.U16 R211, desc[UR4][R128.64] ;  /* 0x0000000480d37981 */ /* 0x0000aa000c1e1500 */
[----:B------:R-:W3:Y:S01]  /*baa0*/  LDC R219, c[0x0][0x248] ;  /* 0x00009200ffdb7b82 */ /* 0x000ee20000000800 */
[----:B------:R1:W2:Y:S01]  /*bab0*/  LDG.E.U16 R207, desc[UR4][R124.64] ;  /* 0x000000047ccf7981 */ /* 0x0002a2000c1e1500 */
[----:B0-----:R-:W-:-:S06]  /*bac0*/  IMAD R128, R223, 0x3ca, RZ ;  /* 0x000003cadf807824 */ /* 0x001fcc00078e02ff */
[----:B------:R-:W0:Y:S01]  /*bad0*/  LDC R215, c[0x0][0x248] ;  /* 0x00009200ffd77b82 */ /* 0x000e220000000800 */
[----:B-----5:R-:W-:Y:S02]  /*bae0*/  IMAD R127, R225, 0x1c5, RZ ;  /* 0x000001c5e17f7824 */ /* 0x020fe400078e02ff */
[----:B-1----:R-:W-:-:S05]  /*baf0*/  IMAD R124, R131, 0x3aa, RZ ;  /* 0x000003aa837c7824 */ /* 0x002fca00078e02ff */
[----:B------:R-:W1:Y:S01]  /*bb00*/  LDC R223, c[0x0][0x248] ;  /* 0x00009200ffdf7b82 */ /* 0x000e620000000800 */
[-C--:B------:R-:W-:Y:S01]  /*bb10*/  IADD3 R126, P1, R126, R122.reuse, RZ ;  /* 0x0000007a7e7e7210 */ /* 0x080fe20007f3e0ff */
[----:B------:R-:W-:Y:S01]  /*bb20*/  IMAD R129, R227, 0x1e5, RZ ;  /* 0x000001e5e3817824 */ /* 0x000fe200078e02ff */
[----:B------:R-:W-:Y:S01]  /*bb30*/  IADD3 R124, P0, R124, R122, RZ ;  /* 0x0000007a7c7c7210 */ /* 0x000fe20007f1e0ff */
[----:B------:R-:W-:Y:S02]  /*bb40*/  IMAD R125, R130, 0x1d5, RZ ;  /* 0x000001d5827d7824 */ /* 0x000fe400078e02ff */
[----:B---3--:R-:W-:Y:S02]  /*bb50*/  IMAD R130, R213, 0x3da, RZ ;  /* 0x000003dad5827824 */ /* 0x008fe400078e02ff */
[----:B------:R-:W3:Y:S01]  /*bb60*/  LDC R227, c[0x0][0x248] ;  /* 0x00009200ffe37b82 */ /* 0x000ee20000000800 */
[-C--:B------:R-:W-:Y:S01]  /*bb70*/  LEA.HI.X.SX32 R127, R127, R123.reuse, 0x1, P1 ;  /* 0x0000007b7f7f7211 */ /* 0x080fe200008f0eff */
[----:B------:R-:W-:Y:S01]  /*bb80*/  IMAD R131, R217, 0x1ed, RZ ;  /* 0x000001edd9837824 */ /* 0x000fe200078e02ff */
[----:B------:R-:W-:-:S02]  /*bb90*/  LEA.HI.X.SX32 R125, R125, R123, 0x1, P0 ;  /* 0x0000007b7d7d7211 */ /* 0x000fc400000f0eff */
[----:B------:R-:W-:Y:S01]  /*bba0*/  IADD3 R130, P0, R130, R122, RZ ;  /* 0x0000007a82827210 */ /* 0x000fe20007f1e0ff */
[----:B------:R5:W2:Y:S02]  /*bbb0*/  LDG.E.U16 R209, desc[UR4][R126.64] ;  /* 0x000000047ed17981 */ /* 0x000aa4000c1e1500 */
[----:B------:R-:W3:Y:S01]  /*bbc0*/  LDC R225, c[0x0][0x248] ;  /* 0x00009200ffe17b82 */ /* 0x000ee20000000800 */
[----:B------:R-:W-:Y:S01]  /*bbd0*/  LEA.HI.X.SX32 R131, R131, R123, 0x1, P0 ;  /* 0x0000007b83837211 */ /* 0x000fe200000f0eff */
[----:B------:R0:W2:Y:S01]  /*bbe0*/  LDG.E.U16 R213, desc[UR4][R124.64] ;  /* 0x000000047cd57981 */ /* 0x0000a2000c1e1500 */
[----:B-----5:R-:W-:-:S05]  /*bbf0*/  IMAD R126, R219, 0x3ba, RZ ;  /* 0x000003badb7e7824 */ /* 0x020fca00078e02ff */
[----:B------:R-:W5:Y:S01]  /*bc00*/  LDC R245, c[0x0][0x248] ;  /* 0x00009200fff57b82 */ /* 0x000f620000000800 */
[----:B0-----:R-:W-:Y:S01]  /*bc10*/  IMAD R127, R215, 0x1dd, RZ ;  /* 0x000001ddd77f7824 */ /* 0x001fe200078e02ff */
[----:B------:R1:W2:Y:S01]  /*bc20*/  LDG.E.U16 R219, desc[UR4][R130.64] ;  /* 0x0000000482db7981 */ /* 0x0002a2000c1e1500 */
[----:B------:R-:W-:-:S04]  /*bc30*/  IADD3 R126, P1, R126, R122, RZ ;  /* 0x0000007a7e7e7210 */ /* 0x000fc80007f3e0ff */
[----:B------:R-:W-:Y:S01]  /*bc40*/  LEA.HI.X.SX32 R127, R127, R123, 0x1, P1 ;  /* 0x0000007b7f7f7211 */ /* 0x000fe200008f0eff */
[----:B------:R-:W0:Y:S01]  /*bc50*/  LDC R125, c[0x0][0x248] ;  /* 0x00009200ff7d7b82 */ /* 0x000e220000000800 */
[----:B-1----:R-:W-:-:S03]  /*bc60*/  IMAD R130, R223, 0x37e, RZ ;  /* 0x0000037edf827824 */ /* 0x002fc600078e02ff */
[----:B------:R3:W2:Y:S04]  /*bc70*/  LDG.E.U16 R215, desc[UR4][R126.64] ;  /* 0x000000047ed77981 */ /* 0x0006a8000c1e1500 */
[----:B------:R-:W1:Y:S01]  /*bc80*/  LDC R223, c[0x0][0x248] ;  /* 0x00009200ffdf7b82 */ /* 0x000e620000000800 */
[----:B---3--:R-:W-:-:S07]  /*bc90*/  IMAD R126, R227, 0x37c, RZ ;  /* 0x0000037ce37e7824 */ /* 0x008fce00078e02ff */
[----:B------:R-:W3:Y:S01]  /*bca0*/  LDC R227, c[0x0][0x248] ;  /* 0x00009200ffe37b82 */ /* 0x000ee20000000800 */
[----:B------:R-:W-:Y:S01]  /*bcb0*/  IADD3 R128, P2, R128, R122, RZ ;  /* 0x0000007a80807210 */ /* 0x000fe20007f5e0ff */
[----:B------:R-:W-:-:S03]  /*bcc0*/  IMAD R124, R225, 0x3ea, RZ ;  /* 0x000003eae17c7824 */ /* 0x000fc600078e02ff */
[----:B------:R-:W-:Y:S02]  /*bcd0*/  LEA.HI.X.SX32 R129, R129, R123, 0x1, P2 ;  /* 0x0000007b81817211 */ /* 0x000fe400010f0eff */
[----:B------:R-:W-:Y:S01]  /*bce0*/  IADD3 R124, P1, R124, R122, RZ ;  /* 0x0000007a7c7c7210 */ /* 0x000fe20007f3e0ff */
[----:B------:R-:W5:Y:S02]  /*bcf0*/  LDC R247, c[0x0][0x248] ;  /* 0x00009200fff77b82 */ /* 0x000f640000000800 */
[----:B------:R0:W2:Y:S01]  /*bd00*/  LDG.E.U16 R217, desc[UR4][R128.64] ;  /* 0x0000000480d97981 */ /* 0x0000a2000c1e1500 */
[----:B-1----:R-:W-:-:S05]  /*bd10*/  IMAD R127, R223, 0x1fd, RZ ;  /* 0x000001fddf7f7824 */ /* 0x002fca00078e02ff */
[----:B------:R-:W1:Y:S08]  /*bd20*/  LDC R249, c[0x0][0x248] ;  /* 0x00009200fff97b82 */ /* 0x000e700000000800 */
[----:B------:R-:W4:Y:S01]  /*bd30*/  LDC R223, c[0x0][0x248] ;  /* 0x00009200ffdf7b82 */ /* 0x000f220000000800 */
[----:B0-----:R-:W-:Y:S02]  /*bd40*/  IMAD R128, R125, 0x3fa, RZ ;  /* 0x000003fa7d807824 */ /* 0x001fe400078e02ff */
[----:B---3--:R-:W-:Y:S01]  /*bd50*/  IMAD R125, R227, 0x1f5, RZ ;  /* 0x000001f5e37d7824 */ /* 0x008fe200078e02ff */
[----:B------:R-:W-:-:S02]  /*bd60*/  IADD3 R126, P0, R126, R122, RZ ;  /* 0x0000007a7e7e7210 */ /* 0x000fc40007f1e0ff */
[-C--:B------:R-:W-:Y:S02]  /*bd70*/  IADD3 R128, P2, R128, R122.reuse, RZ ;  /* 0x0000007a80807210 */ /* 0x080fe40007f5e0ff */
[-C--:B------:R-:W-:Y:S02]  /*bd80*/  LEA.HI.X.SX32 R125, R125, R123.reuse, 0x1, P1 ;  /* 0x0000007b7d7d7211 */ /* 0x080fe400008f0eff */
[-C--:B------:R-:W-:Y:S02]  /*bd90*/  LEA.HI.X.SX32 R129, R127, R123.reuse, 0x1, P2 ;  /* 0x0000007b7f817211 */ /* 0x080fe400010f0eff */
[----:B------:R-:W-:Y:S02]  /*bda0*/  LEA.HI.X.SX32 R127, R221, R123, 0x1, P0 ;  /* 0x0000007bdd7f7211 */ /* 0x000fe400000f0eff */
[----:B------:R0:W3:Y:S01]  /*bdb0*/  LDG.E.U16 R221, desc[UR4][R124.64] ;  /* 0x000000047cdd7981 */ /* 0x0000e2000c1e1500 */
[----:B------:R-:W-:-:S03]  /*bdc0*/  IADD3 R130, P1, R130, R122, RZ ;  /* 0x0000007a82827210 */ /* 0x000fc60007f3e0ff */
[----:B------:R-:W3:Y:S01]  /*bdd0*/  LDG.E.U16 R225, desc[UR4][R126.64] ;  /* 0x000000047ee17981 */ /* 0x000ee2000c1e1500 */
[----:B0-----:R-:W0:Y:S01]  /*bde0*/  LDC R124, c[0x0][0x248] ;  /* 0x00009200ff7c7b82 */ /* 0x001e220000000800 */
[----:B----4-:R-:W-:Y:S02]  /*bdf0*/  IMAD R131, R223, 0x1bf, RZ ;  /* 0x000001bfdf837824 */ /* 0x010fe400078e02ff */
[----:B------:R5:W4:Y:S05]  /*be00*/  LDG.E.U16 R223, desc[UR4][R128.64] ;  /* 0x0000000480df7981 */ /* 0x000b2a000c1e1500 */
[----:B------:R-:W0:Y:S01]  /*be10*/  LDC R125, c[0x0][0x248] ;  /* 0x00009200ff7d7b82 */ /* 0x000e220000000800 */
[----:B------:R-:W-:-:S05]  /*be20*/  LEA.HI.X.SX32 R131, R131, R123, 0x1, P1 ;  /* 0x0000007b83837211 */ /* 0x000fca00008f0eff */
[----:B------:R0:W4:Y:S01]  /*be30*/  LDG.E.U16 R227, desc[UR4][R130.64] ;  /* 0x0000000482e37981 */ /* 0x000122000c1e1500 */
[----:B-----5:R-:W-:Y:S02]  /*be40*/  IMAD R128, R247, 0x39c, RZ ;  /* 0x0000039cf7807824 */ /* 0x020fe400078e02ff */
[----:B-1----:R-:W-:Y:S01]  /*be50*/  IMAD R126, R249, 0x3ac, RZ ;  /* 0x000003acf97e7824 */ /* 0x002fe200078e02ff */
[----:B------:R-:W1:Y:S01]  /*be60*/  LDC R247, c[0x0][0x248] ;  /* 0x00009200fff77b82 */ /* 0x000e620000000800 */
[----:B0-----:R-:W-:Y:S01]  /*be70*/  IMAD R130, R245, 0x38c, RZ ;  /* 0x0000038cf5827824 */ /* 0x001fe200078e02ff */
[----:B------:R-:W-:Y:S01]  /*be80*/  IADD3 R128, P1, R128, R122, RZ ;  /* 0x0000007a80807210 */ /* 0x000fe20007f3e0ff */
[----:B------:R-:W-:-:S05]  /*be90*/  IMAD R124, R124, 0x3bc, RZ ;  /* 0x000003bc7c7c7824 */ /* 0x000fca00078e02ff */
[----:B------:R-:W0:Y:S01]  /*bea0*/  LDC R245, c[0x0][0x248] ;  /* 0x00009200fff57b82 */ /* 0x000e220000000800 */
[----:B------:R-:W-:Y:S01]  /*beb0*/  IADD3 R130, P0, R130, R122, RZ ;  /* 0x0000007a82827210 */ /* 0x000fe20007f1e0ff */
[----:B------:R-:W-:-:S03]  /*bec0*/  IMAD R125, R125, 0x3cc, RZ ;  /* 0x000003cc7d7d7824 */ /* 0x000fc600078e02ff */
[-C--:B------:R-:W-:Y:S02]  /*bed0*/  LEA.HI.X.SX32 R131, R229, R123.reuse, 0x1, P0 ;  /* 0x0000007be5837211 */ /* 0x080fe400000f0eff */
[-C--:B------:R-:W-:Y:S01]  /*bee0*/  IADD3 R124, P2, R124, R122.reuse, RZ ;  /* 0x0000007a7c7c7210 */ /* 0x080fe20007f5e0ff */
[----:B------:R-:W5:Y:S01]  /*bef0*/  LDC R249, c[0x0][0x248] ;  /* 0x00009200fff97b82 */ /* 0x000f620000000800 */
[-C--:B------:R-:W-:Y:S01]  /*bf00*/  LEA.HI.X.SX32 R129, R235, R123.reuse, 0x1, P1 ;  /* 0x0000007beb817211 */ /* 0x080fe200008f0eff */
[----:B------:R1:W4:Y:S02]  /*bf10*/  LDG.E.U16 R229, desc[UR4][R130.64] ;  /* 0x0000000482e57981 */ /* 0x000324000c1e1500 */
[-C--:B-1----:R-:W-:Y:S02]  /*bf20*/  IADD3 R130, P1, R125, R122.reuse, RZ ;  /* 0x0000007a7d827210 */ /* 0x082fe40007f3e0ff */
[----:B------:R-:W-:Y:S02]  /*bf30*/  LEA.HI.X.SX32 R125, R231, R123, 0x1, P2 ;  /* 0x0000007be77d7211 */ /* 0x000fe400010f0eff */
[----:B------:R1:W4:Y:S01]  /*bf40*/  LDG.E.U16 R231, desc[UR4][R128.64] ;  /* 0x0000000480e77981 */ /* 0x000322000c1e1500 */
[----:B------:R-:W-:-:S02]  /*bf50*/  IADD3 R126, P0, R126, R122, RZ ;  /* 0x0000007a7e7e7210 */ /* 0x000fc40007f1e0ff */
[-C--:B------:R-:W-:Y:S01]  /*bf60*/  LEA.HI.X.SX32 R131, R233, R123.reuse, 0x1, P1 ;  /* 0x0000007be9837211 */ /* 0x080fe200008f0eff */
[----:B------:R0:W4:Y:S01]  /*bf70*/  LDG.E.U16 R235, desc[UR4][R124.64] ;  /* 0x000000047ceb7981 */ /* 0x000122000c1e1500 */
[----:B-1----:R-:W1:Y:S01]  /*bf80*/  LDC R129, c[0x0][0x248] ;  /* 0x00009200ff817b82 */ /* 0x002e620000000800 */
[----:B------:R-:W-:Y:S02]  /*bf90*/  LEA.HI.X.SX32 R127, R237, R123, 0x1, P0 ;  /* 0x0000007bed7f7211 */ /* 0x000fe400000f0eff */
[----:B------:R5:W4:Y:S01]  /*bfa0*/  LDG.E.U16 R237, desc[UR4][R130.64] ;  /* 0x0000000482ed7981 */ /* 0x000b22000c1e1500 */
[----:B0-----:R-:W-:-:S03]  /*bfb0*/  IMAD R124, R245, 0x3dc, RZ ;  /* 0x000003dcf57c7824 */ /* 0x001fc600078e02ff */
[----:B------:R1:W4:Y:S01]  /*bfc0*/  LDG.E.U16 R233, desc[UR4][R126.64] ;  /* 0x000000047ee97981 */ /* 0x000322000c1e1500 */
[----:B-----5:R-:W-:Y:S01]  /*bfd0*/  IMAD R128, R249, 0x3fc, RZ ;  /* 0x000003fcf9807824 */ /* 0x020fe200078e02ff */
[----:B------:R-:W0:Y:S08]  /*bfe0*/  LDC R245, c[0x0][0x248] ;  /* 0x00009200fff57b82 */ /* 0x000e300000000800 */
[----:B------:R-:W5:Y:S08]  /*bff0*/  LDC R131, c[0x0][0x248] ;  /* 0x00009200ff837b82 */ /* 0x000f700000000800 */
[----:B------:R-:W0:Y:S01]  /*c000*/  LDC R130, c[0x0][0x248] ;  /* 0x00009200ff827b82 */ /* 0x000e220000000800 */
[----:B-1----:R-:W-:Y:S01]  /*c010*/  IMAD R126, R129, 0x3ec, RZ ;  /* 0x000003ec817e7824 */ /* 0x002fe200078e02ff */
[----:B------:R-:W-:-:S04]  /*c020*/  IADD3 R124, P0, R124, R122, RZ ;  /* 0x0000007a7c7c7210 */ /* 0x000fc80007f1e0ff */
[-C--:B------:R-:W-:Y:S02]  /*c030*/  IADD3 R126, P1, R126, R122.reuse, RZ ;  /* 0x0000007a7e7e7210 */ /* 0x080fe40007f3e0ff */
[----:B------:R-:W-:Y:S01]  /*c040*/  IADD3 R128, P2, R128, R122, RZ ;  /* 0x0000007a80807210 */ /* 0x000fe20007f5e0ff */
[----:B------:R-:W1:Y:S01]  /*c050*/  LDC R249, c[0x0][0x248] ;  /* 0x00009200fff97b82 */ /* 0x000e620000000800 */
[-C--:B------:R-:W-:Y:S02]  /*c060*/  LEA.HI.X.SX32 R125, R243, R123.reuse, 0x1, P0 ;  /* 0x0000007bf37d7211 */ /* 0x080fe400000f0eff */
[-C--:B------:R-:W-:Y:S02]  /*c070*/  LEA.HI.X.SX32 R127, R241, R123.reuse, 0x1, P1 ;  /* 0x0000007bf17f7211 */ /* 0x080fe400008f0eff */
[----:B------:R-:W-:Y:S02]  /*c080*/  LEA.HI.X.SX32 R129, R239, R123, 0x1, P2 ;  /* 0x0000007bef817211 */ /* 0x000fe400010f0eff */
[----:B------:R5:W4:Y:S04]  /*c090*/  LDG.E.U16 R239, desc[UR4][R124.64] ;  /* 0x000000047cef7981 */ /* 0x000b28000c1e1500 */
[----:B------:R0:W4:Y:S04]  /*c0a0*/  LDG.E.U16 R241, desc[UR4][R126.64] ;  /* 0x000000047ef17981 */ /* 0x000128000c1e1500 */
[----:B------:R0:W4:Y:S01]  /*c0b0*/  LDG.E.U16 R243, desc[UR4][R128.64] ;  /* 0x0000000480f37981 */ /* 0x000122000c1e1500 */
[----:B-----5:R-:W-:-:S02]  /*c0c0*/  IMAD R124, R131, 0x38e, RZ ;  /* 0x0000038e837c7824 */ /* 0x020fc400078e02ff */
[----:B0-----:R-:W-:Y:S01]  /*c0d0*/  IMAD R125, R130, 0x1c7, RZ ;  /* 0x000001c7827d7824 */ /* 0x001fe200078e02ff */
[----:B------:R-:W0:Y:S02]  /*c0e0*/  LDC R131, c[0x0][0x248] ;  /* 0x00009200ff837b82 */ /* 0x000e240000000800 */
[----:B------:R-:W-:-:S06]  /*c0f0*/  IADD3 R124, P0, R124, R122, RZ ;  /* 0x0000007a7c7c7210 */ /* 0x000fcc0007f1e0ff */
[----:B------:R-:W5:Y:S01]  /*c100*/  LDC R126, c[0x0][0x248] ;  /* 0x00009200ff7e7b82 */ /* 0x000f620000000800 */
[----:B------:R-:W-:Y:S01]  /*c110*/  LEA.HI.X.SX32 R125, R125, R123, 0x1, P0 ;  /* 0x0000007b7d7d7211 */ /* 0x000fe200000f0eff */
[----:B------:R-:W-:-:S04]  /*c120*/  IMAD R129, R245, 0x1d7, RZ ;  /* 0x000001d7f5817824 */ /* 0x000fc800078e02ff */
[----:B------:R1:W4:Y:S02]  /*c130*/  LDG.E.U16 R245, desc[UR4][R124.64] ;  /* 0x000000047cf57981 */ /* 0x000324000c1e1500 */
[----:B-1----:R-:W-:Y:S01]  /*c140*/  IMAD R128, R249, 0x3ae, RZ ;  /* 0x000003aef9807824 */ /* 0x002fe200078e02ff */
[----:B------:R-:W1:Y:S08]  /*c150*/  LDC R130, c[0x0][0x248] ;  /* 0x00009200ff827b82 */ /* 0x000e700000000800 */
[----:B------:R-:W2:Y:S08]  /*c160*/  LDC R124, c[0x0][0x248] ;  /* 0x00009200ff7c7b82 */ /* 0x000eb00000000800 */
[----:B------:R-:W0:Y:S01]  /*c170*/  LDC R125, c[0x0][0x248] ;  /* 0x00009200ff7d7b82 */ /* 0x000e220000000800 */
[----:B-----5:R-:W-:-:S02]  /*c180*/  IMAD R126, R126, 0x39e, RZ ;  /* 0x0000039e7e7e7824 */ /* 0x020fc400078e02ff */
[----:B------:R-:W-:Y:S01]  /*c190*/  IMAD R127, R247, 0x1cf, RZ ;  /* 0x000001cff77f7824 */ /* 0x000fe200078e02ff */
[-C--:B------:R-:W-:Y:S02]  /*c1a0*/  IADD3 R128, P2, R128, R122.reuse, RZ ;  /* 0x0000007a80807210 */ /* 0x080fe40007f5e0ff */
[----:B------:R-:W-:Y:S02]  /*c1b0*/  IADD3 R126, P1, R126, R122, RZ ;  /* 0x0000007a7e7e7210 */ /* 0x000fe40007f3e0ff */
[-C--:B------:R-:W-:Y:S02]  /*c1c0*/  LEA.HI.X.SX32 R129, R129, R123.reuse, 0x1, P2 ;  /* 0x0000007b81817211 */ /* 0x080fe400010f0eff */
[----:B------:R-:W-:-:S03]  /*c1d0*/  LEA.HI.X.SX32 R127, R127, R123, 0x1, P1 ;  /* 0x0000007b7f7f7211 */ /* 0x000fc600008f0eff */
[----:B------:R0:W5:Y:S04]  /*c1e0*/  LDG.E.U16 R249, desc[UR4][R128.64] ;  /* 0x0000000480f97981 */ /* 0x000168000c1e1500 */
[----:B------:R2:W5:Y:S01]  /*c1f0*/  LDG.E.U16 R247, desc[UR4][R126.64] ;  /* 0x000000047ef77981 */ /* 0x000562000c1e1500 */
[----:B0-----:R-:W-:Y:S02]  /*c200*/  IMAD R128, R125, 0x3ce, RZ ;  /* 0x000003ce7d807824 */ /* 0x001fe400078e02ff */
[----:B------:R-:W0:Y:S01]  /*c210*/  LDC R125, c[0x0][0x248] ;  /* 0x00009200ff7d7b82 */ /* 0x000e220000000800 */
[----:B--2---:R-:W-:-:S07]  /*c220*/  IMAD R127, R124, 0x1e7, RZ ;  /* 0x000001e77c7f7824 */ /* 0x004fce00078e02ff */
[----:B------:R-:W2:Y:S08]  /*c230*/  LDC R126, c[0x0][0x248] ;  /* 0x00009200ff7e7b82 */ /* 0x000eb00000000800 */
[----:B------:R-:W3:Y:S01]  /*c240*/  LDC R124, c[0x0][0x248] ;  /* 0x00009200ff7c7b82 */ /* 0x000ee20000000800 */
[----:B-1----:R-:W-:Y:S02]  /*c250*/  IMAD R130, R130, 0x3be, RZ ;  /* 0x000003be82827824 */ /* 0x002fe400078e02ff */
[----:B------:R-:W-:-:S03]  /*c260*/  IMAD R131, R131, 0x1df, RZ ;  /* 0x000001df83837824 */ /* 0x000fc600078e02ff */
[----:B------:R-:W-:Y:S01]  /*c270*/  IADD3 R130, P0, R130, R122, RZ ;  /* 0x0000007a82827210 */ /* 0x000fe20007f1e0ff */
[----:B0-----:R-:W-:-:S03]  /*c280*/  IMAD R125, R125, 0x3fe, RZ ;  /* 0x000003fe7d7d7824 */ /* 0x001fc600078e02ff */
[----:B------:R-:W-:Y:S02]  /*c290*/  LEA.HI.X.SX32 R131, R131, R123, 0x1, P0 ;  /* 0x0000007b83837211 */ /* 0x000fe400000f0eff */
[----:B------:R-:W-:-:S03]  /*c2a0*/  IADD3 R128, P0, R128, R122, RZ ;  /* 0x0000007a80807210 */ /* 0x000fc60007f1e0ff */
[----:B------:R0:W5:Y:S01]  /*c2b0*/  LDG.E.U16 R130, desc[UR4][R130.64] ;  /* 0x0000000482827981 */ /* 0x000162000c1e1500 */
[----:B--2---:R-:W-:Y:S01]  /*c2c0*/  IMAD R126, R126, 0x3de, RZ ;  /* 0x000003de7e7e7824 */ /* 0x004fe200078e02ff */
[----:B------:R-:W-:Y:S02]  /*c2d0*/  LEA.HI.X.SX32 R129, R127, R123, 0x1, P0 ;  /* 0x0000007b7f817211 */ /* 0x000fe400000f0eff */
[----:B------:R-:W1:Y:S01]  /*c2e0*/  LDC R127, c[0x0][0x248] ;  /* 0x00009200ff7f7b82 */ /* 0x000e620000000800 */
[----:B---3--:R-:W-:Y:S01]  /*c2f0*/  IMAD R124, R124, 0x3ee, RZ ;  /* 0x000003ee7c7c7824 */ /* 0x008fe200078e02ff */
[-C--:B------:R-:W-:Y:S01]  /*c300*/  IADD3 R126, P1, R126, R122.reuse, RZ ;  /* 0x0000007a7e7e7210 */ /* 0x080fe20007f3e0ff */
[----:B------:R-:W2:Y:S05]  /*c310*/  LDG.E.U16 R128, desc[UR4][R128.64] ;  /* 0x0000000480807981 */ /* 0x000eaa000c1e1500 */
[----:B0-----:R-:W0:Y:S01]  /*c320*/  LDC R131, c[0x0][0x248] ;  /* 0x00009200ff837b82 */ /* 0x001e220000000800 */
[----:B------:R-:W-:-:S02]  /*c330*/  IADD3 R124, P2, R124, R122, RZ ;  /* 0x0000007a7c7c7210 */ /* 0x000fc40007f5e0ff */
[----:B------:R-:W-:-:S05]  /*c340*/  IADD3 R122, P0, R125, R122, RZ ;  /* 0x0000007a7d7a7210 */ /* 0x000fca0007f1e0ff */
[----:B------:R-:W3:Y:S01]  /*c350*/  LDC R125, c[0x0][0x248] ;  /* 0x00009200ff7d7b82 */ /* 0x000ee20000000800 */
[----:B------:R-:W4:Y:S01]  /*c360*/  LDL.LU R129, [R1] ;  /* 0x0000000001817983 */ /* 0x000f220000300800 */
[----:B-1----:R-:W-:-:S05]  /*c370*/  IMAD R127, R127, 0x1ef, RZ ;  /* 0x000001ef7f7f7824 */ /* 0x002fca00078e02ff */
[----:B------:R-:W-:Y:S02]  /*c380*/  LEA.HI.X.SX32 R127, R127, R123, 0x1, P1 ;  /* 0x0000007b7f7f7211 */ /* 0x000fe400008f0eff */
[----:B0-----:R-:W-:-:S03]  /*c390*/  LEA R131, R131, -R131, 0x9 ;  /* 0x8000008383837211 */ /* 0x001fc600078e48ff */
[----:B------:R-:W2:Y:S01]  /*c3a0*/  LDG.E.U16 R126, desc[UR4][R126.64] ;  /* 0x000000047e7e7981 */ /* 0x000ea2000c1e1500 */
[----:B---3--:R-:W-:-:S05]  /*c3b0*/  IMAD R125, R125, 0x1f7, RZ ;  /* 0x000001f77d7d7824 */ /* 0x008fca00078e02ff */
[-C--:B------:R-:W-:Y:S02]  /*c3c0*/  LEA.HI.X.SX32 R125, R125, R123.reuse, 0x1, P2 ;  /* 0x0000007b7d7d7211 */ /* 0x080fe400010f0eff */
[----:B------:R-:W-:Y:S02]  /*c3d0*/  LEA.HI.X.SX32 R123, R131, R123, 0x1, P0 ;  /* 0x0000007b837b7211 */ /* 0x000fe400000f0eff */
[----:B------:R-:W3:Y:S04]  /*c3e0*/  LDL.LU R131, [R1+0x4] ;  /* 0x0000040001837983 */ /* 0x000ee80000300800 */
[----:B------:R-:W5:Y:S04]  /*c3f0*/  LDL.LU R127, [R1+0x8] ;  /* 0x00000800017f7983 */ /* 0x000f680000300800 */
[----:B------:R-:W2:Y:S04]  /*c400*/  LDG.E.U16 R124, desc[UR4][R124.64] ;  /* 0x000000047c7c7981 */ /* 0x000ea8000c1e1500 */
[----:B------:R-:W2:Y:S04]  /*c410*/  LDG.E.U16 R122, desc[UR4][R122.64] ;  /* 0x000000047a7a7981 */ /* 0x000ea8000c1e1500 */
[----:B------:R0:W-:Y:S04]  /*c420*/  STS.U16 [R2+0x2180], R220 ;  /* 0x002180dc02007388 */ /* 0x0001e80000000400 */
[----:B------:R-:W4:Y:S04]  /*c430*/  LDL.LU R125, [R1+0xc] ;  /* 0x00000c00017d7983 */ /* 0x000f280000300800 */
[----:B------:R-:W3:Y:S04]  /*c440*/  LDL.LU R123, [R1+0x10] ;  /* 0x00001000017b7983 */ /* 0x000ee80000300800 */
[----:B0-----:R-:W5:Y:S04]  /*c450*/  LDL.LU R220, [R1+0x14] ;  /* 0x0000140001dc7983 */ /* 0x001f680000300800 */
[----:B------:R0:W-:Y:S04]  /*c460*/  STS.U16 [R2+0x2580], R216 ;  /* 0x002580d802007388 */ /* 0x0001e80000000400 */
[----:B------:R1:W-:Y:S04]  /*c470*/  STS.U16 [R2+0x2980], R212 ;  /* 0x002980d402007388 */ /* 0x0003e80000000400 */
[----:B------:R1:W-:Y:S04]  /*c480*/  STS.U16 [R2+0x2d80], R208 ;  /* 0x002d80d002007388 */ /* 0x0003e80000000400 */
[----:B0-----:R-:W2:Y:S04]  /*c490*/  LDL R216, [R1+0x1a68] ;  /* 0x001a680001d87983 */ /* 0x001ea80000100800 */
[----:B-1----:R-:W4:Y:S04]  /*c4a0*/  LDL.LU R212, [R1+0x18] ;  /* 0x0000180001d47983 */ /* 0x002f280000300800 */
[----:B------:R-:W3:Y:S04]  /*c4b0*/  LDL.LU R208, [R1+0x1c] ;  /* 0x00001c0001d07983 */ /* 0x000ee80000300800 */
[----:B------:R0:W-:Y:S04]  /*c4c0*/  STS.U16 [R2+0x3180], R204 ;  /* 0x003180cc02007388 */ /* 0x0001e80000000400 */
[----:B------:R1:W-:Y:S04]  /*c4d0*/  STS.U16 [R2+0x3580], R200 ;  /* 0x003580c802007388 */ /* 0x0003e80000000400 */
[----:B------:R1:W-:Y:S04]  /*c4e0*/  STS.U16 [R2+0x3980], R196 ;  /* 0x003980c402007388 */ /* 0x0003e80000000400 */
[----:B0-----:R-:W5:Y:S04]  /*c4f0*/  LDL.LU R204, [R1+0x20] ;  /* 0x0000200001cc7983 */ /* 0x001f680000300800 */
[----:B-1----:R-:W5:Y:S04]  /*c500*/  LDL.LU R200, [R1+0x24] ;  /* 0x0000240001c87983 */ /* 0x002f680000300800 */
[----:B------:R-:W5:Y:S04]  /*c510*/  LDL.LU R196, [R1+0x28] ;  /* 0x0000280001c47983 */ /* 0x000f680000300800 */
        /* <DEDUP_REMOVED lines=17> */
[----:B------:R0:W-:Y:S04]  /*c630*/  STS.U16 [R2+0x7d80], R3 ;  /* 0x007d800302007388 */ /* 0x0001e80000000400 */
[----:B------:R-:W5:Y:S04]  /*c640*/  LDL.LU R141, [R1+0x78] ;  /* 0x00007800018d7983 */ /* 0x000f680000300800 */
[----:B------:R1:W-:Y:S01]  /*c650*/  STS.U16 [R2+0x6180], R136 ;  /* 0x0061808802007388 */ /* 0x0003e20000000400 */
[----:B0-----:R-:W-:-:S03]  /*c660*/  LOP3.LUT R3, R12, 0x40, RZ, 0x3c, !PT ;  /* 0x000000400c037812 */ /* 0x001fc600078e3cff */
[----:B------:R0:W-:Y:S04]  /*c670*/  STS.U16 [R2+0x6580], R27 ;  /* 0x0065801b02007388 */ /* 0x0001e80000000400 */
[----:B------:R0:W-:Y:S04]  /*c680*/  STS.U16 [R2+0x6980], R32 ;  /* 0x0069802002007388 */ /* 0x0001e80000000400 */
[----:B-1----:R-:W5:Y:S04]  /*c690*/  LDL.LU R136, [R1+0x84] ;  /* 0x0000840001887983 */ /* 0x002f680000300800 */
[----:B0-----:R-:W5:Y:S04]  /*c6a0*/  LDL.LU R27, [R1+0x90] ;  /* 0x00009000011b7983 */ /* 0x001f680000300800 */
        /* <DEDUP_REMOVED lines=41> */
[----:B------:R-:W-:Y:S01]  /*c940*/  STS.U16 [R2+0x27d80], R188 ;  /* 0x027d80bc02007388 */ /* 0x000fe20000000400 */
[----:B--2---:R-:W-:-:S03]  /*c950*/  IADD3 R3, R216, R3, RZ ;  /* 0x00000003d8037210 */ /* 0x004fc60007ffe0ff */
[----:B------:R-:W2:Y:S04]  /*c960*/  LDL.LU R108, [R1+0xfc] ;  /* 0x0000fc00016c7983 */ /* 0x000ea80000300800 */
[----:B----4-:R-:W-:Y:S04]  /*c970*/  STS.U16 [R3+0x5e00], R212 ;  /* 0x005e00d403007388 */ /* 0x010fe80000000400 */
[----:B---3--:R-:W-:Y:S04]  /*c980*/  STS.U16 [R3+0x5a00], R208 ;  /* 0x005a00d003007388 */ /* 0x008fe80000000400 */
[----:B-----5:R-:W-:Y:S04]  /*c990*/  STS.U16 [R3+0x6200], R220 ;  /* 0x006200dc03007388 */ /* 0x020fe80000000400 */
        /* <DEDUP_REMOVED lines=12> */
[----:B0-----:R-:W3:Y:S04]  /*ca60*/  LDL.LU R159, [R1+0x108] ;  /* 0x00010800019f7983 */ /* 0x001ee80000300800 */
[----:B------:R-:W4:Y:S04]  /*ca70*/  LDL.LU R165, [R1+0xf8] ;  /* 0x0000f80001a57983 */ /* 0x000f280000300800 */
[----:B------:R-:W5:Y:S04]  /*ca80*/  LDL.LU R171, [R1+0xe8] ;  /* 0x0000e80001ab7983 */ /* 0x000f680000300800 */
[----:B------:R-:W3:Y:S04]  /*ca90*/  LDL.LU R177, [R1+0xd8] ;  /* 0x0000d80001b17983 */ /* 0x000ee80000300800 */
[----:B------:R-:W4:Y:S04]  /*caa0*/  LDL.LU R183, [R1+0xc8] ;  /* 0x0000c80001b77983 */ /* 0x000f280000300800 */
[----:B------:R-:W5:Y:S04]  /*cab0*/  LDL.LU R189, [R1+0xb8] ;  /* 0x0000b80001bd7983 */ /* 0x000f680000300800 */
        /* <DEDUP_REMOVED lines=8> */
[----:B------:R0:W-:Y:S04]  /*cb40*/  STS.U16 [R3+0x7200], R131 ;  /* 0x0072008303007388 */ /* 0x0001e80000000400 */
[----:B------:R-:W5:Y:S04]  /*cb50*/  LDL.LU R127, [R1+0x44] ;  /* 0x00004400017f7983 */ /* 0x000f680000300800 */
[----:B------:R1:W-:Y:S04]  /*cb60*/  STS.U16 [R3+0x7a00], R129 ;  /* 0x007a008103007388 */ /* 0x0003e80000000400 */
[----:B0-----:R-:W5:Y:S04]  /*cb70*/  LDL.LU R131, [R1+0x3c] ;  /* 0x00003c0001837983 */ /* 0x001f680000300800 */
[----:B-1----:R-:W5:Y:S01]  /*cb80*/  LDL.LU R129, [R1+0x34] ;  /* 0x0000340001817983 */ /* 0x002f620000300800 */
[----:B------:R-:W-:-:S03]  /*cb90*/  LOP3.LUT R2, R12, 0x50, RZ, 0x3c, !PT ;  /* 0x000000500c027812 */ /* 0x000fc600078e3cff */
[----:B------:R0:W-:Y:S04]  /*cba0*/  STS.U16 [R3+0xe00], R15 ;  /* 0x000e000f03007388 */ /* 0x0001e80000000400 */
[----:B------:R-:W-:Y:S01]  /*cbb0*/  STS.U16 [R3+0x200], R224 ;  /* 0x000200e003007388 */ /* 0x000fe20000000400 */
[----:B0-----:R-:W-:-:S03]  /*cbc0*/  IADD3 R15, R216, R2, RZ ;  /* 0x00000002d80f7210 */ /* 0x001fc60007ffe0ff */
        /* <DEDUP_REMOVED lines=30> */
[----:B--2---:R-:W-:Y:S04]  /*cdb0*/  STS.U16 [R3+0x600], R108 ;  /* 0x0006006c03007388 */ /* 0x004fe80000000400 */
        /* <DEDUP_REMOVED lines=14> */
[----:B---3--:R0:W-:Y:S04]  /*cea0*/  STS.U16 [R15+0xe80], R177 ;  /* 0x000e80b10f007388 */ /* 0x0081e80000000400 */
[----:B----4-:R1:W-:Y:S04]  /*ceb0*/  STS.U16 [R15+0x1280], R183 ;  /* 0x001280b70f007388 */ /* 0x0103e80000000400 */
[----:B-----5:R2:W-:Y:S04]  /*cec0*/  STS.U16 [R15+0x1680], R189 ;  /* 0x001680bd0f007388 */ /* 0x0205e80000000400 */
[----:B0-----:R-:W3:Y:S04]  /*ced0*/  LDL.LU R177, [R1+0x104] ;  /* 0x0001040001b17983 */ /* 0x001ee80000300800 */
[----:B-1----:R-:W4:Y:S04]  /*cee0*/  LDL.LU R183, [R1+0xf4] ;  /* 0x0000f40001b77983 */ /* 0x002f280000300800 */
[----:B------:R0:W-:Y:S04]  /*cef0*/  STS.U16 [R15+0x1a80], R196 ;  /* 0x001a80c40f007388 */ /* 0x0001e80000000400 */
[----:B--2---:R-:W2:Y:S04]  /*cf00*/  LDL.LU R189, [R1+0xe4] ;  /* 0x0000e40001bd7983 */ /* 0x004ea80000300800 */
[----:B------:R1:W-:Y:S04]  /*cf10*/  STS.U16 [R15+0x1e80], R200 ;  /* 0x001e80c80f007388 */ /* 0x0003e80000000400 */
[----:B0-----:R-:W5:Y:S04]  /*cf20*/  LDL.LU R196, [R1+0xd4] ;  /* 0x0000d40001c47983 */ /* 0x001f680000300800 */
[----:B------:R0:W-:Y:S04]  /*cf30*/  STS.U16 [R15+0x2280], R204 ;  /* 0x002280cc0f007388 */ /* 0x0001e80000000400 */
[----:B-1----:R-:W5:Y:S04]  /*cf40*/  LDL.LU R200, [R1+0xc4] ;  /* 0x0000c40001c87983 */ /* 0x002f680000300800 */
[----:B------:R1:W-:Y:S04]  /*cf50*/  STS.U16 [R15+0x2680], R208 ;  /* 0x002680d00f007388 */ /* 0x0003e80000000400 */
[----:B0-----:R-:W5:Y:S04]  /*cf60*/  LDL.LU R204, [R1+0xb4] ;  /* 0x0000b40001cc7983 */ /* 0x001f680000300800 */
[----:B------:R0:W-:Y:S04]  /*cf70*/  STS.U16 [R15+0x2a80], R212 ;  /* 0x002a80d40f007388 */ /* 0x0001e80000000400 */
[----:B-1----:R-:W5:Y:S04]  /*cf80*/  LDL.LU R208, [R1+0xa4] ;  /* 0x0000a40001d07983 */ /* 0x002f680000300800 */
[----:B------:R1:W-:Y:S04]  /*cf90*/  STS.U16 [R15+0x2e80], R220 ;  /* 0x002e80dc0f007388 */ /* 0x0003e80000000400 */
[----:B0-----:R-:W3:Y:S04]  /*cfa0*/  LDL.LU R212, [R1+0x94] ;  /* 0x0000940001d47983 */ /* 0x001ee80000300800 */
[----:B------:R0:W-:Y:S04]  /*cfb0*/  STS.U16 [R15+0x3280], R123 ;  /* 0x0032807b0f007388 */ /* 0x0001e80000000400 */
[----:B-1----:R-:W4:Y:S04]  /*cfc0*/  LDL.LU R220, [R1+0x88] ;  /* 0x0000880001dc7983 */ /* 0x002f280000300800 */
[----:B------:R1:W-:Y:S04]  /*cfd0*/  STS.U16 [R15+0x3680], R125 ;  /* 0x0036807d0f007388 */ /* 0x0003e80000000400 */
[----:B0-----:R-:W2:Y:S04]  /*cfe0*/  LDL.LU R123, [R1+0x7c] ;  /* 0x00007c00017b7983 */ /* 0x001ea80000300800 */
[----:B------:R0:W-:Y:S04]  /*cff0*/  STS.U16 [R15+0x3a80], R127 ;  /* 0x003a807f0f007388 */ /* 0x0001e80000000400 */
[----:B-1----:R-:W5:Y:S04]  /*d000*/  LDL.LU R125, [R1+0x70] ;  /* 0x00007000017d7983 */ /* 0x002f680000300800 */
[----:B------:R1:W-:Y:S04]  /*d010*/  STS.U16 [R15+0x3e80], R131 ;  /* 0x003e80830f007388 */ /* 0x0003e80000000400 */
[----:B0-----:R-:W5:Y:S04]  /*d020*/  LDL.LU R127, [R1+0x64] ;  /* 0x00006400017f7983 */ /* 0x001f680000300800 */
[----:B------:R0:W-:Y:S04]  /*d030*/  STS.U16 [R15+0x4280], R129 ;  /* 0x004280810f007388 */ /* 0x0001e80000000400 */
[----:B-1----:R-:W5:Y:S04]  /*d040*/  LDL.LU R131, [R1+0x58] ;  /* 0x0000580001837983 */ /* 0x002f680000300800 */
[----:B0-----:R-:W5:Y:S01]  /*d050*/  LDL.LU R129, [R1+0x4c] ;  /* 0x00004c0001817983 */ /* 0x001f620000300800 */
[----:B------:R-:W-:-:S04]  /*d060*/  LOP3.LUT R2, R12, 0x60, RZ, 0x3c, !PT ;  /* 0x000000600c027812 */ /* 0x000fc800078e3cff */
[----:B------:R-:W-:Y:S01]  /*d070*/  IADD3 R2, R216, R2, RZ ;  /* 0x00000002d8027210 */ /* 0x000fe20007ffe0ff */
        /* <DEDUP_REMOVED lines=52> */
[----:B0-----:R-:W3:Y:S04]  /*d3c0*/  LDL.LU R212, [R1+0x100] ;  /* 0x0001000001d47983 */ /* 0x001ee80000300800 */
[----:B--2---:R0:W-:Y:S04]  /*d3d0*/  STS.U16 [R2+0x2700], R123 ;  /* 0x0027007b02007388 */ /* 0x0041e80000000400 */
[----:B-1----:R-:W2:Y:S04]  /*d3e0*/  LDL.LU R220, [R1+0xf0] ;  /* 0x0000f00001dc7983 */ /* 0x002ea80000300800 */
[----:B-----5:R1:W-:Y:S04]  /*d3f0*/  STS.U16 [R2+0x2b00], R125 ;  /* 0x002b007d02007388 */ /* 0x0203e80000000400 */
[----:B0-----:R-:W4:Y:S04]  /*d400*/  LDL.LU R123, [R1+0xe0] ;  /* 0x0000e000017b7983 */ /* 0x001f280000300800 */
        /* <DEDUP_REMOVED lines=67> */
[----:B------:R-:W-:Y:S01]  /*d840*/  STS.U16 [R3+0x2380], R218 ;  /* 0x002380da03007388 */ /* 0x000fe20000000400 */
[----:B0-----:R-:W0:Y:S03]  /*d850*/  LDC R2, c[0x0][0x280] ;  /* 0x0000a000ff027b82 */ /* 0x001e260000000800 */
[----:B------:R-:W-:Y:S04]  /*d860*/  STS.U16 [R3+0x2780], R214 ;  /* 0x002780d603007388 */ /* 0x000fe80000000400 */
[----:B------:R-:W-:Y:S04]  /*d870*/  STS.U16 [R3+0x2b80], R210 ;  /* 0x002b80d203007388 */ /* 0x000fe80000000400 */
[----:B------:R-:W-:Y:S04]  /*d880*/  STS.U16 [R3+0x2f80], R206 ;  /* 0x002f80ce03007388 */ /* 0x000fe80000000400 */
[----:B---3--:R-:W-:Y:S04]  /*d890*/  STS.U16 [R3+0x380], R212 ;  /* 0x000380d403007388 */ /* 0x008fe80000000400 */
[----:B------:R-:W-:Y:S04]  /*d8a0*/  STS.U16 [R3+0x3380], R202 ;  /* 0x003380ca03007388 */ /* 0x000fe80000000400 */
[----:B--2---:R-:W-:Y:S04]  /*d8b0*/  STS.U16 [R3+0x780], R220 ;  /* 0x000780dc03007388 */ /* 0x004fe80000000400 */
[----:B------:R-:W-:Y:S04]  /*d8c0*/  STS.U16 [R3+0x3780], R198 ;  /* 0x003780c603007388 */ /* 0x000fe80000000400 */
[----:B----4-:R-:W-:Y:S04]  /*d8d0*/  STS.U16 [R3+0xb80], R123 ;  /* 0x000b807b03007388 */ /* 0x010fe80000000400 */
[----:B------:R-:W-:Y:S04]  /*d8e0*/  STS.U16 [R3+0x3b80], R192 ;  /* 0x003b80c003007388 */ /* 0x000fe80000000400 */
        /* <DEDUP_REMOVED lines=53> */
[----:B-1----:R-:W-:-:S02]  /*dc40*/  MOV R0, 0xff800000 ;  /* 0xff80000000007802 */ /* 0x002fc40000000f00 */
[----:B------:R-:W-:Y:S02]  /*dc50*/  MOV R4, 0xff800000 ;  /* 0xff80000000047802 */ /* 0x000fe40000000f00 */
[----:B--2---:R-:W-:-:S05]  /*dc60*/  MOV R3, 0x3f800000 ;  /* 0x3f80000000037802 */ /* 0x004fca0000000f00 */
[----:B------:R1:W-:Y:S04]  /*dc70*/  STL [R1+0xa6c], R3 ;  /* 0x000a6c0301007387 */ /* 0x0003e80000100800 */
[----:B------:R-:W-:Y:S01]  /*dc80*/  STL [R1+0x60c], R0 ;  /* 0x00060c0001007387 */ /* 0x000fe20000100800 */
[----:B-1----:R-:W-:-:S03]  /*dc90*/  MOV R3, 0xff800000 ;  /* 0xff80000000037802 */ /* 0x002fc60000000f00 */
[----:B------:R1:W-:Y:S04]  /*dca0*/  STL [R1+0x608], R4 ;  /* 0x0006080401007387 */ /* 0x0003e80000100800 */
[----:B------:R2:W-:Y:S04]  /*dcb0*/  STL [R1+0x604], R3 ;  /* 0x0006040301007387 */ /* 0x0005e80000100800 */
[----:B------:R3:W-:Y:S01]  /*dcc0*/  STL [R1+0x600], R0 ;  /* 0x0006000001007387 */ /* 0x0007e20000100800 */
[----:B-1----:R-:W-:Y:S02]  /*dcd0*/  MOV R4, 0x3f800000 ;  /* 0x3f80000000047802 */ /* 0x002fe40000000f00 */
[----:B--2---:R-:W-:-:S03]  /*dce0*/  MOV R3, 0x3f800000 ;  /* 0x3f80000000037802 */ /* 0x004fc60000000f00 */
[----:B------:R1:W-:Y:S01]  /*dcf0*/  STL [R1+0xa70], R4 ;  /* 0x000a700401007387 */ /* 0x0003e20000100800 */
[----:B---3--:R-:W-:-:S03]  /*dd00*/  MOV R0, 0x3f800000 ;  /* 0x3f80000000007802 */ /* 0x008fc60000000f00 */
[----:B------:R1:W-:Y:S04]  /*dd10*/  STL [R1+0xa74], R3 ;  /* 0x000a740301007387 */ /* 0x0003e80000100800 */
[----:B------:R1:W-:Y:S04]  /*dd20*/  STL [R1+0x400], RZ ;  /* 0x000400ff01007387 */ /* 0x0003e80000100800 */
[----:B------:R1:W-:Y:S04]  /*dd30*/  STL [R1+0xa68], R0 ;  /* 0x000a680001007387 */ /* 0x0003e80000100800 */
[----:B------:R1:W-:Y:S04]  /*dd40*/  STL [R1+0x404], RZ ;  /* 0x000404ff01007387 */ /* 0x0003e80000100800 */
        /* <DEDUP_REMOVED lines=254> */
[----:B------:R1:W-:Y:S04]  /*ed30*/  STL [R1], RZ ;  /* 0x000000ff01007387 */ /* 0x0003e80000100800 */
        /* <DEDUP_REMOVED lines=126> */
[----:B------:R1:W-:Y:S01]  /*f520*/  STL [R1+0x1fc], RZ ;  /* 0x0001fcff01007387 */ /* 0x0003e20000100800 */
[----:B0-----:R-:W-:-:S02]  /*f530*/  ISETP.GE.AND P0, PT, R2, 0x1, PT ;  /* 0x000000010200780c */ /* 0x001fc40003f06270 */
[----:B------:R-:W-:Y:S02]  /*f540*/  CS2R R24, SRZ ;  /* 0x0000000000187805 */ /* 0x000fe4000001ff00 */
[----:B------:R-:W-:Y:S02]  /*f550*/  CS2R R26, SRZ ;  /* 0x00000000001a7805 */ /* 0x000fe4000001ff00 */
[----:B------:R-:W-:Y:S02]  /*f560*/  CS2R R28, SRZ ;  /* 0x00000000001c7805 */ /* 0x000fe4000001ff00 */
[----:B------:R-:W-:Y:S02]  /*f570*/  CS2R R30, SRZ ;  /* 0x00000000001e7805 */ /* 0x000fe4000001ff00 */
[----:B------:R-:W-:Y:S02]  /*f580*/  CS2R R32, SRZ ;  /* 0x0000000000207805 */ /* 0x000fe4000001ff00 */
[----:B------:R-:W-:-:S02]  /*f590*/  CS2R R34, SRZ ;  /* 0x0000000000227805 */ /* 0x000fc4000001ff00 */
        /* <DEDUP_REMOVED lines=57> */
[----:B------:R-:W-:Y:S01]  /*f930*/  CS2R R150, SRZ ;  /* 0x0000000000967805 */ /* 0x000fe2000001ff00 */
[----:B-1----:R-:W-:Y:S06]  /*f940*/  @!P0 BRA `(.L_x_0) ;  /* 0x000001f400588947 */ /* 0x002fec0003800000 */
[----:B------:R-:W0:Y:S01]  /*f950*/  S2R R220, SR_TID.X ;  /* 0x0000000000dc7919 */ /* 0x000e220000002100 */
[----:B------:R-:W-:Y:S01]  /*f960*/  IADD3 R0, R216, 0x40000, RZ ;  /* 0x00040000d8007810 */ /* 0x000fe20007ffe0ff */
[----:B------:R-:W1:Y:S01]  /*f970*/  LDC.64 R2, c[0x0][0x260] ;  /* 0x00009800ff027b82 */ /* 0x000e620000000a00 */
[----:B------:R-:W2:Y:S02]  /*f980*/  S2R R212, SR_TID.X ;  /* 0x0000000000d47919 */ /* 0x000ea40000002100 */
[----:B------:R-:W-:Y:S01]  /*f990*/  SHF.R.U32.HI R0, RZ, 0x4, R0 ;  /* 0x00000004ff007819 */ /* 0x000fe20000011600 */
[----:B------:R-:W3:Y:S03]  /*f9a0*/  S2R R216, SR_TID.X ;  /* 0x0000000000d87919 */ /* 0x000ee60000002100 */
[----:B------:R-:W-:Y:S01]  /*f9b0*/  SGXT.U32 R0, R0, 0xe ;  /* 0x0000000e0000781a */ /* 0x000fe20000000000 */
[----:B------:R-:W4:Y:S03]  /*f9c0*/  LDC.64 R124, c[0x0][0x250] ;  /* 0x00009400ff7c7b82 */ /* 0x000f260000000a00 */
[----:B------:R-:W-:-:S05]  /*f9d0*/  R2UR UR34, R0 ;  /* 0x00000000002272ca */ /* 0x000fca00000e0000 */
[----:B------:R-:W5:Y:S01]  /*f9e0*/  LDC R10, c[0x0][0x258] ;  /* 0x00009600ff0a7b82 */ /* 0x000f620000000800 */
[----:B-1----:R-:W-:-:S07]  /*f9f0*/  MOV R7, R2 ;  /* 0x0000000200077202 */ /* 0x002fce0000000f00 */
[----:B------:R-:W1:Y:S01]  /*fa00*/  LDC.64 R8, c[0x0][0x218] ;  /* 0x00008600ff087b82 */ /* 0x000e620000000a00 */
[----:B------:R5:W-:Y:S01]  /*fa10*/  STL [R1+0x1a74], R3 ;  /* 0x001a740301007387 */ /* 0x000be20000100800 */
[----:B------:R-:W-:Y:S02]  /*fa20*/  MOV R6, R3 ;  /* 0x0000000300067202 */ /* 0x000fe40000000f00 */
[C---:B0-----:R-:W-:Y:S02]  /*fa30*/  LOP3.LUT P0, RZ, R220.reuse, 0x80, RZ, 0xc0, !PT ;  /* 0x00000080dcff7812 */ /* 0x041fe4000780c0ff */
[----:B------:R-:W-:Y:S02]  /*fa40*/  SHF.L.U32 R139, R220, 0x9, RZ ;  /* 0x00000009dc8b7819 */ /* 0x000fe400000006ff */
[----:B------:R-:W0:Y:S01]  /*fa50*/  LDC.64 R12, c[0x0][0x220] ;  /* 0x00008800ff0c7b82 */ /* 0x000e220000000a00 */
[----:B--2---:R-:W-:Y:S01]  /*fa60*/  SHF.L.U32 R208, R212, 0x1, RZ ;  /* 0x00000001d4d07819 */ /* 0x004fe200000006ff */
[C---:B----4-:R-:W-:Y:S01]  /*fa70*/  IMAD R85, R125.reuse, 0x6, RZ ;  /* 0x000000067d557824 */ /* 0x050fe200078e02ff */
[----:B------:R-:W-:Y:S01]  /*fa80*/  SEL R2, RZ, 0x90, !P0 ;  /* 0x00000090ff027807 */ /* 0x000fe20004000000 */
[C---:B------:R-:W-:Y:S01]  /*fa90*/  IMAD R81, R125.reuse, 0xa, RZ ;  /* 0x0000000a7d517824 */ /* 0x040fe200078e02ff */
[C---:B---3--:R-:W-:Y:S01]  /*faa0*/  LOP3.LUT R212, R216.reuse, 0xc0, RZ, 0xc0, !PT ;  /* 0x000000c0d8d47812 */ /* 0x048fe200078ec0ff */
[C---:B------:R-:W-:Y:S01]  /*fab0*/  IMAD R80, R125.reuse, 0xb, RZ ;  /* 0x0000000b7d507824 */ /* 0x040fe200078e02ff */
[----:B------:R-:W-:Y:S01]  /*fac0*/  SHF.L.U32 R216, R216, 0x1, RZ ;  /* 0x00000001d8d87819 */ /* 0x000fe200000006ff */
[C---:B------:R-:W-:Y:S01]  /*fad0*/  IMAD R79, R125.reuse, 0xc, RZ ;  /* 0x0000000c7d4f7824 */ /* 0x040fe200078e02ff */
[----:B------:R-:W-:Y:S01]  /*fae0*/  LOP3.LUT R208, R208, 0x7e, RZ, 0xc0, !PT ;  /* 0x0000007ed0d07812 */ /* 0x000fe200078ec0ff */
[C---:B------:R-:W-:Y:S01]  /*faf0*/  IMAD R78, R125.reuse, 0xd, RZ ;  /* 0x0000000d7d4e7824 */ /* 0x040fe200078e02ff */
[----:B------:R-:W-:Y:S01]  /*fb00*/  LOP3.LUT R4, R2, 0x7e, R216, 0x78, !PT ;  /* 0x0000007e02047812 */ /* 0x000fe200078e78d8 */
[C---:B------:R-:W-:Y:S01]  /*fb10*/  IMAD R77, R125.reuse, 0xe, RZ ;  /* 0x0000000e7d4d7824 */ /* 0x040fe200078e02ff */
[----:B------:R-:W-:Y:S01]  /*fb20*/  LEA R140, R212, R208, 0x8 ;  /* 0x000000d0d48c7211 */ /* 0x000fe200078e40ff */
[----:B------:R-:W2:Y:S01]  /*fb30*/  S2R R216, SR_TID.X ;  /* 0x0000000000d87919 */ /* 0x000ea20000002100 */
[----:B-----5:R-:W-:Y:S01]  /*fb40*/  MOV R3, RZ ;  /* 0x000000ff00037202 */ /* 0x020fe20000000f00 */
[C---:B------:R-:W-:Y:S01]  /*fb50*/  IMAD R73, R125.reuse, 0x12, RZ ;  /* 0x000000127d497824 */ /* 0x040fe200078e02ff */
[----:B------:R-:W-:Y:S01]  /*fb60*/  IADD3 R5, P0, R0, 0x2, RZ ;  /* 0x0000000200057810 */ /* 0x000fe20007f1e0ff */
[----:B------:R-:W3:Y:S01]  /*fb70*/  S2R R212, SR_CTAID.Y ;  /* 0x0000000000d47919 */ /* 0x000ee20000002600 */
[----:B------:R-:W-:Y:S01]  /*fb80*/  LOP3.LUT R2, R220, 0x7f, RZ, 0xc0, !PT ;  /* 0x0000007fdc027812 */ /* 0x000fe200078ec0ff */
[----:B------:R-:W-:Y:S01]  /*fb90*/  IMAD R72, R125, 0x13, RZ ;  /* 0x000000137d487824 */ /* 0x000fe200078e02ff */
[----:B------:R-:W-:Y:S01]  /*fba0*/  IADD3.X R3, R3, 0x40000040, RZ, P0, !PT ;  /* 0x4000004003037810 */ /* 0x000fe200007fe4ff */
[----:B------:R-:W-:Y:S01]  /*fbb0*/  IMAD R71, R125, 0x14, RZ ;  /* 0x000000147d477824 */ /* 0x000fe200078e02ff */
[----:B------:R-:W-:Y:S01]  /*fbc0*/  LOP3.LUT R139, R4, 0x8000, R139, 0xf8, !PT ;  /* 0x00008000048b7812 */ /* 0x000fe200078ef88b */
[----:B------:R-:W-:Y:S01]  /*fbd0*/  IMAD R2, R2, R6, RZ ;  /* 0x0000000602027224 */ /* 0x000fe200078e02ff */
[----:B------:R-:W-:Y:S01]  /*fbe0*/  R2UR UR55, R3 ;  /* 0x00000000033772ca */ /* 0x000fe200000e0000 */
[----:B------:R-:W-:Y:S01]  /*fbf0*/  IMAD R70, R125, 0x15, RZ ;  /* 0x000000157d467824 */ /* 0x000fe200078e02ff */
[----:B------:R-:W-:Y:S01]  /*fc00*/  R2UR UR54, R5 ;  /* 0x00000000053672ca */ /* 0x000fe200000e0000 */
[C---:B------:R-:W-:Y:S01]  /*fc10*/  IMAD.HI R6, R2.reuse, 0x2, RZ ;  /* 0x0000000202067827 */ /* 0x040fe200078e02ff */
[----:B------:R-:W-:Y:S01]  /*fc20*/  SHF.L.U32 R4, R2, 0x1, RZ ;  /* 0x0000000102047819 */ /* 0x000fe200000006ff */
[----:B------:R-:W4:Y:S01]  /*fc30*/  LDC R138, c[0x0][0x268] ;  /* 0x00009a00ff8a7b82 */ /* 0x000f220000000800 */
[CC--:B------:R-:W-:Y:S01]  /*fc40*/  LEA R134, R125.reuse, -R125.reuse, 0x7 ;  /* 0x8000007d7d867211 */ /* 0x0c0fe200078e38ff */
[C---:B------:R-:W-:Y:S01]  /*fc50*/  IMAD R69, R125.reuse, 0x16, RZ ;  /* 0x000000167d457824 */ /* 0x040fe200078e02ff */
[C---:B------:R-:W-:Y:S01]  /*fc60*/  SHF.L.U32 R89, R125.reuse, 0x1, RZ ;  /* 0x000000017d597819 */ /* 0x040fe200000006ff */
[C---:B------:R-:W-:Y:S01]  /*fc70*/  IMAD R68, R125.reuse, 0x17, RZ ;  /* 0x000000177d447824 */ /* 0x040fe200078e02ff */
[CC--:B------:R-:W-:Y:S01]  /*fc80*/  LEA R88, R125.reuse, R125.reuse, 0x1 ;  /* 0x0000007d7d587211 */ /* 0x0c0fe200078e08ff */
[C---:B------:R-:W-:Y:S01]  /*fc90*/  IMAD R67, R125.reuse, 0x18, RZ ;  /* 0x000000187d437824 */ /* 0x040fe200078e02ff */
[C---:B------:R-:W-:Y:S01]  /*fca0*/  SHF.L.U32 R87, R125.reuse, 0x2, RZ ;  /* 0x000000027d577819 */ /* 0x040fe200000006ff */
[C---:B------:R-:W-:Y:S01]  /*fcb0*/  IMAD R66, R125.reuse, 0x19, RZ ;  /* 0x000000197d427824 */ /* 0x040fe200078e02ff */
[CC--:B------:R-:W-:Y:S01]  /*fcc0*/  LEA R86, R125.reuse, R125.reuse, 0x2 ;  /* 0x0000007d7d567211 */ /* 0x0c0fe200078e10ff */
[C---:B------:R-:W-:Y:S01]  /*fcd0*/  IMAD R65, R125.reuse, 0x1a, RZ ;  /* 0x0000001a7d417824 */ /* 0x040fe200078e02ff */
[CC--:B------:R-:W-:Y:S01]  /*fce0*/  LEA R84, R125.reuse, -R125.reuse, 0x3 ;  /* 0x8000007d7d547211 */ /* 0x0c0fe200078e18ff */
[C---:B------:R-:W-:Y:S01]  /*fcf0*/  IMAD R64, R125.reuse, 0x1b, RZ ;  /* 0x0000001b7d407824 */ /* 0x040fe200078e02ff */
[C---:B------:R-:W-:Y:S01]  /*fd00*/  SHF.L.U32 R83, R125.reuse, 0x3, RZ ;  /* 0x000000037d537819 */ /* 0x040fe200000006ff */
[C---:B------:R-:W-:Y:S01]  /*fd10*/  IMAD R63, R125.reuse, 0x1c, RZ ;  /* 0x0000001c7d3f7824 */ /* 0x040fe200078e02ff */
[CC--:B------:R-:W-:Y:S01]  /*fd20*/  LEA R82, R125.reuse, R125.reuse, 0x3 ;  /* 0x0000007d7d527211 */ /* 0x0c0fe200078e18ff */
[C---:B------:R-:W-:Y:S01]  /*fd30*/  IMAD R62, R125.reuse, 0x1d, RZ ;  /* 0x0000001d7d3e7824 */ /* 0x040fe200078e02ff */
[----:B--2---:R-:W-:Y:S01]  /*fd40*/  LOP3.LUT R216, R216, 0xff, RZ, 0xc0, !PT ;  /* 0x000000ffd8d87812 */ /* 0x004fe200078ec0ff */
[C---:B------:R-:W-:Y:S01]  /*fd50*/  IMAD R59, R125.reuse, 0x1e, RZ ;  /* 0x0000001e7d3b7824 */ /* 0x040fe200078e02ff */
[C---:B------:R-:W-:Y:S01]  /*fd60*/  LEA R76, R125.reuse, -R125, 0x4 ;  /* 0x8000007d7d4c7211 */ /* 0x040fe200078e20ff */
[C---:B---3--:R-:W-:Y:S01]  /*fd70*/  IMAD R124, R212.reuse, R124, RZ ;  /* 0x0000007cd47c7224 */ /* 0x048fe200078e02ff */
[C---:B------:R-:W-:Y:S01]  /*fd80*/  SHF.L.U32 R75, R125.reuse, 0x4, RZ ;  /* 0x000000047d4b7819 */ /* 0x040fe200000006ff */
[----:B------:R-:W-:Y:S01]  /*fd90*/  IMAD R0, R212, R7, RZ ;  /* 0x00000007d4007224 */ /* 0x000fe200078e02ff */
[C---:B------:R-:W-:Y:S01]  /*fda0*/  LEA R74, R125.reuse, R125, 0x4 ;  /* 0x0000007d7d4a7211 */ /* 0x040fe200078e20ff */
[----:B------:R-:W-:Y:S01]  /*fdb0*/  IMAD R3, R216, R10, RZ ;  /* 0x0000000ad8037224 */ /* 0x000fe200078e02ff */
[----:B-1----:R-:W-:Y:S01]  /*fdc0*/  LEA R8, P0, R124, R8, 0x1 ;  /* 0x000000087c087211 */ /* 0x002fe200078008ff */
[C---:B------:R-:W-:Y:S01]  /*fdd0*/  IMAD R54, R125.reuse, 0x22, RZ ;  /* 0x000000227d367824 */ /* 0x040fe200078e02ff */
[----:B------:R-:W-:Y:S01]  /*fde0*/  SHF.L.U32 R7, R0, 0x1, RZ ;  /* 0x0000000100077819 */ /* 0x000fe200000006ff */
[C---:B------:R-:W-:Y:S01]  /*fdf0*/  IMAD R53, R125.reuse, 0x23, RZ ;  /* 0x000000237d357824 */ /* 0x040fe200078e02ff */
[----:B------:R-:W-:Y:S01]  /*fe00*/  LEA.HI.X.SX32 R124, R124, R9, 0x1, P0 ;  /* 0x000000097c7c7211 */ /* 0x000fe200000f0eff */
[----:B------:R-:W-:Y:S01]  /*fe10*/  IMAD R52, R125, 0x24, RZ ;  /* 0x000000247d347824 */ /* 0x000fe200078e02ff */
[----:B------:R-:W-:Y:S01]  /*fe20*/  LEA R60, P0, R3, R8, 0x1 ;  /* 0x00000008033c7211 */ /* 0x000fe200078008ff */
[C---:B------:R-:W-:Y:S01]  /*fe30*/  IMAD R51, R125.reuse, 0x25, RZ ;  /* 0x000000257d337824 */ /* 0x040fe200078e02ff */
[----:B------:R-:W-:Y:S01]  /*fe40*/  LEA R5, R10, R3, 0x8 ;  /* 0x000000030a057211 */ /* 0x000fe200078e40ff */
[C---:B------:R-:W-:Y:S01]  /*fe50*/  IMAD R50, R125.reuse, 0x26, RZ ;  /* 0x000000267d327824 */ /* 0x040fe200078e02ff */
[----:B0-----:R-:W-:Y:S01]  /*fe60*/  IADD3 R2, P2, P3, R4, R12, R7 ;  /* 0x0000000c04027210 */ /* 0x001fe20007b5e007 */
[----:B------:R-:W-:Y:S01]  /*fe70*/  IMAD R49, R125, 0x27, RZ ;  /* 0x000000277d317824 */ /* 0x000fe200078e02ff */
[----:B------:R-:W-:Y:S01]  /*fe80*/  LEA.HI.X.SX32 R61, R3, R124, 0x1, P0 ;  /* 0x0000007c033d7211 */ /* 0x000fe200000f0eff */
[----:B------:R-:W-:Y:S01]  /*fe90*/  IMAD R48, R125, 0x28, RZ ;  /* 0x000000287d307824 */ /* 0x000fe200078e02ff */
[----:B------:R-:W-:Y:S01]  /*fea0*/  LEA R4, P1, R5, R8, 0x1 ;  /* 0x0000000805047211 */ /* 0x000fe200078208ff */
[C---:B------:R-:W-:Y:S01]  /*feb0*/  IMAD R47, R125.reuse, 0x29, RZ ;  /* 0x000000297d2f7824 */ /* 0x040fe200078e02ff */
[CC--:B------:R-:W-:Y:S01]  /*fec0*/  LEA R58, R125.reuse, -R125.reuse, 0x5 ;  /* 0x8000007d7d3a7211 */ /* 0x0c0fe200078e28ff */
[--C-:B------:R-:W-:Y:S01]  /*fed0*/  IMAD.WIDE R142, R125, 0x2, R60.reuse ;  /* 0x000000027d8e7825 */ /* 0x100fe200078e023c */
[----:B------:R-:W-:Y:S01]  /*fee0*/  LEA.HI.X.SX32 R5, R5, R124, 0x1, P1 ;  /* 0x0000007c05057211 */ /* 0x000fe200008f0eff */
[----:B------:R-:W0:Y:S01]  /*fef0*/  LDC R141, c[0x0][0x268] ;  /* 0x00009a00ff8d7b82 */ /* 0x000e220000000800 */
[----:B------:R-:W-:Y:S01]  /*ff00*/  SHF.L.U32 R57, R125, 0x5, RZ ;  /* 0x000000057d397819 */ /* 0x000fe200000006ff */
[----:B------:R-:W-:Y:S01]  /*ff10*/  IMAD.WIDE R146, R89, 0x2, R60 ;  /* 0x0000000259927825 */ /* 0x000fe200078e023c */
[----:B------:R1:W-:Y:S01]  /*ff20*/  STL.64 [R1+0x1a60], R142 ;  /* 0x001a608e01007387 */ /* 0x0003e20000100a00 */
[----:B------:R-:W-:-:S02]  /*ff30*/  LEA R56, R125, R125, 0x5 ;  /* 0x0000007d7d387211 */ /* 0x000fc400078e28ff */
[C---:B------:R-:W-:Y:S01]  /*ff40*/  IMAD.WIDE R144, R125.reuse, 0x2, R4 ;  /* 0x000000027d907825 */ /* 0x040fe200078e0204 */
[CC--:B------:R-:W-:Y:S01]  /*ff50*/  LEA R25, R125.reuse, -R125.reuse, 0x6 ;  /* 0x8000007d7d197211 */ /* 0x0c0fe200078e30ff */
[----:B------:R-:W2:Y:S01]  /*ff60*/  LDC R148, c[0x0][0x268] ;  /* 0x00009a00ff947b82 */ /* 0x000ea20000000800 */
[C---:B------:R-:W-:Y:S01]  /*ff70*/  SHF.L.U32 R24, R125.reuse, 0x6, RZ ;  /* 0x000000067d187819 */ /* 0x040fe200000006ff */
[C---:B------:R-:W-:Y:S01]  /*ff80*/  IMAD R46, R125.reuse, 0x2a, RZ ;  /* 0x0000002a7d2e7824 */ /* 0x040fe200078e02ff */
[----:B------:R3:W-:Y:S01]  /*ff90*/  STL.64 [R1+0x1a58], R144 ;  /* 0x001a589001007387 */ /* 0x0007e20000100a00 */
[C---:B------:R-:W-:Y:S01]  /*ffa0*/  IMAD R45, R125.reuse, 0x2b, RZ ;  /* 0x0000002b7d2d7824 */ /* 0x040fe200078e02ff */
[C---:B------:R-:W-:Y:S01]  /*ffb0*/  LEA R23, R125.reuse, R125, 0x6 ;  /* 0x0000007d7d177211 */ /* 0x040fe200078e30ff */
[----:B------:R-:W-:Y:S01]  /*ffc0*/  IMAD R44, R125, 0x2c, RZ ;  /* 0x0000002c7d2c7824 */ /* 0x000fe200078e02ff */
[----:B------:R-:W-:Y:S01]  /*ffd0*/  SHF.R.U32.HI R55, RZ, 0x7, R220 ;  /* 0x00000007ff377819 */ /* 0x000fe200000116dc */
[----:B-1----:R-:W-:Y:S01]  /*ffe0*/  IMAD.WIDE R142, R134, 0x2, R60 ;  /* 0x00000002868e7825 */ /* 0x002fe200078e023c */
[----:B------:R-:W1:Y:S02]  /*fff0*/  LDC R150, c[0x0][0x268] ;  /* 0x00009a00ff967b82 */ /* 0x000e640000000800 */
[----:B------:R-:W-:Y:S01]  /*10000*/  SGXT.U32 R55, R55, 0x1 ;  /* 0x000000013737781a */ /* 0x000fe20000000000 */
[C---:B------:R-:W-:Y:S01]  /*10010*/  IMAD R43, R125.reuse, 0x2d, RZ ;  /* 0x0000002d7d2b7824 */ /* 0x040fe200078e02ff */
[----:B------:R5:W-:Y:S01]  /*10020*/  STL.64 [R1+0x1280], R142 ;  /* 0x0012808e01007387 */ /* 0x000be20000100a00 */
[----:B------:R-:W-:-:S02]  /*10030*/  IMAD R42, R125, 0x2e, RZ ;  /* 0x0000002e7d2a7824 */ /* 0x000fc400078e02ff */
[--C-:B---3--:R-:W-:Y:S01]  /*10040*/  IMAD.WIDE R144, R88, 0x2, R60.reuse ;  /* 0x0000000258907825 */ /* 0x108fe200078e023c */
[----:B------:R3:W-:Y:S01]  /*10050*/  STL.64 [R1+0x1a50], R146 ;  /* 0x001a509201007387 */ /* 0x0007e20000100a00 */
[----:B------:R-:W1:Y:S02]  /*10060*/  LDC R149, c[0x0][0x268] ;  /* 0x00009a00ff957b82 */ /* 0x000e640000000800 */
[C---:B------:R-:W-:Y:S01]  /*10070*/  IMAD R41, R125.reuse, 0x2f, RZ ;  /* 0x0000002f7d297824 */ /* 0x040fe200078e02ff */
[----:B------:R4:W-:Y:S01]  /*10080*/  STL.64 [R1+0x1a48], R144 ;  /* 0x001a489001007387 */ /* 0x0009e20000100a00 */
[C---:B------:R-:W-:Y:S02]  /*10090*/  IMAD R40, R125.reuse, 0x30, RZ ;  /* 0x000000307d287824 */ /* 0x040fe400078e02ff */
[----:B------:R-:W-:Y:S02]  /*100a0*/  IMAD R39, R125, 0x31, RZ ;  /* 0x000000317d277824 */ /* 0x000fe400078e02ff */
[--C-:B-----5:R-:W-:Y:S01]  /*100b0*/  IMAD.WIDE R142, R87, 0x2, R60.reuse ;  /* 0x00000002578e7825 */ /* 0x120fe200078e023c */
[----:B------:R-:W5:Y:S03]  /*100c0*/  LDC R151, c[0x0][0x268] ;  /* 0x00009a00ff977b82 */ /* 0x000f660000000800 */
[--C-:B---3--:R-:W-:Y:S01]  /*100d0*/  IMAD.WIDE R146, R86, 0x2, R60.reuse ;  /* 0x0000000256927825 */ /* 0x108fe200078e023c */
[----:B------:R3:W-:Y:S03]  /*100e0*/  STL.64 [R1+0x1a40], R142 ;  /* 0x001a408e01007387 */ /* 0x0007e60000100a00 */
[----:B----4-:R-:W-:Y:S01]  /*100f0*/  IMAD.WIDE R144, R85, 0x2, R60 ;  /* 0x0000000255907825 */ /* 0x010fe200078e023c */
[----:B------:R4:W-:Y:S01]  /*10100*/  STL.64 [R1+0x1a38], R146 ;  /* 0x001a389201007387 */ /* 0x0009e20000100a00 */
[----:B------:R-:W5:Y:S02]  /*10110*/  LDC R152, c[0x0][0x268] ;  /* 0x00009a00ff987b82 */ /* 0x000f640000000800 */
[C---:B------:R-:W-:Y:S01]  /*10120*/  IMAD R38, R125.reuse, 0x32, RZ ;  /* 0x000000327d267824 */ /* 0x040fe200078e02ff */
[----:B------:R0:W-:Y:S01]  /*10130*/  STL.64 [R1+0x1a30], R144 ;  /* 0x001a309001007387 */ /* 0x0001e20000100a00 */
[----:B------:R-:W-:-:S02]  /*10140*/  IMAD R37, R125, 0x33, RZ ;  /* 0x000000337d257824 */ /* 0x000fc400078e02ff */
[----:B------:R-:W-:Y:S02]  /*10150*/  IMAD R36, R125, 0x34, RZ ;  /* 0x000000347d247824 */ /* 0x000fe400078e02ff */
[--C-:B---3--:R-:W-:Y:S01]  /*10160*/  IMAD.WIDE R142, R84, 0x2, R60.reuse ;  /* 0x00000002548e7825 */ /* 0x108fe200078e023c */
[----:B------:R-:W3:Y:S03]  /*10170*/  LDC R153, c[0x0][0x268] ;  /* 0x00009a00ff997b82 */ /* 0x000ee60000000800 */
[--C-:B----4-:R-:W-:Y:S01]  /*10180*/  IMAD.WIDE R146, R83, 0x2, R60.reuse ;  /* 0x0000000253927825 */ /* 0x110fe200078e023c */
[----:B------:R4:W-:Y:S03]  /*10190*/  STL.64 [R1+0x1a28], R142 ;  /* 0x001a288e01007387 */ /* 0x0009e60000100a00 */
[----:B0-----:R-:W-:Y:S01]  /*101a0*/  IMAD.WIDE R144, R82, 0x2, R60 ;  /* 0x0000000252907825 */ /* 0x001fe200078e023c */
[----:B------:R0:W-:Y:S01]  /*101b0*/  STL.64 [R1+0x1a20], R146 ;  /* 0x001a209201007387 */ /* 0x0001e20000100a00 */
[----:B------:R-:W3:Y:S02]  /*101c0*/  LDC R154, c[0x0][0x268] ;  /* 0x00009a00ff9a7b82 */ /* 0x000ee40000000800 */
[C---:B------:R-:W-:Y:S01]  /*101d0*/  IMAD R35, R125.reuse, 0x35, RZ ;  /* 0x000000357d237824 */ /* 0x040fe200078e02ff */
[----:B------:R2:W-:Y:S01]  /*101e0*/  STL.64 [R1+0x1a18], R144 ;  /* 0x001a189001007387 */ /* 0x0005e20000100a00 */
[----:B------:R-:W-:-:S02]  /*101f0*/  IMAD R34, R125, 0x36, RZ ;  /* 0x000000367d227824 */ /* 0x000fc400078e02ff */
[----:B------:R-:W-:Y:S02]  /*10200*/  IMAD R33, R125, 0x37, RZ ;  /* 0x000000377d217824 */ /* 0x000fe400078e02ff */
[--C-:B----4-:R-:W-:Y:S01]  /*10210*/  IMAD.WIDE R142, R81, 0x2, R60.reuse ;  /* 0x00000002518e7825 */ /* 0x110fe200078e023c */
[----:B------:R-:W4:Y:S03]  /*10220*/  LDC R156, c[0x0][0x268] ;  /* 0x00009a00ff9c7b82 */ /* 0x000f260000000800 */
[--C-:B0-----:R-:W-:Y:S01]  /*10230*/  IMAD.WIDE R146, R80, 0x2, R60.reuse ;  /* 0x0000000250927825 */ /* 0x101fe200078e023c */
[----:B------:R0:W-:Y:S03]  /*10240*/  STL.64 [R1+0x1a10], R142 ;  /* 0x001a108e01007387 */ /* 0x0001e60000100a00 */
[----:B--2---:R-:W-:Y:S01]  /*10250*/  IMAD.WIDE R144, R79, 0x2, R60 ;  /* 0x000000024f907825 */ /* 0x004fe200078e023c */
[----:B------:R2:W-:Y:S01]  /*10260*/  STL.64 [R1+0x1a08], R146 ;  /* 0x001a089201007387 */ /* 0x0005e20000100a00 */
[----:B------:R-:W4:Y:S02]  /*10270*/  LDC R155, c[0x0][0x268] ;  /* 0x00009a00ff9b7b82 */ /* 0x000f240000000800 */
[C---:B------:R-:W-:Y:S01]  /*10280*/  IMAD R32, R125.reuse, 0x38, RZ ;  /* 0x000000387d207824 */ /* 0x040fe200078e02ff */
[----:B------:R1:W-:Y:S01]  /*10290*/  STL.64 [R1+0x1a00], R144 ;  /* 0x001a009001007387 */ /* 0x0003e20000100a00 */
[----:B------:R-:W-:-:S02]  /*102a0*/  IMAD R31, R125, 0x39, RZ ;  /* 0x000000397d1f7824 */ /* 0x000fc400078e02ff */
[----:B------:R-:W-:Y:S02]  /*102b0*/  IMAD R30, R125, 0x3a, RZ ;  /* 0x0000003a7d1e7824 */ /* 0x000fe400078e02ff */
[--C-:B0-----:R-:W-:Y:S01]  /*102c0*/  IMAD.WIDE R142, R78, 0x2, R60.reuse ;  /* 0x000000024e8e7825 */ /* 0x101fe200078e023c */
[----:B------:R-:W0:Y:S03]  /*102d0*/  LDC R157, c[0x0][0x268] ;  /* 0x00009a00ff9d7b82 */ /* 0x000e260000000800 */
[--C-:B--2---:R-:W-:Y:S01]  /*102e0*/  IMAD.WIDE R146, R77, 0x2, R60.reuse ;  /* 0x000000024d927825 */ /* 0x104fe200078e023c */
[----:B------:R2:W-:Y:S03]  /*102f0*/  STL.64 [R1+0x19f8], R142 ;  /* 0x0019f88e01007387 */ /* 0x0005e60000100a00 */
[----:B-1----:R-:W-:Y:S01]  /*10300*/  IMAD.WIDE R144, R76, 0x2, R60 ;  /* 0x000000024c907825 */ /* 0x002fe200078e023c */
[----:B------:R1:W-:Y:S01]  /*10310*/  STL.64 [R1+0x19f0], R146 ;  /* 0x0019f09201007387 */ /* 0x0003e20000100a00 */
[----:B------:R-:W0:Y:S02]  /*10320*/  LDC R158, c[0x0][0x268] ;  /* 0x00009a00ff9e7b82 */ /* 0x000e240000000800 */
[C---:B------:R-:W-:Y:S01]  /*10330*/  IMAD R29, R125.reuse, 0x3b, RZ ;  /* 0x0000003b7d1d7824 */ /* 0x040fe200078e02ff */
[----:B------:R5:W-:Y:S01]  /*10340*/  STL.64 [R1+0x19e8], R144 ;  /* 0x0019e89001007387 */ /* 0x000be20000100a00 */
[----:B------:R-:W-:-:S02]  /*10350*/  IMAD R28, R125, 0x3c, RZ ;  /* 0x0000003c7d1c7824 */ /* 0x000fc400078e02ff */
[----:B------:R-:W-:Y:S02]  /*10360*/  IMAD R27, R125, 0x3d, RZ ;  /* 0x0000003d7d1b7824 */ /* 0x000fe400078e02ff */
[--C-:B--2---:R-:W-:Y:S01]  /*10370*/  IMAD.WIDE R142, R75, 0x2, R60.reuse ;  /* 0x000000024b8e7825 */ /* 0x104fe200078e023c */
[----:B------:R-:W2:Y:S03]  /*10380*/  LDC R159, c[0x0][0x268] ;  /* 0x00009a00ff9f7b82 */ /* 0x000ea60000000800 */
[--C-:B-1----:R-:W-:Y:S01]  /*10390*/  IMAD.WIDE R146, R74, 0x2, R60.reuse ;  /* 0x000000024a927825 */ /* 0x102fe200078e023c */
[----:B------:R1:W-:Y:S03]  /*103a0*/  STL.64 [R1+0x19e0], R142 ;  /* 0x0019e08e01007387 */ /* 0x0003e60000100a00 */
[----:B-----5:R-:W-:Y:S01]  /*103b0*/  IMAD.WIDE R144, R73, 0x2, R60 ;  /* 0x0000000249907825 */ /* 0x020fe200078e023c */
[----:B------:R5:W-:Y:S01]  /*103c0*/  STL.64 [R1+0x19d8], R146 ;  /* 0x0019d89201007387 */ /* 0x000be20000100a00 */
[----:B------:R-:W2:Y:S02]  /*103d0*/  LDC R160, c[0x0][0x268] ;  /* 0x00009a00ffa07b82 */ /* 0x000ea40000000800 */
[C---:B------:R-:W-:Y:S01]  /*103e0*/  IMAD R26, R125.reuse, 0x3e, RZ ;  /* 0x0000003e7d1a7824 */ /* 0x040fe200078e02ff */
[----:B------:R3:W-:Y:S01]  /*103f0*/  STL.64 [R1+0x19d0], R144 ;  /* 0x0019d09001007387 */ /* 0x0007e20000100a00 */
[----:B------:R-:W-:-:S02]  /*10400*/  IMAD R22, R125, 0x42, RZ ;  /* 0x000000427d167824 */ /* 0x000fc400078e02ff */
[----:B------:R-:W-:Y:S02]  /*10410*/  IMAD R21, R125, 0x43, RZ ;  /* 0x000000437d157824 */ /* 0x000fe400078e02ff */
[--C-:B-1----:R-:W-:Y:S01]  /*10420*/  IMAD.WIDE R142, R72, 0x2, R60.reuse ;  /* 0x00000002488e7825 */ /* 0x102fe200078e023c */
[----:B------:R-:W1:Y:S03]  /*10430*/  LDC R162, c[0x0][0x268] ;  /* 0x00009a00ffa27b82 */ /* 0x000e660000000800 */
[--C-:B-----5:R-:W-:Y:S01]  /*10440*/  IMAD.WIDE R146, R71, 0x2, R60.reuse ;  /* 0x0000000247927825 */ /* 0x120fe200078e023c */
[----:B------:R5:W-:Y:S03]  /*10450*/  STL.64 [R1+0x19c8], R142 ;  /* 0x0019c88e01007387 */ /* 0x000be60000100a00 */
[----:B---3--:R-:W-:Y:S01]  /*10460*/  IMAD.WIDE R144, R70, 0x2, R60 ;  /* 0x0000000246907825 */ /* 0x008fe200078e023c */
[----:B------:R3:W-:Y:S01]  /*10470*/  STL.64 [R1+0x19c0], R146 ;  /* 0x0019c09201007387 */ /* 0x0007e20000100a00 */
[----:B------:R-:W1:Y:S02]  /*10480*/  LDC R161, c[0x0][0x268] ;  /* 0x00009a00ffa17b82 */ /* 0x000e640000000800 */
[C---:B------:R-:W-:Y:S01]  /*10490*/  IMAD R20, R125.reuse, 0x44, RZ ;  /* 0x000000447d147824 */ /* 0x040fe200078e02ff */
[----:B------:R4:W-:Y:S01]  /*104a0*/  STL.64 [R1+0x19b8], R144 ;  /* 0x0019b89001007387 */ /* 0x0009e20000100a00 */
[----:B------:R-:W-:-:S02]  /*104b0*/  IMAD R19, R125, 0x45, RZ ;  /* 0x000000457d137824 */ /* 0x000fc400078e02ff */
        /* <DEDUP_REMOVED lines=8> */
[----:B------:R-:W-:Y:S01]  /*10540*/  IMAD R17, R125, 0x47, RZ ;  /* 0x000000477d117824 */ /* 0x000fe200078e02ff */
[----:B------:R0:W-:Y:S01]  /*10550*/  STL.64 [R1+0x19a0], R144 ;  /* 0x0019a09001007387 */ /* 0x0001e20000100a00 */
[----:B------:R-:W-:-:S04]  /*10560*/  IMAD.HI R0, R0, 0x2, RZ ;  /* 0x0000000200007827 */ /* 0x000fc800078e02ff */
[----:B---3--:R-:W-:Y:S01]  /*10570*/  IMAD.WIDE R142, R66, 0x2, R60 ;  /* 0x00000002428e7825 */ /* 0x008fe200078e023c */
[----:B------:R-:W-:Y:S01]  /*10580*/  IADD3.X R0, R6, R13, R0, P2, P3 ;  /* 0x0000000d06007210 */ /* 0x000fe200017e6400 */
[----:B------:R-:W3:Y:S02]  /*10590*/  LDC R165, c[0x0][0x268] ;  /* 0x00009a00ffa57b82 */ /* 0x000ee40000000800 */
        /* <DEDUP_REMOVED lines=203> */
[----:B------:R-:W-:Y:S01]  /*11250*/  IMAD R135, R125, 0x7e, RZ ;  /* 0x0000007e7d877824 */ /* 0x000fe200078e02ff */
[----:B------:R2:W-:Y:S01]  /*11260*/  STL.64 [R1+0x1560], R144 ;  /* 0x0015609001007387 */ /* 0x0005e20000100a00 */
[----:B------:R-:W-:-:S02]  /*11270*/  IMAD R55, R55, R138, RZ ;  /* 0x0000008a37377224 */ /* 0x000fc400078e02ff */
[--C-:B----4-:R-:W-:Y:S02]  /*11280*/  IMAD.WIDE R142, R6, 0x2, R60.reuse ;  /* 0x00000002068e7825 */ /* 0x110fe400078e023c */
[----:B------:R-:W4:Y:S01]  /*11290*/  LDC R125, c[0x0][0x268] ;  /* 0x00009a00ff7d7b82 */ /* 0x000f220000000800 */
[C---:B------:R-:W-:Y:S01]  /*112a0*/  LEA R136, R138.reuse, R55, 0x1 ;  /* 0x000000378a887211 */ /* 0x040fe200078e08ff */
[--C-:B0-----:R-:W-:Y:S01]  /*112b0*/  IMAD.WIDE R146, R3, 0x2, R60.reuse ;  /* 0x0000000203927825 */ /* 0x101fe200078e023c */
[----:B------:R0:W-:Y:S02]  /*112c0*/  STL.64 [R1+0x1550], R142 ;  /* 0x0015508e01007387 */ /* 0x0001e40000100a00 */
[C---:B------:R-:W-:Y:S01]  /*112d0*/  LEA R137, R138.reuse, R136, 0x1 ;  /* 0x000000888a897211 */ /* 0x040fe200078e08ff */
[--C-:B--2---:R-:W-:Y:S01]  /*112e0*/  IMAD.WIDE R144, R91, 0x2, R60.reuse ;  /* 0x000000025b907825 */ /* 0x104fe200078e023c */
[----:B------:R2:W-:Y:S02]  /*112f0*/  STL.64 [R1+0x1540], R146 ;  /* 0x0015409201007387 */ /* 0x0005e40000100a00 */
[----:B------:R-:W-:Y:S01]  /*11300*/  LEA R90, R138, R137, 0x1 ;  /* 0x000000898a5a7211 */ /* 0x000fe200078e08ff */
[----:B------:R-:W3:Y:S01]  /*11310*/  LDC R204, c[0x0][0x268] ;  /* 0x00009a00ffcc7b82 */ /* 0x000ee20000000800 */
[----:B------:R1:W-:Y:S01]  /*11320*/  STL.64 [R1+0x1530], R144 ;  /* 0x0015309001007387 */ /* 0x0003e20000100a00 */
[----:B0-----:R-:W-:-:S06]  /*11330*/  IMAD.WIDE R142, R92, 0x2, R60 ;  /* 0x000000025c8e7825 */ /* 0x001fcc00078e023c */
[----:B------:R-:W0:Y:S01]  /*11340*/  LDC R203, c[0x0][0x268] ;  /* 0x00009a00ffcb7b82 */ /* 0x000e220000000800 */
[--C-:B--2---:R-:W-:Y:S01]  /*11350*/  IMAD.WIDE R146, R93, 0x2, R60.reuse ;  /* 0x000000025d927825 */ /* 0x104fe200078e023c */
[----:B------:R2:W-:Y:S03]  /*11360*/  STL.64 [R1+0x1520], R142 ;  /* 0x0015208e01007387 */ /* 0x0005e60000100a00 */
[--C-:B-1----:R-:W-:Y:S01]  /*11370*/  IMAD.WIDE R144, R94, 0x2, R60.reuse ;  /* 0x000000025e907825 */ /* 0x102fe200078e023c */
[----:B------:R1:W-:Y:S02]  /*11380*/  STL.64 [R1+0x1510], R146 ;  /* 0x0015109201007387 */ /* 0x0003e40000100a00 */
[----:B------:R-:W0:Y:S02]  /*11390*/  LDC R205, c[0x0][0x268] ;  /* 0x00009a00ffcd7b82 */ /* 0x000e240000000800 */
[----:B------:R5:W-:Y:S01]  /*113a0*/  STL.64 [R1+0x1500], R144 ;  /* 0x0015009001007387 */ /* 0x000be20000100a00 */
[----:B--2---:R-:W-:-:S05]  /*113b0*/  IMAD.WIDE R142, R95, 0x2, R60 ;  /* 0x000000025f8e7825 */ /* 0x004fca00078e023c */
[----:B------:R-:W2:Y:S01]  /*113c0*/  LDC R206, c[0x0][0x268] ;  /* 0x00009a00ffce7b82 */ /* 0x000ea20000000800 */
[--C-:B-1----:R-:W-:Y:S01]  /*113d0*/  IMAD.WIDE R146, R96, 0x2, R60.reuse ;  /* 0x0000000260927825 */ /* 0x102fe200078e023c */
[----:B------:R1:W-:Y:S03]  /*113e0*/  STL.64 [R1+0x14f0], R142 ;  /* 0x0014f08e01007387 */ /* 0x0003e60000100a00 */
[--C-:B-----5:R-:W-:Y:S01]  /*113f0*/  IMAD.WIDE R144, R97, 0x2, R60.reuse ;  /* 0x0000000261907825 */ /* 0x120fe200078e023c */
[----:B------:R5:W-:Y:S02]  /*11400*/  STL.64 [R1+0x14e0], R146 ;  /* 0x0014e09201007387 */ /* 0x000be40000100a00 */
[----:B------:R-:W2:Y:S02]  /*11410*/  LDC R207, c[0x0][0x268] ;  /* 0x00009a00ffcf7b82 */ /* 0x000ea40000000800 */
[----:B------:R4:W-:Y:S01]  /*11420*/  STL.64 [R1+0x14d0], R144 ;  /* 0x0014d09001007387 */ /* 0x0009e20000100a00 */
[----:B-1----:R-:W-:-:S05]  /*11430*/  IMAD.WIDE R142, R98, 0x2, R60 ;  /* 0x00000002628e7825 */ /* 0x002fca00078e023c */
[----:B------:R-:W1:Y:S01]  /*11440*/  LDC R208, c[0x0][0x268] ;  /* 0x00009a00ffd07b82 */ /* 0x000e620000000800 */
[--C-:B-----5:R-:W-:Y:S01]  /*11450*/  IMAD.WIDE R146, R99, 0x2, R60.reuse ;  /* 0x0000000263927825 */ /* 0x120fe200078e023c */
[----:B------:R5:W-:Y:S03]  /*11460*/  STL.64 [R1+0x14c0], R142 ;  /* 0x0014c08e01007387 */ /* 0x000be60000100a00 */
[--C-:B----4-:R-:W-:Y:S01]  /*11470*/  IMAD.WIDE R144, R100, 0x2, R60.reuse ;  /* 0x0000000264907825 */ /* 0x110fe200078e023c */
[----:B------:R4:W-:Y:S02]  /*11480*/  STL.64 [R1+0x14b0], R146 ;  /* 0x0014b09201007387 */ /* 0x0009e40000100a00 */
[----:B------:R-:W1:Y:S02]  /*11490*/  LDC R210, c[0x0][0x268] ;  /* 0x00009a00ffd27b82 */ /* 0x000e640000000800 */
[----:B------:R3:W-:Y:S01]  /*114a0*/  STL.64 [R1+0x14a0], R144 ;  /* 0x0014a09001007387 */ /* 0x0007e20000100a00 */
[----:B-----5:R-:W-:-:S05]  /*114b0*/  IMAD.WIDE R142, R101, 0x2, R60 ;  /* 0x00000002658e7825 */ /* 0x020fca00078e023c */
[----:B------:R-:W5:Y:S01]  /*114c0*/  LDC R209, c[0x0][0x268] ;  /* 0x00009a00ffd17b82 */ /* 0x000f620000000800 */
[--C-:B----4-:R-:W-:Y:S01]  /*114d0*/  IMAD.WIDE R146, R102, 0x2, R60.reuse ;  /* 0x0000000266927825 */ /* 0x110fe200078e023c */
[----:B------:R4:W-:Y:S03]  /*114e0*/  STL.64 [R1+0x1490], R142 ;  /* 0x0014908e01007387 */ /* 0x0009e60000100a00 */
[--C-:B---3--:R-:W-:Y:S01]  /*114f0*/  IMAD.WIDE R144, R103, 0x2, R60.reuse ;  /* 0x0000000267907825 */ /* 0x108fe200078e023c */
[----:B------:R3:W-:Y:S02]  /*11500*/  STL.64 [R1+0x1480], R146 ;  /* 0x0014809201007387 */ /* 0x0007e40000100a00 */
[----:B------:R-:W5:Y:S02]  /*11510*/  LDC R211, c[0x0][0x268] ;  /* 0x00009a00ffd37b82 */ /* 0x000f640000000800 */
[----:B------:R0:W-:Y:S01]  /*11520*/  STL.64 [R1+0x1470], R144 ;  /* 0x0014709001007387 */ /* 0x0001e20000100a00 */
[----:B----4-:R-:W-:-:S05]  /*11530*/  IMAD.WIDE R142, R104, 0x2, R60 ;  /* 0x00000002688e7825 */ /* 0x010fca00078e023c */
[----:B------:R-:W4:Y:S01]  /*11540*/  LDC R212, c[0x0][0x268] ;  /* 0x00009a00ffd47b82 */ /* 0x000f220000000800 */
[--C-:B---3--:R-:W-:Y:S01]  /*11550*/  IMAD.WIDE R146, R105, 0x2, R60.reuse ;  /* 0x0000000269927825 */ /* 0x108fe200078e023c */
[----:B------:R3:W-:Y:S03]  /*11560*/  STL.64 [R1+0x1460], R142 ;  /* 0x0014608e01007387 */ /* 0x0007e60000100a00 */
[--C-:B0-----:R-:W-:Y:S01]  /*11570*/  IMAD.WIDE R144, R106, 0x2, R60.reuse ;  /* 0x000000026a907825 */ /* 0x101fe200078e023c */
[----:B------:R0:W-:Y:S02]  /*11580*/  STL.64 [R1+0x1450], R146 ;  /* 0x0014509201007387 */ /* 0x0001e40000100a00 */
[----:B------:R-:W4:Y:S02]  /*11590*/  LDC R213, c[0x0][0x268] ;  /* 0x00009a00ffd57b82 */ /* 0x000f240000000800 */
[----:B------:R2:W-:Y:S01]  /*115a0*/  STL.64 [R1+0x1440], R144 ;  /* 0x0014409001007387 */ /* 0x0005e20000100a00 */
[----:B---3--:R-:W-:-:S05]  /*115b0*/  IMAD.WIDE R142, R107, 0x2, R60 ;  /* 0x000000026b8e7825 */ /* 0x008fca00078e023c */
[----:B------:R-:W3:Y:S01]  /*115c0*/  LDC R214, c[0x0][0x268] ;  /* 0x00009a00ffd67b82 */ /* 0x000ee20000000800 */
[--C-:B0-----:R-:W-:Y:S01]  /*115d0*/  IMAD.WIDE R146, R108, 0x2, R60.reuse ;  /* 0x000000026c927825 */ /* 0x101fe200078e023c */
[----:B------:R0:W-:Y:S03]  /*115e0*/  STL.64 [R1+0x1430], R142 ;  /* 0x0014308e01007387 */ /* 0x0001e60000100a00 */
[--C-:B--2---:R-:W-:Y:S01]  /*115f0*/  IMAD.WIDE R144, R109, 0x2, R60.reuse ;  /* 0x000000026d907825 */ /* 0x104fe200078e023c */
[----:B------:R2:W-:Y:S02]  /*11600*/  STL.64 [R1+0x1420], R146 ;  /* 0x0014209201007387 */ /* 0x0005e40000100a00 */
[----:B------:R-:W3:Y:S02]  /*11610*/  LDC R216, c[0x0][0x268] ;  /* 0x00009a00ffd87b82 */ /* 0x000ee40000000800 */
[----:B------:R1:W-:Y:S01]  /*11620*/  STL.64 [R1+0x1410], R144 ;  /* 0x0014109001007387 */ /* 0x0003e20000100a00 */
[----:B0-----:R-:W-:-:S05]  /*11630*/  IMAD.WIDE R142, R110, 0x2, R60 ;  /* 0x000000026e8e7825 */ /* 0x001fca00078e023c */
        /* <DEDUP_REMOVED lines=59> */
[----:B-----5:R-:W-:Y:S01]  /*119f0*/  IMAD.WIDE R144, R135, 0x2, R60 ;  /* 0x0000000287907825 */ /* 0x020fe200078e023c */
[----:B------:R-:W-:Y:S02]  /*11a00*/  STL.64 [R1+0x12a0], R146 ;  /* 0x0012a09201007387 */ /* 0x000fe40000100a00 */
[----:B------:R-:W5:Y:S01]  /*11a10*/  LDC R231, c[0x0][0x268] ;  /* 0x00009a00ffe77b82 */ /* 0x000f620000000800 */
[--C-:B------:R-:W-:Y:S01]  /*11a20*/  IMAD.WIDE R60, R88, 0x2, R4.reuse ;  /* 0x00000002583c7825 */ /* 0x100fe200078e0204 */
[----:B------:R4:W-:Y:S03]  /*11a30*/  STL.64 [R1+0x1290], R144 ;  /* 0x0012909001007387 */ /* 0x0009e60000100a00 */
[----:B-1----:R-:W-:-:S03]  /*11a40*/  IMAD.WIDE R142, R89, 0x2, R4 ;  /* 0x00000002598e7825 */ /* 0x002fc600078e0204 */
[----:B------:R-:W1:Y:S01]  /*11a50*/  LDC R232, c[0x0][0x268] ;  /* 0x00009a00ffe87b82 */ /* 0x000e620000000800 */
[--C-:B------:R-:W-:Y:S01]  /*11a60*/  IMAD.WIDE R88, R87, 0x2, R4.reuse ;  /* 0x0000000257587825 */ /* 0x100fe200078e0204 */
[----:B------:R3:W-:Y:S03]  /*11a70*/  STL.64 [R1+0x1878], R142 ;  /* 0x0018788e01007387 */ /* 0x0007e60000100a00 */
[--C-:B------:R-:W-:Y:S01]  /*11a80*/  IMAD.WIDE R86, R86, 0x2, R4.reuse ;  /* 0x0000000256567825 */ /* 0x100fe200078e0204 */
[----:B------:R0:W-:Y:S02]  /*11a90*/  STL.64 [R1+0x1870], R60 ;  /* 0x0018703c01007387 */ /* 0x0001e40000100a00 */
[----:B----4-:R-:W4:Y:S02]  /*11aa0*/  LDC R144, c[0x0][0x268] ;  /* 0x00009a00ff907b82 */ /* 0x010f240000000800 */
[----:B------:R0:W-:Y:S04]  /*11ab0*/  STL.64 [R1+0x1868], R88 ;  /* 0x0018685801007387 */ /* 0x0001e80000100a00 */
[----:B------:R2:W-:Y:S02]  /*11ac0*/  STL.64 [R1+0x1860], R86 ;  /* 0x0018605601007387 */ /* 0x0005e40000100a00 */
[----:B---3--:R-:W3:Y:S01]  /*11ad0*/  LDC R142, c[0x0][0x268] ;  /* 0x00009a00ff8e7b82 */ /* 0x008ee20000000800 */
[----:B0-----:R-:W-:-:S04]  /*11ae0*/  IMAD.WIDE R60, R85, 0x2, R4 ;  /* 0x00000002553c7825 */ /* 0x001fc800078e0204 */
[--C-:B------:R-:W-:Y:S01]  /*11af0*/  IMAD.WIDE R84, R84, 0x2, R4.reuse ;  /* 0x0000000254547825 */ /* 0x100fe200078e0204 */
[----:B------:R0:W-:Y:S01]  /*11b00*/  STL.64 [R1+0x1858], R60 ;  /* 0x0018583c01007387 */ /* 0x0001e20000100a00 */
[----:B------:R-:W-:Y:S01]  /*11b10*/  LEA R88, R138, R90, 0x1 ;  /* 0x0000005a8a587211 */ /* 0x000fe200078e08ff */
[----:B------:R-:W5:Y:S01]  /*11b20*/  LDC R89, c[0x0][0x268] ;  /* 0x00009a00ff597b82 */ /* 0x000f620000000800 */
[--C-:B--2---:R-:W-:Y:S01]  /*11b30*/  IMAD.WIDE R86, R83, 0x2, R4.reuse ;  /* 0x0000000253567825 */ /* 0x104fe200078e0204 */
[----:B------:R2:W-:Y:S04]  /*11b40*/  STL.64 [R1+0x1850], R84 ;  /* 0x0018505401007387 */ /* 0x0005e80000100a00 */
[----:B------:R1:W-:Y:S02]  /*11b50*/  STL.64 [R1+0x1848], R86 ;  /* 0x0018485601007387 */ /* 0x0003e40000100a00 */
[----:B------:R-:W4:Y:S01]  /*11b60*/  LDC R143, c[0x0][0x268] ;  /* 0x00009a00ff8f7b82 */ /* 0x000f220000000800 */
[----:B0-----:R-:W-:-:S04]  /*11b70*/  IMAD.WIDE R60, R82, 0x2, R4 ;  /* 0x00000002523c7825 */ /* 0x001fc800078e0204 */
[--C-:B--2---:R-:W-:Y:S01]  /*11b80*/  IMAD.WIDE R84, R81, 0x2, R4.reuse ;  /* 0x0000000251547825 */ /* 0x104fe200078e0204 */
[----:B------:R0:W-:Y:S02]  /*11b90*/  STL.64 [R1+0x1840], R60 ;  /* 0x0018403c01007387 */ /* 0x0001e40000100a00 */
[----:B------:R-:W2:Y:S01]  /*11ba0*/  LDC R145, c[0x0][0x268] ;  /* 0x00009a00ff917b82 */ /* 0x000ea20000000800 */
[--C-:B------:R-:W-:Y:S01]  /*11bb0*/  IMAD.WIDE R82, R80, 0x2, R4.reuse ;  /* 0x0000000250527825 */ /* 0x100fe200078e0204 */
[----:B------:R0:W-:Y:S03]  /*11bc0*/  STL.64 [R1+0x1838], R84 ;  /* 0x0018385401007387 */ /* 0x0001e60000100a00 */
[--C-:B------:R-:W-:Y:S01]  /*11bd0*/  IMAD.WIDE R80, R78, 0x2, R4.reuse ;  /* 0x000000024e507825 */ /* 0x100fe200078e0204 */
[----:B------:R3:W-:Y:S02]  /*11be0*/  STL.64 [R1+0x1830], R82 ;  /* 0x0018305201007387 */ /* 0x0007e40000100a00 */
[----:B-1----:R-:W1:Y:S01]  /*11bf0*/  LDC R87, c[0x0][0x268] ;  /* 0x00009a00ff577b82 */ /* 0x002e620000000800 */
[----:B0-----:R-:W-:-:S04]  /*11c00*/  IMAD.WIDE R60, R79, 0x2, R4 ;  /* 0x000000024f3c7825 */ /* 0x001fc800078e0204 */
[--C-:B------:R-:W-:Y:S01]  /*11c10*/  IMAD.WIDE R78, R77, 0x2, R4.reuse ;  /* 0x000000024d4e7825 */ /* 0x100fe200078e0204 */
[----:B------:R0:W-:Y:S02]  /*11c20*/  STL.64 [R1+0x1828], R60 ;  /* 0x0018283c01007387 */ /* 0x0001e40000100a00 */
[----:B------:R-:W5:Y:S02]  /*11c30*/  LDC R85, c[0x0][0x268] ;  /* 0x00009a00ff557b82 */ /* 0x000f640000000800 */
[----:B------:R0:W-:Y:S04]  /*11c40*/  STL.64 [R1+0x1820], R80 ;  /* 0x0018205001007387 */ /* 0x0001e80000100a00 */
[----:B------:R4:W-:Y:S02]  /*11c50*/  STL.64 [R1+0x1818], R78 ;  /* 0x0018184e01007387 */ /* 0x0009e40000100a00 */
[----:B---3--:R-:W3:Y:S01]  /*11c60*/  LDC R82, c[0x0][0x268] ;  /* 0x00009a00ff527b82 */ /* 0x008ee20000000800 */
[----:B0-----:R-:W-:-:S04]  /*11c70*/  IMAD.WIDE R60, R76, 0x2, R4 ;  /* 0x000000024c3c7825 */ /* 0x001fc800078e0204 */
[--C-:B------:R-:W-:Y:S01]  /*11c80*/  IMAD.WIDE R76, R75, 0x2, R4.reuse ;  /* 0x000000024b4c7825 */ /* 0x100fe200078e0204 */
[----:B------:R0:W-:Y:S02]  /*11c90*/  STL.64 [R1+0x1810], R60 ;  /* 0x0018103c01007387 */ /* 0x0001e40000100a00 */
[----:B------:R-:W2:Y:S01]  /*11ca0*/  LDC R81, c[0x0][0x268] ;  /* 0x00009a00ff517b82 */ /* 0x000ea20000000800 */
[--C-:B------:R-:W-:Y:S01]  /*11cb0*/  IMAD.WIDE R74, R74, 0x2, R4.reuse ;  /* 0x000000024a4a7825 */ /* 0x100fe200078e0204 */
[----:B------:R0:W-:Y:S04]  /*11cc0*/  STL.64 [R1+0x1808], R76 ;  /* 0x0018084c01007387 */ /* 0x0001e80000100a00 */
[----:B------:R1:W-:Y:S02]  /*11cd0*/  STL.64 [R1+0x1800], R74 ;  /* 0x0018004a01007387 */ /* 0x0003e40000100a00 */
[----:B----4-:R-:W4:Y:S01]  /*11ce0*/  LDC R79, c[0x0][0x268] ;  /* 0x00009a00ff4f7b82 */ /* 0x010f220000000800 */
[----:B0-----:R-:W-:-:S04]  /*11cf0*/  IMAD.WIDE R60, R73, 0x2, R4 ;  /* 0x00000002493c7825 */ /* 0x001fc800078e0204 */
[--C-:B------:R-:W-:Y:S01]  /*11d00*/  IMAD.WIDE R72, R72, 0x2, R4.reuse ;  /* 0x0000000248487825 */ /* 0x100fe200078e0204 */
[----:B------:R0:W-:Y:S02]  /*11d10*/  STL.64 [R1+0x17f8], R60 ;  /* 0x0017f83c01007387 */ /* 0x0001e40000100a00 */
[----:B------:R-:W5:Y:S01]  /*11d20*/  LDC R76, c[0x0][0x268] ;  /* 0x00009a00ff4c7b82 */ /* 0x000f620000000800 */
[--C-:B-1----:R-:W-:Y:S01]  /*11d30*/  IMAD.WIDE R74, R71, 0x2, R4.reuse ;  /* 0x00000002474a7825 */ /* 0x102fe200078e0204 */
[----:B------:R1:W-:Y:S04]  /*11d40*/  STL.64 [R1+0x17f0], R72 ;  /* 0x0017f04801007387 */ /* 0x0003e80000100a00 */
[----:B------:R3:W-:Y:S02]  /*11d50*/  STL.64 [R1+0x17e8], R74 ;  /* 0x0017e84a01007387 */ /* 0x0007e40000100a00 */
[----:B------:R-:W2:Y:S01]  /*11d60*/  LDC R78, c[0x0][0x268] ;  /* 0x00009a00ff4e7b82 */ /* 0x000ea20000000800 */
[----:B0-----:R-:W-:-:S04]  /*11d70*/  IMAD.WIDE R60, R70, 0x2, R4 ;  /* 0x00000002463c7825 */ /* 0x001fc800078e0204 */
[--C-:B-1----:R-:W-:Y:S01]  /*11d80*/  IMAD.WIDE R72, R69, 0x2, R4.reuse ;  /* 0x0000000245487825 */ /* 0x102fe200078e0204 */
[----:B------:R0:W-:Y:S02]  /*11d90*/  STL.64 [R1+0x17e0], R60 ;  /* 0x0017e03c01007387 */ /* 0x0001e40000100a00 */
[----:B------:R-:W1:Y:S01]  /*11da0*/  LDC R77, c[0x0][0x268] ;  /* 0x00009a00ff4d7b82 */ /* 0x000e620000000800 */
[--C-:B------:R-:W-:Y:S01]  /*11db0*/  IMAD.WIDE R70, R68, 0x2, R4.reuse ;  /* 0x0000000244467825 */ /* 0x100fe200078e0204 */
[----:B------:R0:W-:Y:S03]  /*11dc0*/  STL.64 [R1+0x17d8], R72 ;  /* 0x0017d84801007387 */ /* 0x0001e60000100a00 */
[--C-:B------:R-:W-:Y:S01]  /*11dd0*/  IMAD.WIDE R68, R66, 0x2, R4.reuse ;  /* 0x0000000242447825 */ /* 0x100fe200078e0204 */
[----:B------:R4:W-:Y:S02]  /*11de0*/  STL.64 [R1+0x17d0], R70 ;  /* 0x0017d04601007387 */ /* 0x0009e40000100a00 */
[----:B---3--:R-:W3:Y:S01]  /*11df0*/  LDC R75, c[0x0][0x268] ;  /* 0x00009a00ff4b7b82 */ /* 0x008ee20000000800 */
[----:B0-----:R-:W-:-:S04]  /*11e00*/  IMAD.WIDE R60, R67, 0x2, R4 ;  /* 0x00000002433c7825 */ /* 0x001fc800078e0204 */
[--C-:B------:R-:W-:Y:S01]  /*11e10*/  IMAD.WIDE R66, R65, 0x2, R4.reuse ;  /* 0x0000000241427825 */ /* 0x100fe200078e0204 */
[----:B------:R0:W-:Y:S02]  /*11e20*/  STL.64 [R1+0x17c8], R60 ;  /* 0x0017c83c01007387 */ /* 0x0001e40000100a00 */
[----:B------:R-:W5:Y:S02]  /*11e30*/  LDC R73, c[0x0][0x268] ;  /* 0x00009a00ff497b82 */ /* 0x000f640000000800 */
[----:B------:R0:W-:Y:S04]  /*11e40*/  STL.64 [R1+0x17c0], R68 ;  /* 0x0017c04401007387 */ /* 0x0001e80000100a00 */
[----:B------:R2:W-:Y:S02]  /*11e50*/  STL.64 [R1+0x17b8], R66 ;  /* 0x0017b84201007387 */ /* 0x0005e40000100a00 */
[----:B----4-:R-:W4:Y:S01]  /*11e60*/  LDC R70, c[0x0][0x268] ;  /* 0x00009a00ff467b82 */ /* 0x010f220000000800 */
[----:B0-----:R-:W-:-:S04]  /*11e70*/  IMAD.WIDE R60, R64, 0x2, R4 ;  /* 0x00000002403c7825 */ /* 0x001fc800078e0204 */
[--C-:B------:R-:W-:Y:S01]  /*11e80*/  IMAD.WIDE R64, R63, 0x2, R4.reuse ;  /* 0x000000023f407825 */ /* 0x100fe200078e0204 */
[----:B------:R0:W-:Y:S02]  /*11e90*/  STL.64 [R1+0x17b0], R60 ;  /* 0x0017b03c01007387 */ /* 0x0001e40000100a00 */
[----:B------:R-:W1:Y:S01]  /*11ea0*/  LDC R69, c[0x0][0x268] ;  /* 0x00009a00ff457b82 */ /* 0x000e620000000800 */
[--C-:B------:R-:W-:Y:S01]  /*11eb0*/  IMAD.WIDE R62, R62, 0x2, R4.reuse ;  /* 0x000000023e3e7825 */ /* 0x100fe200078e0204 */
[----:B------:R0:W-:Y:S04]  /*11ec0*/  STL.64 [R1+0x17a8], R64 ;  /* 0x0017a84001007387 */ /* 0x0001e80000100a00 */
[----:B------:R3:W-:Y:S02]  /*11ed0*/  STL.64 [R1+0x17a0], R62 ;  /* 0x0017a03e01007387 */ /* 0x0007e40000100a00 */
[----:B--2---:R-:W2:Y:S01]  /*11ee0*/  LDC R67, c[0x0][0x268] ;  /* 0x00009a00ff437b82 */ /* 0x004ea20000000800 */
[----:B0-----:R-:W-:-:S04]  /*11ef0*/  IMAD.WIDE R60, R59, 0x2, R4 ;  /* 0x000000023b3c7825 */ /* 0x001fc800078e0204 */
[--C-:B------:R-:W-:Y:S01]  /*11f00*/  IMAD.WIDE R58, R58, 0x2, R4.reuse ;  /* 0x000000023a3a7825 */ /* 0x100fe200078e0204 */
[----:B------:R0:W-:Y:S02]  /*11f10*/  STL.64 [R1+0x1798], R60 ;  /* 0x0017983c01007387 */ /* 0x0001e40000100a00 */
[----:B------:R-:W5:Y:S01]  /*11f20*/  LDC R64, c[0x0][0x268] ;  /* 0x00009a00ff407b82 */ /* 0x000f620000000800 */
[--C-:B---3--:R-:W-:Y:S01]  /*11f30*/  IMAD.WIDE R62, R57, 0x2, R4.reuse ;  /* 0x00000002393e7825 */ /* 0x108fe200078e0204 */
[----:B------:R3:W-:Y:S04]  /*11f40*/  STL.64 [R1+0x1790], R58 ;  /* 0x0017903a01007387 */ /* 0x0007e80000100a00 */
[----:B------:R4:W-:Y:S02]  /*11f50*/  STL.64 [R1+0x1788], R62 ;  /* 0x0017883e01007387 */ /* 0x0009e40000100a00 */
[----:B------:R-:W1:Y:S01]  /*11f60*/  LDC R66, c[0x0][0x268] ;  /* 0x00009a00ff427b82 */ /* 0x000e620000000800 */
[----:B0-----:R-:W-:-:S04]  /*11f70*/  IMAD.WIDE R60, R56, 0x2, R4 ;  /* 0x00000002383c7825 */ /* 0x001fc800078e0204 */
[--C-:B---3--:R-:W-:Y:S01]  /*11f80*/  IMAD.WIDE R58, R54, 0x2, R4.reuse ;  /* 0x00000002363a7825 */ /* 0x108fe200078e0204 */
[----:B------:R-:W-:Y:S01]  /*11f90*/  STL.64 [R1+0x1780], R60 ;  /* 0x0017803c01007387 */ /* 0x000fe20000100a00 */
[----:B------:R-:W-:Y:S01]  /*11fa0*/  LEA R54, R138, R88, 0x1 ;  /* 0x000000588a367211 */ /* 0x000fe200078e08ff */
[----:B------:R-:W0:Y:S01]  /*11fb0*/  LDC R65, c[0x0][0x268] ;  /* 0x00009a00ff417b82 */ /* 0x000e220000000800 */
[--C-:B------:R-:W-:Y:S01]  /*11fc0*/  IMAD.WIDE R56, R53, 0x2, R4.reuse ;  /* 0x0000000235387825 */ /* 0x100fe200078e0204 */
[----:B------:R3:W-:Y:S03]  /*11fd0*/  STL.64 [R1+0x1778], R58 ;  /* 0x0017783a01007387 */ /* 0x0007e60000100a00 */
[--C-:B------:R-:W-:Y:S01]  /*11fe0*/  IMAD.WIDE R52, R52, 0x2, R4.reuse ;  /* 0x0000000234347825 */ /* 0x100fe200078e0204 */
[----:B------:R2:W-:Y:S02]  /*11ff0*/  STL.64 [R1+0x1770], R56 ;  /* 0x0017703801007387 */ /* 0x0005e40000100a00 */
[----:B----4-:R-:W4:Y:S02]  /*12000*/  LDC R63, c[0x0][0x268] ;  /* 0x00009a00ff3f7b82 */ /* 0x010f240000000800 */
[----:B------:R2:W-:Y:S01]  /*12010*/  STL.64 [R1+0x1768], R52 ;  /* 0x0017683401007387 */ /* 0x0005e20000100a00 */
[----:B---3--:R-:W-:-:S05]  /*12020*/  IMAD.WIDE R58, R51, 0x2, R4 ;  /* 0x00000002333a7825 */ /* 0x008fca00078e0204 */
[----:B------:R-:W3:Y:S01]  /*12030*/  LDC R61, c[0x0][0x268] ;  /* 0x00009a00ff3d7b82 */ /* 0x000ee20000000800 */
[--C-:B--2---:R-:W-:Y:S01]  /*12040*/  IMAD.WIDE R56, R50, 0x2, R4.reuse ;  /* 0x0000000232387825 */ /* 0x104fe200078e0204 */
[----:B------:R2:W-:Y:S03]  /*12050*/  STL.64 [R1+0x1760], R58 ;  /* 0x0017603a01007387 */ /* 0x0005e60000100a00 */
[--C-:B------:R-:W-:Y:S01]  /*12060*/  IMAD.WIDE R52, R49, 0x2, R4.reuse ;  /* 0x0000000231347825 */ /* 0x100fe200078e0204 */
[----:B------:R5:W-:Y:S02]  /*12070*/  STL.64 [R1+0x1758], R56 ;  /* 0x0017583801007387 */ /* 0x000be40000100a00 */
[----:B------:R-:W1:Y:S01]  /*12080*/  LDC R60, c[0x0][0x268] ;  /* 0x00009a00ff3c7b82 */ /* 0x000e620000000800 */
[--C-:B------:R-:W-:Y:S01]  /*12090*/  IMAD.WIDE R50, R48, 0x2, R4.reuse ;  /* 0x0000000230327825 */ /* 0x100fe200078e0204 */
[----:B------:R-:W-:Y:S03]  /*120a0*/  STL.64 [R1+0x1750], R52 ;  /* 0x0017503401007387 */ /* 0x000fe60000100a00 */
[--C-:B------:R-:W-:Y:S01]  /*120b0*/  IMAD.WIDE R48, R47, 0x2, R4.reuse ;  /* 0x000000022f307825 */ /* 0x100fe200078e0204 */
[----:B------:R5:W-:Y:S02]  /*120c0*/  STL.64 [R1+0x1748], R50 ;  /* 0x0017483201007387 */ /* 0x000be40000100a00 */
[----:B--2---:R-:W2:Y:S01]  /*120d0*/  LDC R58, c[0x0][0x268] ;  /* 0x00009a00ff3a7b82 */ /* 0x004ea20000000800 */
[--C-:B------:R-:W-:Y:S01]  /*120e0*/  IMAD.WIDE R46, R46, 0x2, R4.reuse ;  /* 0x000000022e2e7825 */ /* 0x100fe200078e0204 */
[----:B------:R0:W-:Y:S04]  /*120f0*/  STL.64 [R1+0x1740], R48 ;  /* 0x0017403001007387 */ /* 0x0001e80000100a00 */
[----:B------:R4:W-:Y:S02]  /*12100*/  STL.64 [R1+0x1738], R46 ;  /* 0x0017382e01007387 */ /* 0x0009e40000100a00 */
[----:B-----5:R-:W5:Y:S01]  /*12110*/  LDC R57, c[0x0][0x268] ;  /* 0x00009a00ff397b82 */ /* 0x020f620000000800 */
[----:B------:R-:W-:-:S04]  /*12120*/  IMAD.WIDE R50, R45, 0x2, R4 ;  /* 0x000000022d327825 */ /* 0x000fc800078e0204 */
[--C-:B0-----:R-:W-:Y:S01]  /*12130*/  IMAD.WIDE R48, R44, 0x2, R4.reuse ;  /* 0x000000022c307825 */ /* 0x101fe200078e0204 */
[----:B------:R0:W-:Y:S02]  /*12140*/  STL.64 [R1+0x1730], R50 ;  /* 0x0017303201007387 */ /* 0x0001e40000100a00 */
[----:B------:R-:W3:Y:S01]  /*12150*/  LDC R56, c[0x0][0x268] ;  /* 0x00009a00ff387b82 */ /* 0x000ee20000000800 */
[--C-:B----4-:R-:W-:Y:S01]  /*12160*/  IMAD.WIDE R46, R43, 0x2, R4.reuse ;  /* 0x000000022b2e7825 */ /* 0x110fe200078e0204 */
[----:B------:R-:W-:Y:S03]  /*12170*/  STL.64 [R1+0x1728], R48 ;  /* 0x0017283001007387 */ /* 0x000fe60000100a00 */
[--C-:B------:R-:W-:Y:S01]  /*12180*/  IMAD.WIDE R44, R42, 0x2, R4.reuse ;  /* 0x000000022a2c7825 */ /* 0x100fe200078e0204 */
[----:B------:R-:W-:Y:S02]  /*12190*/  STL.64 [R1+0x1720], R46 ;  /* 0x0017202e01007387 */ /* 0x000fe40000100a00 */
[----:B------:R-:W4:Y:S01]  /*121a0*/  LDC R59, c[0x0][0x268] ;  /* 0x00009a00ff3b7b82 */ /* 0x000f220000000800 */
[----:B------:R-:W-:Y:S01]  /*121b0*/  IMAD.WIDE R42, R41, 0x2, R4 ;  /* 0x00000002292a7825 */ /* 0x000fe200078e0204 */
[----:B------:R1:W-:Y:S01]  /*121c0*/  STL.64 [R1+0x1718], R44 ;  /* 0x0017182c01007387 */ /* 0x0003e20000100a00 */
[----:B0-----:R-:W-:-:S02]  /*121d0*/  LEA R51, R138, R54, 0x1 ;  /* 0x000000368a337211 */ /* 0x001fc400078e08ff */
[--C-:B------:R-:W-:Y:S01]  /*121e0*/  IMAD.WIDE R40, R40, 0x2, R4.reuse ;  /* 0x0000000228287825 */ /* 0x100fe200078e0204 */
[----:B------:R0:W-:Y:S01]  /*121f0*/  STL.64 [R1+0x1710], R42 ;  /* 0x0017102a01007387 */ /* 0x0001e20000100a00 */
[C---:B------:R-:W-:Y:S01]  /*12200*/  LEA R52, R138.reuse, R51, 0x1 ;  /* 0x000000338a347211 */ /* 0x040fe200078e08ff */
[----:B------:R-:W4:Y:S02]  /*12210*/  LDC R62, c[0x0][0x268] ;  /* 0x00009a00ff3e7b82 */ /* 0x000f240000000800 */
[----:B------:R2:W-:Y:S01]  /*12220*/  STL.64 [R1+0x1708], R40 ;  /* 0x0017082801007387 */ /* 0x0005e20000100a00 */
[----:B------:R-:W-:Y:S01]  /*12230*/  LEA R53, R138, R52, 0x1 ;  /* 0x000000348a357211 */ /* 0x000fe200078e08ff */
[----:B-1----:R-:W-:-:S03]  /*12240*/  IMAD.WIDE R44, R39, 0x2, R4 ;  /* 0x00000002272c7825 */ /* 0x002fc600078e0204 */
[----:B------:R-:W-:Y:S01]  /*12250*/  LEA R48, R138, R53, 0x1 ;  /* 0x000000358a307211 */ /* 0x000fe200078e08ff */
[----:B------:R-:W1:Y:S01]  /*12260*/  LDC R68, c[0x0][0x268] ;  /* 0x00009a00ff447b82 */ /* 0x000e620000000800 */
[--C-:B0-----:R-:W-:Y:S01]  /*12270*/  IMAD.WIDE R42, R38, 0x2, R4.reuse ;  /* 0x00000002262a7825 */ /* 0x101fe200078e0204 */
[----:B------:R0:W-:Y:S01]  /*12280*/  STL.64 [R1+0x1700], R44 ;  /* 0x0017002c01007387 */ /* 0x0001e20000100a00 */
[C---:B------:R-:W-:Y:S02]  /*12290*/  LEA R49, R138.reuse, R48, 0x1 ;  /* 0x000000308a317211 */ /* 0x040fe400078e08ff */
[--C-:B--2---:R-:W-:Y:S01]  /*122a0*/  IMAD.WIDE R40, R37, 0x2, R4.reuse ;  /* 0x0000000225287825 */ /* 0x104fe200078e0204 */
[----:B------:R2:W-:Y:S01]  /*122b0*/  STL.64 [R1+0x16f8], R42 ;  /* 0x0016f82a01007387 */ /* 0x0005e20000100a00 */
[----:B------:R-:W-:Y:S01]  /*122c0*/  LEA R50, R138, R49, 0x1 ;  /* 0x000000318a327211 */ /* 0x000fe200078e08ff */
[----:B------:R-:W1:Y:S01]  /*122d0*/  LDC R72, c[0x0][0x268] ;  /* 0x00009a00ff487b82 */ /* 0x000e620000000800 */
[--C-:B------:R-:W-:Y:S01]  /*122e0*/  IMAD.WIDE R38, R36, 0x2, R4.reuse ;  /* 0x0000000224267825 */ /* 0x100fe200078e0204 */
[----:B------:R-:W-:Y:S03]  /*122f0*/  STL.64 [R1+0x16f0], R40 ;  /* 0x0016f02801007387 */ /* 0x000fe60000100a00 */
[--C-:B------:R-:W-:Y:S01]  /*12300*/  IMAD.WIDE R36, R35, 0x2, R4.reuse ;  /* 0x0000000223247825 */ /* 0x100fe200078e0204 */
[----:B------:R5:W-:Y:S01]  /*12310*/  STL.64 [R1+0x16e8], R38 ;  /* 0x0016e82601007387 */ /* 0x000be20000100a00 */
[----:B0-----:R-:W-:Y:S01]  /*12320*/  LEA R45, R138, R50, 0x1 ;  /* 0x000000328a2d7211 */ /* 0x001fe200078e08ff */
[----:B------:R-:W0:Y:S01]  /*12330*/  LDC R44, c[0x0][0x268] ;  /* 0x00009a00ff2c7b82 */ /* 0x000e220000000800 */
[----:B------:R-:W-:Y:S01]  /*12340*/  IMAD.WIDE R34, R34, 0x2, R4 ;  /* 0x0000000222227825 */ /* 0x000fe200078e0204 */
[----:B------:R3:W-:Y:S01]  /*12350*/  STL.64 [R1+0x16e0], R36 ;  /* 0x0016e02401007387 */ /* 0x0007e20000100a00 */
[----:B------:R-:W-:-:S03]  /*12360*/  LEA R46, R138, R45, 0x1 ;  /* 0x0000002d8a2e7211 */ /* 0x000fc600078e08ff */
[----:B------:R3:W-:Y:S01]  /*12370*/  STL.64 [R1+0x16d8], R34 ;  /* 0x0016d82201007387 */ /* 0x0007e20000100a00 */
[----:B------:R-:W-:Y:S01]  /*12380*/  LEA R47, R138, R46, 0x1 ;  /* 0x0000002e8a2f7211 */ /* 0x000fe200078e08ff */
[----:B--2---:R-:W2:Y:S01]  /*12390*/  LDC R42, c[0x0][0x268] ;  /* 0x00009a00ff2a7b82 */ /* 0x004ea20000000800 */
[----:B-----5:R-:W-:-:S04]  /*123a0*/  IMAD.WIDE R38, R33, 0x2, R4 ;  /* 0x0000000221267825 */ /* 0x020fc800078e0204 */
[--C-:B---3--:R-:W-:Y:S01]  /*123b0*/  IMAD.WIDE R36, R32, 0x2, R4.reuse ;  /* 0x0000000220247825 */ /* 0x108fe200078e0204 */
[----:B------:R3:W-:Y:S02]  /*123c0*/  STL.64 [R1+0x16d0], R38 ;  /* 0x0016d02601007387 */ /* 0x0007e40000100a00 */
[----:B------:R-:W5:Y:S01]  /*123d0*/  LDC R43, c[0x0][0x268] ;  /* 0x00009a00ff2b7b82 */ /* 0x000f620000000800 */
[--C-:B------:R-:W-:Y:S01]  /*123e0*/  IMAD.WIDE R34, R31, 0x2, R4.reuse ;  /* 0x000000021f227825 */ /* 0x100fe200078e0204 */
[----:B------:R-:W-:Y:S03]  /*123f0*/  STL.64 [R1+0x16c8], R36 ;  /* 0x0016c82401007387 */ /* 0x000fe60000100a00 */
[--C-:B------:R-:W-:Y:S01]  /*12400*/  IMAD.WIDE R32, R30, 0x2, R4.reuse ;  /* 0x000000021e207825 */ /* 0x100fe200078e0204 */
[----:B------:R-:W-:Y:S02]  /*12410*/  STL.64 [R1+0x16c0], R34 ;  /* 0x0016c02201007387 */ /* 0x000fe40000100a00 */
[----:B------:R-:W4:Y:S01]  /*12420*/  LDC R40, c[0x0][0x268] ;  /* 0x00009a00ff287b82 */ /* 0x000f220000000800 */
[--C-:B------:R-:W-:Y:S01]  /*12430*/  IMAD.WIDE R30, R29, 0x2, R4.reuse ;  /* 0x000000021d1e7825 */ /* 0x100fe200078e0204 */
[----:B------:R1:W-:Y:S03]  /*12440*/  STL.64 [R1+0x16b8], R32 ;  /* 0x0016b82001007387 */ /* 0x0003e60000100a00 */
[--C-:B------:R-:W-:Y:S01]  /*12450*/  IMAD.WIDE R28, R28, 0x2, R4.reuse ;  /* 0x000000021c1c7825 */ /* 0x100fe200078e0204 */
[----:B------:R5:W-:Y:S02]  /*12460*/  STL.64 [R1+0x16b0], R30 ;  /* 0x0016b01e01007387 */ /* 0x000be40000100a00 */
[----:B---3--:R-:W3:Y:S01]  /*12470*/  LDC R39, c[0x0][0x268] ;  /* 0x00009a00ff277b82 */ /* 0x008ee20000000800 */
[----:B--2---:R-:W-:Y:S01]  /*12480*/  LEA R42, R42, R47, 0x1 ;  /* 0x0000002f2a2a7211 */ /* 0x004fe200078e08ff */
[----:B------:R2:W-:Y:S01]  /*12490*/  STL.64 [R1+0x16a8], R28 ;  /* 0x0016a81c01007387 */ /* 0x0005e20000100a00 */
[----:B-1----:R-:W-:-:S05]  /*124a0*/  IMAD.WIDE R32, R27, 0x2, R4 ;  /* 0x000000021b207825 */ /* 0x002fca00078e0204 */
[----:B------:R-:W1:Y:S01]  /*124b0*/  LDC R41, c[0x0][0x268] ;  /* 0x00009a00ff297b82 */ /* 0x000e620000000800 */
[----:B-----5:R-:W-:Y:S01]  /*124c0*/  LEA R43, R43, R42, 0x1 ;  /* 0x0000002a2b2b7211 */ /* 0x020fe200078e08ff */
[--C-:B------:R-:W-:Y:S01]  /*124d0*/  IMAD.WIDE R30, R26, 0x2, R4.reuse ;  /* 0x000000021a1e7825 */ /* 0x100fe200078e0204 */
[----:B------:R-:W-:Y:S02]  /*124e0*/  STL.64 [R1+0x1698], R32 ;  /* 0x0016982001007387 */ /* 0x000fe40000100a00 */
[----:B0-----:R-:W-:Y:S01]  /*124f0*/  LEA R44, R44, R43, 0x1 ;  /* 0x0000002b2c2c7211 */ /* 0x001fe200078e08ff */
[--C-:B--2---:R-:W-:Y:S01]  /*12500*/  IMAD.WIDE R28, R25, 0x2, R4.reuse ;  /* 0x00000002191c7825 */ /* 0x104fe200078e0204 */
[----:B------:R-:W-:Y:S01]  /*12510*/  STL.64 [R1+0x1688], R30 ;  /* 0x0016881e01007387 */ /* 0x000fe20000100a00 */
[----:B------:R-:W0:Y:S02]  /*12520*/  LDC R36, c[0x0][0x268] ;  /* 0x00009a00ff247b82 */ /* 0x000e240000000800 */
[--C-:B------:R-:W-:Y:S01]  /*12530*/  IMAD.WIDE R26, R24, 0x2, R4.reuse ;  /* 0x00000002181a7825 */ /* 0x100fe200078e0204 */
[----:B------:R-:W-:Y:S03]  /*12540*/  STL.64 [R1+0x1678], R28 ;  /* 0x0016781c01007387 */ /* 0x000fe60000100a00 */
[--C-:B------:R-:W-:Y:S01]  /*12550*/  IMAD.WIDE R24, R23, 0x2, R4.reuse ;  /* 0x0000000217187825 */ /* 0x100fe200078e0204 */
[----:B------:R2:W-:Y:S01]  /*12560*/  STL.64 [R1+0x1668], R26 ;  /* 0x0016681a01007387 */ /* 0x0005e20000100a00 */
[----:B------:R-:W5:Y:S01]  /*12570*/  LDC R37, c[0x0][0x268] ;  /* 0x00009a00ff257b82 */ /* 0x000f620000000800 */
[----:B---3--:R-:W-:Y:S01]  /*12580*/  LEA R39, R39, R44, 0x1 ;  /* 0x0000002c27277211 */ /* 0x008fe200078e08ff */
[----:B------:R-:W-:Y:S01]  /*12590*/  IMAD.WIDE R22, R22, 0x2, R4 ;  /* 0x0000000216167825 */ /* 0x000fe200078e0204 */
[----:B------:R3:W-:Y:S02]  /*125a0*/  STL.64 [R1+0x1658], R24 ;  /* 0x0016581801007387 */ /* 0x0007e40000100a00 */
[----:B----4-:R-:W-:-:S02]  /*125b0*/  LEA R40, R40, R39, 0x1 ;  /* 0x0000002728287211 */ /* 0x010fc400078e08ff */
[----:B------:R4:W-:Y:S01]  /*125c0*/  STL.64 [R1+0x1648], R22 ;  /* 0x0016481601007387 */ /* 0x0009e20000100a00 */
[----:B------:R-:W5:Y:S01]  /*125d0*/  LDC R38, c[0x0][0x268] ;  /* 0x00009a00ff267b82 */ /* 0x000f620000000800 */
[----:B-1----:R-:W-:Y:S01]  /*125e0*/  LEA R41, R41, R40, 0x1 ;  /* 0x0000002829297211 */ /* 0x002fe200078e08ff */
[----:B--2---:R-:W-:-:S04]  /*125f0*/  IMAD.WIDE R26, R21, 0x2, R4 ;  /* 0x00000002151a7825 */ /* 0x004fc800078e0204 */
[--C-:B---3--:R-:W-:Y:S01]  /*12600*/  IMAD.WIDE R24, R20, 0x2, R4.reuse ;  /* 0x0000000214187825 */ /* 0x108fe200078e0204 */
[----:B------:R-:W-:Y:S01]  /*12610*/  STL.64 [R1+0x1638], R26 ;  /* 0x0016381a01007387 */ /* 0x000fe20000100a00 */
[----:B------:R-:W1:Y:S01]  /*12620*/  LDC R33, c[0x0][0x268] ;  /* 0x00009a00ff217b82 */ /* 0x000e620000000800 */
[----:B0-----:R-:W-:Y:S01]  /*12630*/  LEA R36, R36, R41, 0x1 ;  /* 0x0000002924247211 */ /* 0x001fe200078e08ff */
[--C-:B----4-:R-:W-:Y:S01]  /*12640*/  IMAD.WIDE R22, R19, 0x2, R4.reuse ;  /* 0x0000000213167825 */ /* 0x110fe200078e0204 */
[----:B------:R-:W-:Y:S03]  /*12650*/  STL.64 [R1+0x1628], R24 ;  /* 0x0016281801007387 */ /* 0x000fe60000100a00 */
[--C-:B------:R-:W-:Y:S01]  /*12660*/  IMAD.WIDE R20, R18, 0x2, R4.reuse ;  /* 0x0000000212147825 */ /* 0x100fe200078e0204 */
[----:B------:R-:W-:Y:S01]  /*12670*/  STL.64 [R1+0x1618], R22 ;  /* 0x0016181601007387 */ /* 0x000fe20000100a00 */
[----:B------:R-:W0:Y:S01]  /*12680*/  LDC R34, c[0x0][0x268] ;  /* 0x00009a00ff227b82 */ /* 0x000e220000000800 */
[----:B-----5:R-:W-:Y:S01]  /*12690*/  LEA R37, R37, R36, 0x1 ;  /* 0x0000002425257211 */ /* 0x020fe200078e08ff */
[--C-:B------:R-:W-:Y:S01]  /*126a0*/  IMAD.WIDE R18, R17, 0x2, R4.reuse ;  /* 0x0000000211127825 */ /* 0x100fe200078e0204 */
[----:B------:R2:W-:Y:S03]  /*126b0*/  STL.64 [R1+0x1608], R20 ;  /* 0x0016081401007387 */ /* 0x0005e60000100a00 */
[----:B------:R-:W-:Y:S01]  /*126c0*/  IMAD.WIDE R16, R16, 0x2, R4 ;  /* 0x0000000210107825 */ /* 0x000fe200078e0204 */
[----:B------:R3:W-:Y:S01]  /*126d0*/  STL.64 [R1+0x15f8], R18 ;  /* 0x0015f81201007387 */ /* 0x0007e20000100a00 */
[----:B------:R-:W4:Y:S01]  /*126e0*/  LDC R35, c[0x0][0x268] ;  /* 0x00009a00ff237b82 */ /* 0x000f220000000800 */
[----:B------:R-:W-:-:S02]  /*126f0*/  LEA R38, R38, R37, 0x1 ;  /* 0x0000002526267211 */ /* 0x000fc400078e08ff */
[----:B------:R5:W-:Y:S01]  /*12700*/  STL.64 [R1+0x15e8], R16 ;  /* 0x0015e81001007387 */ /* 0x000be20000100a00 */
[----:B--2---:R-:W-:-:S04]  /*12710*/  IMAD.WIDE R20, R15, 0x2, R4 ;  /* 0x000000020f147825 */ /* 0x004fc800078e0204 */
[----:B------:R-:W2:Y:S01]  /*12720*/  LDC R30, c[0x0][0x268] ;  /* 0x00009a00ff1e7b82 */ /* 0x000ea20000000800 */
[----:B-1----:R-:W-:Y:S01]  /*12730*/  LEA R33, R33, R38, 0x1 ;  /* 0x0000002621217211 */ /* 0x002fe200078e08ff */
[--C-:B---3--:R-:W-:Y:S01]  /*12740*/  IMAD.WIDE R18, R14, 0x2, R4.reuse ;  /* 0x000000020e127825 */ /* 0x108fe200078e0204 */
[----:B------:R-:W-:Y:S03]  /*12750*/  STL.64 [R1+0x15d8], R20 ;  /* 0x0015d81401007387 */ /* 0x000fe60000100a00 */
[--C-:B-----5:R-:W-:Y:S01]  /*12760*/  IMAD.WIDE R16, R13, 0x2, R4.reuse ;  /* 0x000000020d107825 */ /* 0x120fe200078e0204 */
[----:B------:R-:W-:Y:S01]  /*12770*/  STL.64 [R1+0x15c8], R18 ;  /* 0x0015c81201007387 */ /* 0x000fe20000100a00 */
[----:B------:R-:W1:Y:S01]  /*12780*/  LDC R31, c[0x0][0x268] ;  /* 0x00009a00ff1f7b82 */ /* 0x000e620000000800 */
[----:B0-----:R-:W-:Y:S01]  /*12790*/  LEA R34, R34, R33, 0x1 ;  /* 0x0000002122227211 */ /* 0x001fe200078e08ff */
[--C-:B------:R-:W-:Y:S01]  /*127a0*/  IMAD.WIDE R14, R12, 0x2, R4.reuse ;  /* 0x000000020c0e7825 */ /* 0x100fe200078e0204 */
[----:B------:R-:W-:Y:S03]  /*127b0*/  STL.64 [R1+0x15b8], R16 ;  /* 0x0015b81001007387 */ /* 0x000fe60000100a00 */
[--C-:B------:R-:W-:Y:S01]  /*127c0*/  IMAD.WIDE R12, R11, 0x2, R4.reuse ;  /* 0x000000020b0c7825 */ /* 0x100fe200078e0204 */
[----:B------:R0:W-:Y:S01]  /*127d0*/  STL.64 [R1+0x15a8], R14 ;  /* 0x0015a80e01007387 */ /* 0x0001e20000100a00 */
[----:B------:R-:W3:Y:S01]  /*127e0*/  LDC R32, c[0x0][0x268] ;  /* 0x00009a00ff207b82 */ /* 0x000ee20000000800 */
[----:B----4-:R-:W-:Y:S01]  /*127f0*/  LEA R35, R35, R34, 0x1 ;  /* 0x0000002223237211 */ /* 0x010fe200078e08ff */
[--C-:B------:R-:W-:Y:S01]  /*12800*/  IMAD.WIDE R10, R10, 0x2, R4.reuse ;  /* 0x000000020a0a7825 */ /* 0x100fe200078e0204 */
[----:B------:R4:W-:Y:S04]  /*12810*/  STL.64 [R1+0x1598], R12 ;  /* 0x0015980c01007387 */ /* 0x0009e80000100a00 */
[----:B------:R5:W-:Y:S01]  /*12820*/  STL.64 [R1+0x1588], R10 ;  /* 0x0015880a01007387 */ /* 0x000be20000100a00 */
[----:B------:R-:W3:Y:S01]  /*12830*/  LDC R27, c[0x0][0x268] ;  /* 0x00009a00ff1b7b82 */ /* 0x000ee20000000800 */
[----:B--2---:R-:W-:Y:S01]  /*12840*/  LEA R30, R30, R35, 0x1 ;  /* 0x000000231e1e7211 */ /* 0x004fe200078e08ff */
[----:B0-----:R-:W-:-:S04]  /*12850*/  IMAD.WIDE R14, R9, 0x2, R4 ;  /* 0x00000002090e7825 */ /* 0x001fc800078e0204 */
[--C-:B----4-:R-:W-:Y:S01]  /*12860*/  IMAD.WIDE R12, R8, 0x2, R4.reuse ;  /* 0x00000002080c7825 */ /* 0x110fe200078e0204 */
[----:B------:R-:W-:Y:S01]  /*12870*/  STL.64 [R1+0x1578], R14 ;  /* 0x0015780e01007387 */ /* 0x000fe20000100a00 */
[----:B------:R-:W0:Y:S01]  /*12880*/  LDC R28, c[0x0][0x268] ;  /* 0x00009a00ff1c7b82 */ /* 0x000e220000000800 */
[----:B-1----:R-:W-:Y:S01]  /*12890*/  LEA R31, R31, R30, 0x1 ;  /* 0x0000001e1f1f7211 */ /* 0x002fe200078e08ff */
[--C-:B-----5:R-:W-:Y:S01]  /*128a0*/  IMAD.WIDE R10, R7, 0x2, R4.reuse ;  /* 0x00000002070a7825 */ /* 0x120fe200078e0204 */
[----:B------:R-:W-:Y:S03]  /*128b0*/  STL.64 [R1+0x1568], R12 ;  /* 0x0015680c01007387 */ /* 0x000fe60000100a00 */
[--C-:B------:R-:W-:Y:S01]  /*128c0*/  IMAD.WIDE R8, R6, 0x2, R4.reuse ;  /* 0x0000000206087825 */ /* 0x100fe200078e0204 */
[----:B------:R1:W-:Y:S01]  /*128d0*/  STL.64 [R1+0x1558], R10 ;  /* 0x0015580a01007387 */ /* 0x0003e20000100a00 */
[----:B------:R-:W2:Y:S01]  /*128e0*/  LDC R29, c[0x0][0x268] ;  /* 0x00009a00ff1d7b82 */ /* 0x000ea20000000800 */
[----:B---3--:R-:W-:Y:S01]  /*128f0*/  LEA R32, R32, R31, 0x1 ;  /* 0x0000001f20207211 */ /* 0x008fe200078e08ff */
[--C-:B------:R-:W-:Y:S01]  /*12900*/  IMAD.WIDE R6, R3, 0x2, R4.reuse ;  /* 0x0000000203067825 */ /* 0x100fe200078e0204 */
[----:B------:R3:W-:Y:S04]  /*12910*/  STL.64 [R1+0x1548], R8 ;  /* 0x0015480801007387 */ /* 0x0007e80000100a00 */
[----:B------:R4:W-:Y:S01]  /*12920*/  STL.64 [R1+0x1538], R6 ;  /* 0x0015380601007387 */ /* 0x0009e20000100a00 */
[----:B------:R-:W5:Y:S01]  /*12930*/  LDC R24, c[0x0][0x268] ;  /* 0x00009a00ff187b82 */ /* 0x000f620000000800 */
[----:B------:R-:W-:Y:S01]  /*12940*/  LEA R27, R27, R32, 0x1 ;  /* 0x000000201b1b7211 */ /* 0x000fe200078e08ff */
[----:B-1----:R-:W-:-:S04]  /*12950*/  IMAD.WIDE R10, R91, 0x2, R4 ;  /* 0x000000025b0a7825 */ /* 0x002fc800078e0204 */
[--C-:B---3--:R-:W-:Y:S01]  /*12960*/  IMAD.WIDE R8, R92, 0x2, R4.reuse ;  /* 0x000000025c087825 */ /* 0x108fe200078e0204 */
[----:B------:R1:W-:Y:S01]  /*12970*/  STL.64 [R1+0x1528], R10 ;  /* 0x0015280a01007387 */ /* 0x0003e20000100a00 */
[----:B------:R-:W3:Y:S01]  /*12980*/  LDC R25, c[0x0][0x268] ;  /* 0x00009a00ff197b82 */ /* 0x000ee20000000800 */
[----:B0-----:R-:W-:Y:S01]  /*12990*/  LEA R28, R28, R27, 0x1 ;  /* 0x0000001b1c1c7211 */ /* 0x001fe200078e08ff */
[--C-:B----4-:R-:W-:Y:S01]  /*129a0*/  IMAD.WIDE R6, R93, 0x2, R4.reuse ;  /* 0x000000025d067825 */ /* 0x110fe200078e0204 */
[----:B------:R0:W-:Y:S04]  /*129b0*/  STL.64 [R1+0x1518], R8 ;  /* 0x0015180801007387 */ /* 0x0001e80000100a00 */
[----:B------:R4:W-:Y:S01]  /*129c0*/  STL.64 [R1+0x1508], R6 ;  /* 0x0015080601007387 */ /* 0x0009e20000100a00 */
[----:B------:R-:W3:Y:S01]  /*129d0*/  LDC R26, c[0x0][0x268] ;  /* 0x00009a00ff1a7b82 */ /* 0x000ee20000000800 */
[----:B--2---:R-:W-:Y:S01]  /*129e0*/  LEA R29, R29, R28, 0x1 ;  /* 0x0000001c1d1d7211 */ /* 0x004fe200078e08ff */
[----:B-1----:R-:W-:-:S04]  /*129f0*/  IMAD.WIDE R10, R94, 0x2, R4 ;  /* 0x000000025e0a7825 */ /* 0x002fc800078e0204 */
[--C-:B0-----:R-:W-:Y:S01]  /*12a00*/  IMAD.WIDE R8, R95, 0x2, R4.reuse ;  /* 0x000000025f087825 */ /* 0x101fe200078e0204 */
[----:B------:R0:W-:Y:S01]  /*12a10*/  STL.64 [R1+0x14f8], R10 ;  /* 0x0014f80a01007387 */ /* 0x0001e20000100a00 */
[----:B------:R-:W1:Y:S01]  /*12a20*/  LDC R21, c[0x0][0x268] ;  /* 0x00009a00ff157b82 */ /* 0x000e620000000800 */
[----:B-----5:R-:W-:Y:S01]  /*12a30*/  LEA R24, R24, R29, 0x1 ;  /* 0x0000001d18187211 */ /* 0x020fe200078e08ff */
[--C-:B----4-:R-:W-:Y:S01]  /*12a40*/  IMAD.WIDE R6, R96, 0x2, R4.reuse ;  /* 0x0000000260067825 */ /* 0x110fe200078e0204 */
[----:B------:R2:W-:Y:S04]  /*12a50*/  STL.64 [R1+0x14e8], R8 ;  /* 0x0014e80801007387 */ /* 0x0005e80000100a00 */
[----:B------:R4:W-:Y:S01]  /*12a60*/  STL.64 [R1+0x14d8], R6 ;  /* 0x0014d80601007387 */ /* 0x0009e20000100a00 */
[----:B------:R-:W5:Y:S01]  /*12a70*/  LDC R22, c[0x0][0x268] ;  /* 0x00009a00ff167b82 */ /* 0x000f620000000800 */
[----:B---3--:R-:W-:Y:S01]  /*12a80*/  LEA R25, R25, R24, 0x1 ;  /* 0x0000001819197211 */ /* 0x008fe200078e08ff */
[----:B0-----:R-:W-:-:S04]  /*12a90*/  IMAD.WIDE R10, R97, 0x2, R4 ;  /* 0x00000002610a7825 */ /* 0x001fc800078e0204 */
[--C-:B--2---:R-:W-:Y:S01]  /*12aa0*/  IMAD.WIDE R8, R98, 0x2, R4.reuse ;  /* 0x0000000262087825 */ /* 0x104fe200078e0204 */
[----:B------:R0:W-:Y:S01]  /*12ab0*/  STL.64 [R1+0x14c8], R10 ;  /* 0x0014c80a01007387 */ /* 0x0001e20000100a00 */
[----:B------:R-:W2:Y:S01]  /*12ac0*/  LDC R23, c[0x0][0x268] ;  /* 0x00009a00ff177b82 */ /* 0x000ea20000000800 */
[----:B------:R-:W-:Y:S01]  /*12ad0*/  LEA R26, R26, R25, 0x1 ;  /* 0x000000191a1a7211 */ /* 0x000fe200078e08ff */
[--C-:B----4-:R-:W-:Y:S01]  /*12ae0*/  IMAD.WIDE R6, R99, 0x2, R4.reuse ;  /* 0x0000000263067825 */ /* 0x110fe200078e0204 */
[----:B------:R3:W-:Y:S04]  /*12af0*/  STL.64 [R1+0x14b8], R8 ;  /* 0x0014b80801007387 */ /* 0x0007e80000100a00 */
[----:B------:R4:W-:Y:S01]  /*12b00*/  STL.64 [R1+0x14a8], R6 ;  /* 0x0014a80601007387 */ /* 0x0009e20000100a00 */
[----:B------:R-:W2:Y:S01]  /*12b10*/  LDC R18, c[0x0][0x268] ;  /* 0x00009a00ff127b82 */ /* 0x000ea20000000800 */
[----:B-1----:R-:W-:Y:S01]  /*12b20*/  LEA R21, R21, R26, 0x1 ;  /* 0x0000001a15157211 */ /* 0x002fe200078e08ff */
[----:B0-----:R-:W-:-:S04]  /*12b30*/  IMAD.WIDE R10, R100, 0x2, R4 ;  /* 0x00000002640a7825 */ /* 0x001fc800078e0204 */
[--C-:B---3--:R-:W-:Y:S01]  /*12b40*/  IMAD.WIDE R8, R101, 0x2, R4.reuse ;  /* 0x0000000265087825 */ /* 0x108fe200078e0204 */
[----:B------:R0:W-:Y:S01]  /*12b50*/  STL.64 [R1+0x1498], R10 ;  /* 0x0014980a01007387 */ /* 0x0001e20000100a00 */
[----:B------:R-:W1:Y:S01]  /*12b60*/  LDC R19, c[0x0][0x268] ;  /* 0x00009a00ff137b82 */ /* 0x000e620000000800 */
[----:B-----5:R-:W-:Y:S01]  /*12b70*/  LEA R22, R22, R21, 0x1 ;  /* 0x0000001516167211 */ /* 0x020fe200078e08ff */
[--C-:B----4-:R-:W-:Y:S01]  /*12b80*/  IMAD.WIDE R6, R102, 0x2, R4.reuse ;  /* 0x0000000266067825 */ /* 0x110fe200078e0204 */
[----:B------:R3:W-:Y:S04]  /*12b90*/  STL.64 [R1+0x1488], R8 ;  /* 0x0014880801007387 */ /* 0x0007e80000100a00 */
[----:B------:R4:W-:Y:S01]  /*12ba0*/  STL.64 [R1+0x1478], R6 ;  /* 0x0014780601007387 */ /* 0x0009e20000100a00 */
[----:B------:R-:W5:Y:S01]  /*12bb0*/  LDC R20, c[0x0][0x268] ;  /* 0x00009a00ff147b82 */ /* 0x000f620000000800 */
[----:B--2---:R-:W-:Y:S01]  /*12bc0*/  LEA R23, R23, R22, 0x1 ;  /* 0x0000001617177211 */ /* 0x004fe200078e08ff */
[----:B0-----:R-:W-:-:S04]  /*12bd0*/  IMAD.WIDE R10, R103, 0x2, R4 ;  /* 0x00000002670a7825 */ /* 0x001fc800078e0204 */
[--C-:B---3--:R-:W-:Y:S01]  /*12be0*/  IMAD.WIDE R8, R104, 0x2, R4.reuse ;  /* 0x0000000268087825 */ /* 0x108fe200078e0204 */
        /* <DEDUP_REMOVED lines=31> */
[----:B-----5:R-:W-:Y:S01]  /*12de0*/  LEA R12, R12, R17, 0x1 ;  /* 0x000000110c0c7211 */ /* 0x020fe200078e08ff */
[----:B------:R-:W1:Y:S01]  /*12df0*/  LDC R3, c[0x0][0x268] ;  /* 0x00009a00ff037b82 */ /* 0x000e620000000800 */
[--C-:B----4-:R-:W-:Y:S01]  /*12e00*/  IMAD.WIDE R6, R114, 0x2, R4.reuse ;  /* 0x0000000272067825 */ /* 0x110fe200078e0204 */
[----:B------:R3:W-:Y:S04]  /*12e10*/  STL.64 [R1+0x13c8], R8 ;  /* 0x0013c80801007387 */ /* 0x0007e80000100a00 */
[----:B------:R4:W-:Y:S01]  /*12e20*/  STL.64 [R1+0x13b8], R6 ;  /* 0x0013b80601007387 */ /* 0x0009e20000100a00 */
[----:B--2---:R-:W-:Y:S01]  /*12e30*/  LEA R13, R13, R12, 0x1 ;  /* 0x0000000c0d0d7211 */ /* 0x004fe200078e08ff */
[----:B------:R-:W2:Y:S01]  /*12e40*/  LDC R71, c[0x0][0x268] ;  /* 0x00009a00ff477b82 */ /* 0x000ea20000000800 */
[----:B0-----:R-:W-:-:S04]  /*12e50*/  IMAD.WIDE R10, R115, 0x2, R4 ;  /* 0x00000002730a7825 */ /* 0x001fc800078e0204 */
[--C-:B---3--:R-:W-:Y:S01]  /*12e60*/  IMAD.WIDE R8, R116, 0x2, R4.reuse ;  /* 0x0000000274087825 */ /* 0x108fe200078e0204 */
[----:B------:R0:W-:Y:S01]  /*12e70*/  STL.64 [R1+0x13a8], R10 ;  /* 0x0013a80a01007387 */ /* 0x0001e20000100a00 */
[----:B------:R-:W-:Y:S01]  /*12e80*/  LEA R14, R14, R13, 0x1 ;  /* 0x0000000d0e0e7211 */ /* 0x000fe200078e08ff */
[----:B------:R-:W3:Y:S01]  /*12e90*/  LDC R74, c[0x0][0x268] ;  /* 0x00009a00ff4a7b82 */ /* 0x000ee20000000800 */
[--C-:B----4-:R-:W-:Y:S01]  /*12ea0*/  IMAD.WIDE R6, R117, 0x2, R4.reuse ;  /* 0x0000000275067825 */ /* 0x110fe200078e0204 */
[----:B------:R4:W-:Y:S04]  /*12eb0*/  STL.64 [R1+0x1398], R8 ;  /* 0x0013980801007387 */ /* 0x0009e80000100a00 */
[----:B------:R5:W-:Y:S02]  /*12ec0*/  STL.64 [R1+0x1388], R6 ;  /* 0x0013880601007387 */ /* 0x000be40000100a00 */
[----:B------:R-:W3:Y:S01]  /*12ed0*/  LDC R80, c[0x0][0x268] ;  /* 0x00009a00ff507b82 */ /* 0x000ee20000000800 */
[----:B0-----:R-:W-:-:S04]  /*12ee0*/  IMAD.WIDE R10, R118, 0x2, R4 ;  /* 0x00000002760a7825 */ /* 0x001fc800078e0204 */
[--C-:B----4-:R-:W-:Y:S01]  /*12ef0*/  IMAD.WIDE R8, R119, 0x2, R4.reuse ;  /* 0x0000000277087825 */ /* 0x110fe200078e0204 */
[----:B------:R0:W-:Y:S02]  /*12f00*/  STL.64 [R1+0x1378], R10 ;  /* 0x0013780a01007387 */ /* 0x0001e40000100a00 */
[----:B------:R-:W4:Y:S01]  /*12f10*/  LDC R84, c[0x0][0x268] ;  /* 0x00009a00ff547b82 */ /* 0x000f220000000800 */
[--C-:B-----5:R-:W-:Y:S01]  /*12f20*/  IMAD.WIDE R6, R120, 0x2, R4.reuse ;  /* 0x0000000278067825 */ /* 0x120fe200078e0204 */
[----:B------:R5:W-:Y:S04]  /*12f30*/  STL.64 [R1+0x1368], R8 ;  /* 0x0013680801007387 */ /* 0x000be80000100a00 */
[----:B------:R1:W-:Y:S02]  /*12f40*/  STL.64 [R1+0x1358], R6 ;  /* 0x0013580601007387 */ /* 0x0003e40000100a00 */
[----:B------:R-:W4:Y:S01]  /*12f50*/  LDC R83, c[0x0][0x268] ;  /* 0x00009a00ff537b82 */ /* 0x000f220000000800 */
[----:B0-----:R-:W-:-:S04]  /*12f60*/  IMAD.WIDE R10, R121, 0x2, R4 ;  /* 0x00000002790a7825 */ /* 0x001fc800078e0204 */
[--C-:B-----5:R-:W-:Y:S01]  /*12f70*/  IMAD.WIDE R8, R122, 0x2, R4.reuse ;  /* 0x000000027a087825 */ /* 0x120fe200078e0204 */
[----:B------:R0:W-:Y:S02]  /*12f80*/  STL.64 [R1+0x1348], R10 ;  /* 0x0013480a01007387 */ /* 0x0001e40000100a00 */
[----:B------:R-:W5:Y:S01]  /*12f90*/  LDC R86, c[0x0][0x268] ;  /* 0x00009a00ff567b82 */ /* 0x000f620000000800 */
[--C-:B-1----:R-:W-:Y:S01]  /*12fa0*/  IMAD.WIDE R6, R123, 0x2, R4.reuse ;  /* 0x000000027b067825 */ /* 0x102fe200078e0204 */
[----:B------:R1:W-:Y:S04]  /*12fb0*/  STL.64 [R1+0x1338], R8 ;  /* 0x0013380801007387 */ /* 0x0003e80000100a00 */
[----:B------:R2:W-:Y:S02]  /*12fc0*/  STL.64 [R1+0x1328], R6 ;  /* 0x0013280601007387 */ /* 0x0005e40000100a00 */
[----:B------:R-:W5:Y:S01]  /*12fd0*/  LDC R92, c[0x0][0x268] ;  /* 0x00009a00ff5c7b82 */ /* 0x000f620000000800 */
[----:B0-----:R-:W-:-:S04]  /*12fe0*/  IMAD.WIDE R10, R124, 0x2, R4 ;  /* 0x000000027c0a7825 */ /* 0x001fc800078e0204 */
[--C-:B-1----:R-:W-:Y:S01]  /*12ff0*/  IMAD.WIDE R8, R126, 0x2, R4.reuse ;  /* 0x000000027e087825 */ /* 0x102fe200078e0204 */
[----:B------:R0:W-:Y:S02]  /*13000*/  STL.64 [R1+0x1318], R10 ;  /* 0x0013180a01007387 */ /* 0x0001e40000100a00 */
[----:B------:R-:W1:Y:S01]  /*13010*/  LDC R91, c[0x0][0x268] ;  /* 0x00009a00ff5b7b82 */ /* 0x000e620000000800 */
[--C-:B--2---:R-:W-:Y:S01]  /*13020*/  IMAD.WIDE R6, R127, 0x2, R4.reuse ;  /* 0x000000027f067825 */ /* 0x104fe200078e0204 */
[----:B------:R2:W-:Y:S04]  /*13030*/  STL.64 [R1+0x1308], R8 ;  /* 0x0013080801007387 */ /* 0x0005e80000100a00 */
[----:B------:R3:W-:Y:S02]  /*13040*/  STL.64 [R1+0x12f8], R6 ;  /* 0x0012f80601007387 */ /* 0x0007e40000100a00 */
[----:B------:R-:W1:Y:S01]  /*13050*/  LDC R93, c[0x0][0x268] ;  /* 0x00009a00ff5d7b82 */ /* 0x000e620000000800 */
[----:B0-----:R-:W-:-:S04]  /*13060*/  IMAD.WIDE R10, R128, 0x2, R4 ;  /* 0x00000002800a7825 */ /* 0x001fc800078e0204 */
[--C-:B--2---:R-:W-:Y:S01]  /*13070*/  IMAD.WIDE R8, R129, 0x2, R4.reuse ;  /* 0x0000000281087825 */ /* 0x104fe200078e0204 */
[----:B------:R0:W-:Y:S02]  /*13080*/  STL.64 [R1+0x12e8], R10 ;  /* 0x0012e80a01007387 */ /* 0x0001e40000100a00 */
[----:B------:R-:W2:Y:S01]  /*13090*/  LDC R94, c[0x0][0x268] ;  /* 0x00009a00ff5e7b82 */ /* 0x000ea20000000800 */
[--C-:B---3--:R-:W-:Y:S01]  /*130a0*/  IMAD.WIDE R6, R130, 0x2, R4.reuse ;  /* 0x0000000282067825 */ /* 0x108fe200078e0204 */
[----:B------:R3:W-:Y:S04]  /*130b0*/  STL.64 [R1+0x12d8], R8 ;  /* 0x0012d80801007387 */ /* 0x0007e80000100a00 */
[----:B------:R4:W-:Y:S02]  /*130c0*/  STL.64 [R1+0x12c8], R6 ;  /* 0x0012c80601007387 */ /* 0x0009e40000100a00 */
[----:B------:R-:W2:Y:S01]  /*130d0*/  LDC R95, c[0x0][0x268] ;  /* 0x00009a00ff5f7b82 */ /* 0x000ea20000000800 */
[----:B0-----:R-:W-:-:S04]  /*130e0*/  IMAD.WIDE R10, R131, 0x2, R4 ;  /* 0x00000002830a7825 */ /* 0x001fc800078e0204 */
[--C-:B---3--:R-:W-:Y:S01]  /*130f0*/  IMAD.WIDE R8, R133, 0x2, R4.reuse ;  /* 0x0000000285087825 */ /* 0x108fe200078e0204 */
[----:B------:R0:W-:Y:S02]  /*13100*/  STL.64 [R1+0x12b8], R10 ;  /* 0x0012b80a01007387 */ /* 0x0001e40000100a00 */
[----:B------:R-:W3:Y:S01]  /*13110*/  LDC R96, c[0x0][0x268] ;  /* 0x00009a00ff607b82 */ /* 0x000ee20000000800 */
[----:B----4-:R-:W-:-:S05]  /*13120*/  IMAD.WIDE R6, R132, 0x2, R4 ;  /* 0x0000000284067825 */ /* 0x010fca00078e0204 */
[----:B------:R4:W-:Y:S02]  /*13130*/  STL.64 [R1+0x12a8], R6 ;  /* 0x0012a80601007387 */ /* 0x0009e40000100a00 */
[----:B------:R-:W3:Y:S02]  /*13140*/  LDC R98, c[0x0][0x268] ;  /* 0x00009a00ff627b82 */ /* 0x000ee40000000800 */
[----:B------:R5:W-:Y:S06]  /*13150*/  STL.64 [R1+0x1298], R8 ;  /* 0x0012980801007387 */ /* 0x000bec0000100a00 */
[----:B0-----:R-:W0:Y:S01]  /*13160*/  LDC R10, c[0x0][0x268] ;  /* 0x00009a00ff0a7b82 */ /* 0x001e220000000800 */
[----:B----4-:R-:W-:-:S04]  /*13170*/  IMAD.WIDE R6, R134, 0x2, R4 ;  /* 0x0000000286067825 */ /* 0x010fc800078e0204 */
[----:B------:R-:W-:Y:S01]  /*13180*/  IMAD.WIDE R4, R135, 0x2, R4 ;  /* 0x0000000287047825 */ /* 0x000fe200078e0204 */
[----:B------:R4:W-:Y:S02]  /*13190*/  STL.64 [R1+0x1278], R6 ;  /* 0x0012780601007387 */ /* 0x0009e40000100a00 */
[----:B-----5:R-:W5:Y:S02]  /*131a0*/  LDC R9, c[0x0][0x268] ;  /* 0x00009a00ff097b82 */ /* 0x020f640000000800 */
[----:B------:R-:W-:Y:S04]  /*131b0*/  STL.64 [R1+0x1288], R4 ;  /* 0x0012880401007387 */ /* 0x000fe80000100a00 */
[----:B------:R1:W-:Y:S02]  /*131c0*/  STL.64 [R1+0x1a88], R52 ;  /* 0x001a883401007387 */ /* 0x0003e40000100a00 */
[----:B------:R-:W2:Y:S02]  /*131d0*/  LDC R11, c[0x0][0x268] ;  /* 0x00009a00ff0b7b82 */ /* 0x000ea40000000800 */
[----:B------:R1:W-:Y:S04]  /*131e0*/  STL.64 [R1+0x1a90], R48 ;  /* 0x001a903001007387 */ /* 0x0003e80000100a00 */
[----:B------:R3:W-:Y:S02]  /*131f0*/  STL.64 [R1+0x1a80], R46 ;  /* 0x001a802e01007387 */ /* 0x0007e40000100a00 */
[----:B----4-:R-:W4:Y:S01]  /*13200*/  LDC R6, c[0x0][0x268] ;  /* 0x00009a00ff067b82 */ /* 0x010f220000000800 */
[----:B-1----:R-:W-:-:S02]  /*13210*/  LEA R52, P1, R136, R2, 0x1 ;  /* 0x0000000288347211 */ /* 0x002fc400078208ff */
[----:B------:R-:W-:-:S05]  /*13220*/  LEA R48, P0, R55, R2, 0x1 ;  /* 0x0000000237307211 */ /* 0x000fca00078008ff */
[----:B------:R-:W1:Y:S01]  /*13230*/  LDC R7, c[0x0][0x268] ;  /* 0x00009a00ff077b82 */ /* 0x000e620000000800 */
[-C--:B------:R-:W-:Y:S02]  /*13240*/  LEA.HI.X.SX32 R53, R136, R0.reuse, 0x1, P1 ;  /* 0x0000000088357211 */ /* 0x080fe400008f0eff */
[----:B------:R-:W-:Y:S02]  /*13250*/  LEA.HI.X.SX32 R49, R55, R0, 0x1, P0 ;  /* 0x0000000037317211 */ /* 0x000fe400000f0eff */
[----:B---3--:R-:W-:Y:S02]  /*13260*/  LEA R46, P2, R137, R2, 0x1 ;  /* 0x00000002892e7211 */ /* 0x008fe400078408ff */
[----:B-----5:R-:W-:Y:S01]  /*13270*/  LEA R9, R9, R14, 0x1 ;  /* 0x0000000e09097211 */ /* 0x020fe200078e08ff */
[----:B------:R3:W-:Y:S01]  /*13280*/  STL.64 [R1+0x1270], R48 ;  /* 0x0012703001007387 */ /* 0x0007e20000100a00 */
[----:B------:R-:W-:Y:S01]  /*13290*/  LEA.HI.X.SX32 R47, R137, R0, 0x1, P2 ;  /* 0x00000000892f7211 */ /* 0x000fe200010f0eff */
[----:B------:R-:W5:Y:S01]  /*132a0*/  LDC R8, c[0x0][0x268] ;  /* 0x00009a00ff087b82 */ /* 0x000f620000000800 */
[----:B------:R-:W-:-:S02]  /*132b0*/  LEA R136, P1, R88, R2, 0x1 ;  /* 0x0000000258887211 */ /* 0x000fc400078208ff */
[----:B0-----:R-:W-:-:S05]  /*132c0*/  LEA R10, R10, R9, 0x1 ;  /* 0x000000090a0a7211 */ /* 0x001fca00078e08ff */
[----:B------:R-:W0:Y:S01]  /*132d0*/  LDC R4, c[0x0][0x268] ;  /* 0x00009a00ff047b82 */ /* 0x000e220000000800 */
[----:B---3--:R-:W3:Y:S01]  /*132e0*/  LDL.LU.64 R48, [R1+0x1a90] ;  /* 0x001a900001307983 */ /* 0x008ee20000300a00 */
[----:B------:R-:W-:Y:S02]  /*132f0*/  LEA.HI.X.SX32 R137, R88, R0, 0x1, P1 ;  /* 0x0000000058897211 */ /* 0x000fe400008f0eff */
[----:B--2---:R-:W-:Y:S01]  /*13300*/  LEA R11, R11, R10, 0x1 ;  /* 0x0000000a0b0b7211 */ /* 0x004fe200078e08ff */
[----:B------:R2:W-:Y:S03]  /*13310*/  STL.64 [R1+0x1268], R52 ;  /* 0x0012683401007387 */ /* 0x0005e60000100a00 */
[----:B------:R-:W0:Y:S01]  /*13320*/  LDC R5, c[0x0][0x268] ;  /* 0x00009a00ff057b82 */ /* 0x000e220000000800 */
[----:B----4-:R-:W-:Y:S01]  /*13330*/  LEA R6, R6, R11, 0x1 ;  /* 0x0000000b06067211 */ /* 0x010fe200078e08ff */
[----:B------:R4:W-:Y:S03]  /*13340*/  STL.64 [R1+0x1260], R46 ;  /* 0x0012602e01007387 */ /* 0x0009e60000100a00 */
[----:B-1----:R-:W-:-:S03]  /*13350*/  LEA R7, R7, R6, 0x1 ;  /* 0x0000000607077211 */ /* 0x002fc600078e08ff */
[----:B------:R-:W1:Y:S01]  /*13360*/  LDC R97, c[0x0][0x268] ;  /* 0x00009a00ff617b82 */ /* 0x000e620000000800 */
[----:B-----5:R-:W-:Y:S02]  /*13370*/  LEA R8, R8, R7, 0x1 ;  /* 0x0000000708087211 */ /* 0x020fe400078e08ff */
[C---:B--2---:R-:W-:Y:S02]  /*13380*/  LEA R52, P0, R90.reuse, R2, 0x1 ;  /* 0x000000025a347211 */ /* 0x044fe400078008ff */
[----:B------:R-:W-:Y:S02]  /*13390*/  LEA R3, R3, R8, 0x1 ;  /* 0x0000000803037211 */ /* 0x000fe400078e08ff */
[----:B------:R-:W-:Y:S01]  /*133a0*/  LEA.HI.X.SX32 R53, R90, R0, 0x1, P0 ;  /* 0x000000005a357211 */ /* 0x000fe200000f0eff */
[----:B------:R-:W2:Y:S01]  /*133b0*/  LDC R99, c[0x0][0x268] ;  /* 0x00009a00ff637b82 */ /* 0x000ea20000000800 */
[----:B----4-:R-:W-:Y:S02]  /*133c0*/  LEA R46, P2, R54, R2, 0x1 ;  /* 0x00000002362e7211 */ /* 0x010fe400078408ff */
[----:B0-----:R-:W-:Y:S01]  /*133d0*/  LEA R4, R4, R3, 0x1 ;  /* 0x0000000304047211 */ /* 0x001fe200078e08ff */
[----:B------:R0:W-:Y:S01]  /*133e0*/  STL.64 [R1+0x1258], R52 ;  /* 0x0012583401007387 */ /* 0x0001e20000100a00 */
[----:B------:R-:W-:-:S02]  /*133f0*/  LEA.HI.X.SX32 R47, R54, R0, 0x1, P2 ;  /* 0x00000000362f7211 */ /* 0x000fc400010f0eff */
[----:B------:R-:W-:Y:S01]  /*13400*/  LEA R5, R5, R4, 0x1 ;  /* 0x0000000405057211 */ /* 0x000fe200078e08ff */
[----:B------:R-:W4:Y:S03]  /*13410*/  LDC R100, c[0x0][0x268] ;  /* 0x00009a00ff647b82 */ /* 0x000f260000000800 */
[----:B------:R-:W-:Y:S01]  /*13420*/  LEA R58, R58, R5, 0x1 ;  /* 0x000000053a3a7211 */ /* 0x000fe200078e08ff */
[----:B0-----:R-:W5:Y:S03]  /*13430*/  LDL.LU.64 R52, [R1+0x1a88] ;  /* 0x001a880001347983 */ /* 0x001f660000300a00 */
[----:B------:R-:W-:Y:S01]  /*13440*/  LEA R57, R57, R58, 0x1 ;  /* 0x0000003a39397211 */ /* 0x000fe200078e08ff */
[----:B------:R-:W0:Y:S01]  /*13450*/  LDC R101, c[0x0][0x268] ;  /* 0x00009a00ff657b82 */ /* 0x000e220000000800 */
[----:B------:R1:W-:Y:S02]  /*13460*/  STL.64 [R1+0x1248], R46 ;  /* 0x0012482e01007387 */ /* 0x0003e40000100a00 */
[----:B------:R-:W-:-:S02]  /*13470*/  LEA R56, R56, R57, 0x1 ;  /* 0x0000003938387211 */ /* 0x000fc400078e08ff */
[----:B------:R-:W-:Y:S02]  /*13480*/  STL.64 [R1+0x1250], R136 ;  /* 0x0012508801007387 */ /* 0x000fe40000100a00 */
[----:B------:R-:W-:Y:S01]  /*13490*/  LEA R61, R61, R56, 0x1 ;  /* 0x000000383d3d7211 */ /* 0x000fe200078e08ff */
[----:B------:R-:W0:Y:S03]  /*134a0*/  LDC R102, c[0x0][0x268] ;  /* 0x00009a00ff667b82 */ /* 0x000e260000000800 */
[----:B------:R-:W-:Y:S02]  /*134b0*/  LEA R60, R60, R61, 0x1 ;  /* 0x0000003d3c3c7211 */ /* 0x000fe400078e08ff */
[----:B-1----:R-:W-:Y:S02]  /*134c0*/  LEA R46, P0, R51, R2, 0x1 ;  /* 0x00000002332e7211 */ /* 0x002fe400078008ff */
[----:B------:R-:W-:Y:S01]  /*134d0*/  LEA R59, R59, R60, 0x1 ;  /* 0x0000003c3b3b7211 */ /* 0x000fe200078e08ff */
[----:B------:R-:W1:Y:S01]  /*134e0*/  LDC R104, c[0x0][0x268] ;  /* 0x00009a00ff687b82 */ /* 0x000e620000000800 */
[----:B------:R-:W-:-:S02]  /*134f0*/  LEA.HI.X.SX32 R47, R51, R0, 0x1, P0 ;  /* 0x00000000332f7211 */ /* 0x000fc400000f0eff */
[----:B------:R-:W-:-:S03]  /*13500*/  LEA R64, R64, R59, 0x1 ;  /* 0x0000003b40407211 */ /* 0x000fc600078e08ff */
[----:B------:R2:W-:Y:S01]  /*13510*/  STL.64 [R1+0x1240], R46 ;  /* 0x0012402e01007387 */ /* 0x0005e20000100a00 */
[----:B------:R-:W-:Y:S01]  /*13520*/  LEA R63, R63, R64, 0x1 ;  /* 0x000000403f3f7211 */ /* 0x000fe200078e08ff */
[----:B------:R-:W1:Y:S03]  /*13530*/  LDC R103, c[0x0][0x268] ;  /* 0x00009a00ff677b82 */ /* 0x000e660000000800 */
[----:B------:R-:W-:-:S04]  /*13540*/  LEA R62, R62, R63, 0x1 ;  /* 0x0000003f3e3e7211 */ /* 0x000fc800078e08ff */
[----:B------:R-:W-:Y:S01]  /*13550*/  LEA R67, R67, R62, 0x1 ;  /* 0x0000003e43437211 */ /* 0x000fe200078e08ff */
[----:B------:R-:W1:Y:S01]  /*13560*/  LDC R105, c[0x0][0x268] ;  /* 0x00009a00ff697b82 */ /* 0x000e620000000800 */
[----:B--2---:R-:W2:Y:S02]  /*13570*/  LDL.LU.64 R46, [R1+0x1a80] ;  /* 0x001a8000012e7983 */ /* 0x004ea40000300a00 */
[----:B------:R-:W-:-:S04]  /*13580*/  LEA R66, R66, R67, 0x1 ;  /* 0x0000004342427211 */ /* 0x000fc800078e08ff */
[----:B------:R-:W-:Y:S01]  /*13590*/  LEA R65, R65, R66, 0x1 ;  /* 0x0000004241417211 */ /* 0x000fe200078e08ff */
[----:B------:R-:W1:Y:S03]  /*135a0*/  LDC R106, c[0x0][0x268] ;  /* 0x00009a00ff6a7b82 */ /* 0x000e660000000800 */
        /* <DEDUP_REMOVED lines=56> */
[----:B-----5:R-:W-:-:S02]  /*13930*/  LEA R136, P2, R53, R2, 0x1 ;  /* 0x0000000235887211 */ /* 0x020fc400078408ff */
[C---:B------:R-:W-:Y:S02]  /*13940*/  LEA R90, P1, R52.reuse, R2, 0x1 ;  /* 0x00000002345a7211 */ /* 0x040fe400078208ff */
[-C--:B------:R-:W-:Y:S02]  /*13950*/  LEA.HI.X.SX32 R137, R53, R0.reuse, 0x1, P2 ;  /* 0x0000000035897211 */ /* 0x080fe400010f0eff */
[----:B------:R-:W-:Y:S01]  /*13960*/  LEA.HI.X.SX32 R91, R52, R0, 0x1, P1 ;  /* 0x00000000345b7211 */ /* 0x000fe200008f0eff */
[----:B------:R-:W5:Y:S02]  /*13970*/  LDC R233, c[0x0][0x268] ;  /* 0x00009a00ffe97b82 */ /* 0x000f640000000800 */
[----:B------:R4:W-:Y:S01]  /*13980*/  STL.64 [R1+0x1230], R136 ;  /* 0x0012308801007387 */ /* 0x0009e20000100a00 */
[----:B---3--:R-:W-:-:S03]  /*13990*/  LEA R92, P1, R49, R2, 0x1 ;  /* 0x00000002315c7211 */ /* 0x008fc600078208ff */
[----:B------:R3:W-:Y:S01]  /*139a0*/  STL.64 [R1+0x1238], R90 ;  /* 0x0012385a01007387 */ /* 0x0007e20000100a00 */
[----:B------:R-:W-:Y:S01]  /*139b0*/  LEA.HI.X.SX32 R93, R49, R0, 0x1, P1 ;  /* 0x00000000315d7211 */ /* 0x000fe200008f0eff */
[----:B------:R-:W5:Y:S01]  /*139c0*/  LDC R235, c[0x0][0x268] ;  /* 0x00009a00ffeb7b82 */ /* 0x000f620000000800 */
[----:B----4-:R-:W-:-:S07]  /*139d0*/  LEA R136, P0, R48, R2, 0x1 ;  /* 0x0000000230887211 */ /* 0x010fce00078008ff */
[----:B------:R-:W4:Y:S01]  /*139e0*/  LDC R236, c[0x0][0x268] ;  /* 0x00009a00ffec7b82 */ /* 0x000f220000000800 */
[----:B---3--:R-:W-:Y:S02]  /*139f0*/  LEA R90, P2, R50, R2, 0x1 ;  /* 0x00000002325a7211 */ /* 0x008fe400078408ff */
[-C--:B------:R-:W-:Y:S02]  /*13a00*/  LEA.HI.X.SX32 R137, R48, R0.reuse, 0x1, P0 ;  /* 0x0000000030897211 */ /* 0x080fe400000f0eff */
[----:B------:R-:W-:Y:S02]  /*13a10*/  LEA.HI.X.SX32 R91, R50, R0, 0x1, P2 ;  /* 0x00000000325b7211 */ /* 0x000fe400010f0eff */
[----:B------:R-:W-:Y:S01]  /*13a20*/  LEA R52, R94, R54, 0x1 ;  /* 0x000000365e347211 */ /* 0x000fe200078e08ff */
[----:B------:R-:W-:Y:S01]  /*13a30*/  STL.64 [R1+0x1228], R136 ;  /* 0x0012288801007387 */ /* 0x000fe20000100a00 */
[----:B------:R-:W-:Y:S01]  /*13a40*/  LEA R94, P0, R45, R2, 0x1 ;  /* 0x000000022d5e7211 */ /* 0x000fe200078008ff */
[----:B------:R-:W3:Y:S02]  /*13a50*/  LDC R237, c[0x0][0x268] ;  /* 0x00009a00ffed7b82 */ /* 0x000ee40000000800 */
[----:B------:R2:W-:Y:S01]  /*13a60*/  STL.64 [R1+0x1220], R92 ;  /* 0x0012205c01007387 */ /* 0x0005e20000100a00 */
[----:B------:R-:W-:-:S03]  /*13a70*/  LEA R51, R95, R52, 0x1 ;  /* 0x000000345f337211 */ /* 0x000fc600078e08ff */
[----:B------:R0:W-:Y:S01]  /*13a80*/  STL.64 [R1+0x1218], R90 ;  /* 0x0012185a01007387 */ /* 0x0001e20000100a00 */
[----:B------:R-:W-:Y:S01]  /*13a90*/  LEA.HI.X.SX32 R95, R45, R0, 0x1, P0 ;  /* 0x000000002d5f7211 */ /* 0x000fe200000f0eff */
[----:B------:R-:W3:Y:S01]  /*13aa0*/  LDC R238, c[0x0][0x268] ;  /* 0x00009a00ffee7b82 */ /* 0x000ee20000000800 */
[----:B--2---:R-:W-:-:S07]  /*13ab0*/  LEA R92, P1, R46, R2, 0x1 ;  /* 0x000000022e5c7211 */ /* 0x004fce00078208ff */
[----:B------:R-:W2:Y:S01]  /*13ac0*/  LDC R240, c[0x0][0x268] ;  /* 0x00009a00fff07b82 */ /* 0x000ea20000000800 */
[C---:B0-----:R-:W-:Y:S02]  /*13ad0*/  LEA R90, P2, R47.reuse, R2, 0x1 ;  /* 0x000000022f5a7211 */ /* 0x041fe400078408ff */
[-C--:B------:R-:W-:Y:S02]  /*13ae0*/  LEA.HI.X.SX32 R93, R46, R0.reuse, 0x1, P1 ;  /* 0x000000002e5d7211 */ /* 0x080fe400008f0eff */
[----:B------:R-:W-:Y:S01]  /*13af0*/  LEA.HI.X.SX32 R91, R47, R0, 0x1, P2 ;  /* 0x000000002f5b7211 */ /* 0x000fe200010f0eff */
[----:B------:R0:W-:Y:S02]  /*13b00*/  STL.64 [R1+0x1210], R94 ;  /* 0x0012105e01007387 */ /* 0x0001e40000100a00 */
[----:B------:R-:W2:Y:S02]  /*13b10*/  LDC R239, c[0x0][0x268] ;  /* 0x00009a00ffef7b82 */ /* 0x000ea40000000800 */
[----:B------:R1:W-:Y:S04]  /*13b20*/  STL.64 [R1+0x1208], R92 ;  /* 0x0012085c01007387 */ /* 0x0003e80000100a00 */
[----:B------:R5:W-:Y:S02]  /*13b30*/  STL.64 [R1+0x1200], R90 ;  /* 0x0012005a01007387 */ /* 0x000be40000100a00 */
[----:B------:R-:W2:Y:S01]  /*13b40*/  LDC R241, c[0x0][0x268] ;  /* 0x00009a00fff17b82 */ /* 0x000ea20000000800 */
[----:B0-----:R-:W-:-:S02]  /*13b50*/  LEA R94, P0, R42, R2, 0x1 ;  /* 0x000000022a5e7211 */ /* 0x001fc400078008ff */
[----:B-1----:R-:W-:-:S05]  /*13b60*/  LEA R92, P1, R43, R2, 0x1 ;  /* 0x000000022b5c7211 */ /* 0x002fca00078208ff */
[----:B------:R-:W0:Y:S01]  /*13b70*/  LDC R242, c[0x0][0x268] ;  /* 0x00009a00fff27b82 */ /* 0x000e220000000800 */
[----:B------:R-:W-:Y:S02]  /*13b80*/  LEA.HI.X.SX32 R95, R42, R0, 0x1, P0 ;  /* 0x000000002a5f7211 */ /* 0x000fe400000f0eff */
[C---:B-----5:R-:W-:Y:S02]  /*13b90*/  LEA R90, P2, R44.reuse, R2, 0x1 ;  /* 0x000000022c5a7211 */ /* 0x060fe400078408ff */
[-C--:B------:R-:W-:Y:S02]  /*13ba0*/  LEA.HI.X.SX32 R93, R43, R0.reuse, 0x1, P1 ;  /* 0x000000002b5d7211 */ /* 0x080fe400008f0eff */
[----:B------:R-:W-:Y:S01]  /*13bb0*/  LEA.HI.X.SX32 R91, R44, R0, 0x1, P2 ;  /* 0x000000002c5b7211 */ /* 0x000fe200010f0eff */
[----:B------:R1:W-:Y:S01]  /*13bc0*/  STL.64 [R1+0x11f8], R94 ;  /* 0x0011f85e01007387 */ /* 0x0003e20000100a00 */
[----:B------:R-:W5:Y:S03]  /*13bd0*/  LDC R243, c[0x0][0x268] ;  /* 0x00009a00fff37b82 */ /* 0x000f660000000800 */
[----:B------:R4:W-:Y:S04]  /*13be0*/  STL.64 [R1+0x11f0], R92 ;  /* 0x0011f05c01007387 */ /* 0x0009e80000100a00 */
[----:B------:R3:W-:Y:S01]  /*13bf0*/  STL.64 [R1+0x11e8], R90 ;  /* 0x0011e85a01007387 */ /* 0x0007e20000100a00 */
[----:B------:R-:W5:Y:S01]  /*13c00*/  LDC R244, c[0x0][0x268] ;  /* 0x00009a00fff47b82 */ /* 0x000f620000000800 */
[----:B-1----:R-:W-:-:S02]  /*13c10*/  LEA R94, P0, R39, R2, 0x1 ;  /* 0x00000002275e7211 */ /* 0x002fc400078008ff */
[----:B----4-:R-:W-:-:S05]  /*13c20*/  LEA R92, P1, R40, R2, 0x1 ;  /* 0x00000002285c7211 */ /* 0x010fca00078208ff */
[----:B------:R-:W1:Y:S01]  /*13c30*/  LDC R246, c[0x0][0x268] ;  /* 0x00009a00fff67b82 */ /* 0x000e620000000800 */
[----:B------:R-:W-:Y:S02]  /*13c40*/  LEA.HI.X.SX32 R95, R39, R0, 0x1, P0 ;  /* 0x00000000275f7211 */ /* 0x000fe400000f0eff */
[C---:B---3--:R-:W-:Y:S02]  /*13c50*/  LEA R90, P2, R41.reuse, R2, 0x1 ;  /* 0x00000002295a7211 */ /* 0x048fe400078408ff */
[-C--:B------:R-:W-:Y:S02]  /*13c60*/  LEA.HI.X.SX32 R93, R40, R0.reuse, 0x1, P1 ;  /* 0x00000000285d7211 */ /* 0x080fe400008f0eff */
[----:B------:R-:W-:Y:S01]  /*13c70*/  LEA.HI.X.SX32 R91, R41, R0, 0x1, P2 ;  /* 0x00000000295b7211 */ /* 0x000fe200010f0eff */
[----:B------:R3:W-:Y:S01]  /*13c80*/  STL.64 [R1+0x11e0], R94 ;  /* 0x0011e05e01007387 */ /* 0x0007e20000100a00 */
[----:B------:R-:W4:Y:S03]  /*13c90*/  LDC R245, c[0x0][0x268] ;  /* 0x00009a00fff57b82 */ /* 0x000f260000000800 */
[----:B------:R2:W-:Y:S04]  /*13ca0*/  STL.64 [R1+0x11d8], R92 ;  /* 0x0011d85c01007387 */ /* 0x0005e80000100a00 */
[----:B------:R0:W-:Y:S01]  /*13cb0*/  STL.64 [R1+0x11d0], R90 ;  /* 0x0011d05a01007387 */ /* 0x0001e20000100a00 */
[----:B------:R-:W4:Y:S01]  /*13cc0*/  LDC R247, c[0x0][0x268] ;  /* 0x00009a00fff77b82 */ /* 0x000f220000000800 */
[----:B---3--:R-:W-:-:S02]  /*13cd0*/  LEA R94, P0, R36, R2, 0x1 ;  /* 0x00000002245e7211 */ /* 0x008fc400078008ff */
[----:B--2---:R-:W-:-:S05]  /*13ce0*/  LEA R92, P1, R37, R2, 0x1 ;  /* 0x00000002255c7211 */ /* 0x004fca00078208ff */
[----:B------:R-:W2:Y:S01]  /*13cf0*/  LDC R248, c[0x0][0x268] ;  /* 0x00009a00fff87b82 */ /* 0x000ea20000000800 */
[----:B------:R-:W-:Y:S02]  /*13d00*/  LEA.HI.X.SX32 R95, R36, R0, 0x1, P0 ;  /* 0x00000000245f7211 */ /* 0x000fe400000f0eff */
[C---:B0-----:R-:W-:Y:S02]  /*13d10*/  LEA R90, P2, R38.reuse, R2, 0x1 ;  /* 0x00000002265a7211 */ /* 0x041fe400078408ff */
[-C--:B------:R-:W-:Y:S02]  /*13d20*/  LEA.HI.X.SX32 R93, R37, R0.reuse, 0x1, P1 ;  /* 0x00000000255d7211 */ /* 0x080fe400008f0eff */
[----:B------:R-:W-:Y:S01]  /*13d30*/  LEA.HI.X.SX32 R91, R38, R0, 0x1, P2 ;  /* 0x00000000265b7211 */ /* 0x000fe200010f0eff */
[----:B------:R0:W-:Y:S01]  /*13d40*/  STL.64 [R1+0x11c8], R94 ;  /* 0x0011c85e01007387 */ /* 0x0001e20000100a00 */
[----:B------:R-:W3:Y:S03]  /*13d50*/  LDC R249, c[0x0][0x268] ;  /* 0x00009a00fff97b82 */ /* 0x000ee60000000800 */
[----:B------:R5:W-:Y:S04]  /*13d60*/  STL.64 [R1+0x11c0], R92 ;  /* 0x0011c05c01007387 */ /* 0x000be80000100a00 */
[----:B------:R1:W-:Y:S01]  /*13d70*/  STL.64 [R1+0x11b8], R90 ;  /* 0x0011b85a01007387 */ /* 0x0003e20000100a00 */
[----:B------:R-:W3:Y:S01]  /*13d80*/  LDC R250, c[0x0][0x268] ;  /* 0x00009a00fffa7b82 */ /* 0x000ee20000000800 */
[----:B0-----:R-:W-:-:S02]  /*13d90*/  LEA R94, P0, R33, R2, 0x1 ;  /* 0x00000002215e7211 */ /* 0x001fc400078008ff */
[----:B-----5:R-:W-:-:S05]  /*13da0*/  LEA R92, P1, R34, R2, 0x1 ;  /* 0x00000002225c7211 */ /* 0x020fca00078208ff */
[----:B------:R-:W0:Y:S01]  /*13db0*/  LDC R252, c[0x0][0x268] ;  /* 0x00009a00fffc7b82 */ /* 0x000e220000000800 */
[----:B------:R-:W-:Y:S02]  /*13dc0*/  LEA.HI.X.SX32 R95, R33, R0, 0x1, P0 ;  /* 0x00000000215f7211 */ /* 0x000fe400000f0eff */
[C---:B-1----:R-:W-:Y:S02]  /*13dd0*/  LEA R90, P2, R35.reuse, R2, 0x1 ;  /* 0x00000002235a7211 */ /* 0x042fe400078408ff */
        /* <DEDUP_REMOVED lines=8> */
[C---:B----4-:R-:W-:Y:S02]  /*13e60*/  LEA R92, P1, R31.reuse, R2, 0x1 ;  /* 0x000000021f5c7211 */ /* 0x050fe400078208ff */
[----:B------:R-:W-:Y:S02]  /*13e70*/  LEA.HI.X.SX32 R95, R30, R0, 0x1, P0 ;  /* 0x000000001e5f7211 */ /* 0x000fe400000f0eff */
[C---:B--2---:R-:W-:Y:S02]  /*13e80*/  LEA R90, P2, R32.reuse, R2, 0x1 ;  /* 0x00000002205a7211 */ /* 0x044fe400078408ff */
[-C--:B------:R-:W-:Y:S02]  /*13e90*/  LEA.HI.X.SX32 R93, R31, R0.reuse, 0x1, P1 ;  /* 0x000000001f5d7211 */ /* 0x080fe400008f0eff */
[----:B------:R-:W-:Y:S01]  /*13ea0*/  LEA.HI.X.SX32 R91, R32, R0, 0x1, P2 ;  /* 0x00000000205b7211 */ /* 0x000fe200010f0eff */
[----:B------:R1:W-:Y:S04]  /*13eb0*/  STL.64 [R1+0x1198], R94 ;  /* 0x0011985e01007387 */ /* 0x0003e80000100a00 */
[----:B------:R2:W-:Y:S04]  /*13ec0*/  STL.64 [R1+0x1190], R92 ;  /* 0x0011905c01007387 */ /* 0x0005e80000100a00 */
[----:B------:R4:W-:Y:S01]  /*13ed0*/  STL.64 [R1+0x1188], R90 ;  /* 0x0011885a01007387 */ /* 0x0009e20000100a00 */
[----:B-1----:R-:W-:-:S02]  /*13ee0*/  LEA R94, P0, R27, R2, 0x1 ;  /* 0x000000021b5e7211 */ /* 0x002fc400078008ff */
[C---:B--2---:R-:W-:Y:S02]  /*13ef0*/  LEA R92, P1, R28.reuse, R2, 0x1 ;  /* 0x000000021c5c7211 */ /* 0x044fe400078208ff */
[----:B------:R-:W-:Y:S02]  /*13f00*/  LEA.HI.X.SX32 R95, R27, R0, 0x1, P0 ;  /* 0x000000001b5f7211 */ /* 0x000fe400000f0eff */
[C---:B----4-:R-:W-:Y:S02]  /*13f10*/  LEA R90, P2, R29.reuse, R2, 0x1 ;  /* 0x000000021d5a7211 */ /* 0x050fe400078408ff */
        /* <DEDUP_REMOVED lines=65> */
[----:B------:R1:W-:Y:S01]  /*14330*/  STL.64 [R1+0x10d8], R94 ;  /* 0x0010d85e01007387 */ /* 0x0003e20000100a00 */
[----:B------:R-:W-:-:S03]  /*14340*/  LEA R48, R96, R51, 0x1 ;  /* 0x0000003360307211 */ /* 0x000fc600078e08ff */
[----:B------:R2:W-:Y:S04]  /*14350*/  STL.64 [R1+0x10d0], R92 ;  /* 0x0010d05c01007387 */ /* 0x0005e80000100a00 */
[----:B------:R4:W-:Y:S01]  /*14360*/  STL.64 [R1+0x10c8], R90 ;  /* 0x0010c85a01007387 */ /* 0x0009e20000100a00 */
[CC--:B-1----:R-:W-:Y:S02]  /*14370*/  LEA R94, P0, R3.reuse, R2.reuse, 0x1 ;  /* 0x00000002035e7211 */ /* 0x0c2fe400078008ff */
[----:B--2---:R-:W-:Y:S02]  /*14380*/  LEA R92, P1, R4, R2, 0x1 ;  /* 0x00000002045c7211 */ /* 0x004fe400078208ff */
[----:B------:R-:W-:Y:S02]  /*14390*/  LEA.HI.X.SX32 R95, R3, R0, 0x1, P0 ;  /* 0x00000000035f7211 */ /* 0x000fe400000f0eff */
[----:B----4-:R-:W-:-:S02]  /*143a0*/  LEA R90, P2, R5, R2, 0x1 ;  /* 0x00000002055a7211 */ /* 0x010fc400078408ff */
[----:B------:R-:W-:Y:S02]  /*143b0*/  LEA.HI.X.SX32 R93, R4, R0, 0x1, P1 ;  /* 0x00000000045d7211 */ /* 0x000fe400008f0eff */
[----:B------:R-:W-:Y:S02]  /*143c0*/  LEA R49, R98, R48, 0x1 ;  /* 0x0000003062317211 */ /* 0x000fe400078e08ff */
[----:B------:R-:W-:Y:S01]  /*143d0*/  LEA.HI.X.SX32 R91, R5, R0, 0x1, P2 ;  /* 0x00000000055b7211 */ /* 0x000fe200010f0eff */
[----:B------:R1:W-:Y:S01]  /*143e0*/  STL.64 [R1+0x10c0], R94 ;  /* 0x0010c05e01007387 */ /* 0x0003e20000100a00 */
[----:B------:R-:W-:-:S03]  /*143f0*/  LEA R46, R97, R49, 0x1 ;  /* 0x00000031612e7211 */ /* 0x000fc600078e08ff */
[----:B------:R2:W-:Y:S01]  /*14400*/  STL.64 [R1+0x10b8], R92 ;  /* 0x0010b85c01007387 */ /* 0x0005e20000100a00 */
[----:B------:R-:W-:-:S03]  /*14410*/  LEA R45, R99, R46, 0x1 ;  /* 0x0000002e632d7211 */ /* 0x000fc600078e08ff */
[----:B------:R4:W-:Y:S01]  /*14420*/  STL.64 [R1+0x10b0], R90 ;  /* 0x0010b05a01007387 */ /* 0x0009e20000100a00 */
[CC--:B-1----:R-:W-:Y:S02]  /*14430*/  LEA R94, P0, R58.reuse, R2.reuse, 0x1 ;  /* 0x000000023a5e7211 */ /* 0x0c2fe400078008ff */
[C---:B--2---:R-:W-:Y:S02]  /*14440*/  LEA R92, P1, R57.reuse, R2, 0x1 ;  /* 0x00000002395c7211 */ /* 0x044fe400078208ff */
[----:B------:R-:W-:Y:S02]  /*14450*/  LEA.HI.X.SX32 R95, R58, R0, 0x1, P0 ;  /* 0x000000003a5f7211 */ /* 0x000fe400000f0eff */
[C---:B----4-:R-:W-:Y:S02]  /*14460*/  LEA R90, P2, R56.reuse, R2, 0x1 ;  /* 0x00000002385a7211 */ /* 0x050fe400078408ff */
[-C--:B------:R-:W-:Y:S02]  /*14470*/  LEA.HI.X.SX32 R93, R57, R0.reuse, 0x1, P1 ;  /* 0x00000000395d7211 */ /* 0x080fe400008f0eff */
[----:B------:R-:W-:Y:S01]  /*14480*/  LEA.HI.X.SX32 R91, R56, R0, 0x1, P2 ;  /* 0x00000000385b7211 */ /* 0x000fe200010f0eff */
[----:B------:R1:W-:Y:S01]  /*14490*/  STL.64 [R1+0x10a8], R94 ;  /* 0x0010a85e01007387 */ /* 0x0003e20000100a00 */
[----:B------:R-:W-:-:S03]  /*144a0*/  LEA R43, R100, R45, 0x1 ;  /* 0x0000002d642b7211 */ /* 0x000fc600078e08ff */
[----:B------:R-:W-:Y:S01]  /*144b0*/  STL.64 [R1+0x10a0], R92 ;  /* 0x0010a05c01007387 */ /* 0x000fe20000100a00 */
[----:B------:R-:W-:-:S03]  /*144c0*/  LEA R42, R101, R43, 0x1 ;  /* 0x0000002b652a7211 */ /* 0x000fc600078e08ff */
[----:B------:R2:W-:Y:S01]  /*144d0*/  STL.64 [R1+0x1098], R90 ;  /* 0x0010985a01007387 */ /* 0x0005e20000100a00 */
[C---:B-1----:R-:W-:Y:S02]  /*144e0*/  LEA R94, P0, R61.reuse, R2, 0x1 ;  /* 0x000000023d5e7211 */ /* 0x042fe400078008ff */
[----:B------:R-:W-:Y:S02]  /*144f0*/  LEA R39, R102, R42, 0x1 ;  /* 0x0000002a66277211 */ /* 0x000fe400078e08ff */
[----:B------:R-:W-:Y:S02]  /*14500*/  LEA.HI.X.SX32 R95, R61, R0, 0x1, P0 ;  /* 0x000000003d5f7211 */ /* 0x000fe400000f0eff */
[CC--:B--2---:R-:W-:Y:S02]  /*14510*/  LEA R90, P2, R59.reuse, R2.reuse, 0x1 ;  /* 0x000000023b5a7211 */ /* 0x0c4fe400078408ff */
[----:B------:R-:W-:Y:S02]  /*14520*/  LEA R92, P1, R60, R2, 0x1 ;  /* 0x000000023c5c7211 */ /* 0x000fe400078208ff */
[----:B------:R-:W-:Y:S01]  /*14530*/  LEA.HI.X.SX32 R91, R59, R0, 0x1, P2 ;  /* 0x000000003b5b7211 */ /* 0x000fe200010f0eff */
[----:B------:R-:W-:Y:S01]  /*14540*/  STL.64 [R1+0x1090], R94 ;  /* 0x0010905e01007387 */ /* 0x000fe20000100a00 */
[----:B------:R-:W-:-:S02]  /*14550*/  LEA R40, R104, R39, 0x1 ;  /* 0x0000002768287211 */ /* 0x000fc400078e08ff */
[----:B------:R-:W-:Y:S01]  /*14560*/  LEA.HI.X.SX32 R93, R60, R0, 0x1, P1 ;  /* 0x000000003c5d7211 */ /* 0x000fe200008f0eff */
[----:B------:R1:W-:Y:S01]  /*14570*/  STL.64 [R1+0x1080], R90 ;  /* 0x0010805a01007387 */ /* 0x0003e20000100a00 */
[----:B------:R-:W-:Y:S02]  /*14580*/  LEA R60, P1, R63, R2, 0x1 ;  /* 0x000000023f3c7211 */ /* 0x000fe400078208ff */
[----:B------:R-:W-:Y:S02]  /*14590*/  LEA R37, R103, R40, 0x1 ;  /* 0x0000002867257211 */ /* 0x000fe400078e08ff */
[----:B------:R-:W-:Y:S02]  /*145a0*/  LEA R56, P2, R62, R2, 0x1 ;  /* 0x000000023e387211 */ /* 0x000fe400078408ff */
[----:B------:R-:W-:Y:S02]  /*145b0*/  LEA.HI.X.SX32 R61, R63, R0, 0x1, P1 ;  /* 0x000000003f3d7211 */ /* 0x000fe400008f0eff */
[----:B-1----:R-:W-:-:S02]  /*145c0*/  LEA R90, P0, R64, R2, 0x1 ;  /* 0x00000002405a7211 */ /* 0x002fc400078008ff */
[----:B------:R-:W-:Y:S02]  /*145d0*/  LEA R36, R105, R37, 0x1 ;  /* 0x0000002569247211 */ /* 0x000fe400078e08ff */
[-C--:B------:R-:W-:Y:S01]  /*145e0*/  LEA.HI.X.SX32 R91, R64, R0.reuse, 0x1, P0 ;  /* 0x00000000405b7211 */ /* 0x080fe200000f0eff */
[----:B------:R-:W-:Y:S01]  /*145f0*/  STL.64 [R1+0x1088], R92 ;  /* 0x0010885c01007387 */ /* 0x000fe20000100a00 */
[----:B------:R-:W-:Y:S02]  /*14600*/  LEA.HI.X.SX32 R57, R62, R0, 0x1, P2 ;  /* 0x000000003e397211 */ /* 0x000fe400010f0eff */
[----:B------:R-:W-:Y:S01]  /*14610*/  LEA R34, R106, R36, 0x1 ;  /* 0x000000246a227211 */ /* 0x000fe200078e08ff */
[----:B------:R-:W-:Y:S01]  /*14620*/  STL.64 [R1+0x1078], R90 ;  /* 0x0010785a01007387 */ /* 0x000fe20000100a00 */
[----:B------:R-:W-:-:S03]  /*14630*/  LEA R58, P1, R66, R2, 0x1 ;  /* 0x00000002423a7211 */ /* 0x000fc600078208ff */
[----:B------:R1:W-:Y:S01]  /*14640*/  STL.64 [R1+0x1070], R60 ;  /* 0x0010703c01007387 */ /* 0x0003e20000100a00 */
[----:B------:R-:W-:-:S03]  /*14650*/  LEA R33, R107, R34, 0x1 ;  /* 0x000000226b217211 */ /* 0x000fc600078e08ff */
[----:B------:R2:W-:Y:S01]  /*14660*/  STL.64 [R1+0x1068], R56 ;  /* 0x0010683801007387 */ /* 0x0005e20000100a00 */
[----:B------:R-:W-:Y:S02]  /*14670*/  LEA.HI.X.SX32 R59, R66, R0, 0x1, P1 ;  /* 0x00000000423b7211 */ /* 0x000fe400008f0eff */
[-C--:B-1----:R-:W-:Y:S02]  /*14680*/  LEA R60, P0, R67, R2.reuse, 0x1 ;  /* 0x00000002433c7211 */ /* 0x082fe400078008ff */
[----:B--2---:R-:W-:Y:S02]  /*14690*/  LEA R56, P2, R65, R2, 0x1 ;  /* 0x0000000241387211 */ /* 0x004fe400078408ff */
[-C--:B------:R-:W-:Y:S02]  /*146a0*/  LEA.HI.X.SX32 R61, R67, R0.reuse, 0x1, P0 ;  /* 0x00000000433d7211 */ /* 0x080fe400000f0eff */
[----:B------:R-:W-:Y:S02]  /*146b0*/  LEA.HI.X.SX32 R57, R65, R0, 0x1, P2 ;  /* 0x0000000041397211 */ /* 0x000fe400010f0eff */
[----:B------:R-:W-:Y:S01]  /*146c0*/  LEA R30, R108, R33, 0x1 ;  /* 0x000000216c1e7211 */ /* 0x000fe200078e08ff */
[----:B------:R1:W-:Y:S03]  /*146d0*/  STL.64 [R1+0x1060], R60 ;  /* 0x0010603c01007387 */ /* 0x0003e60000100a00 */
[----:B------:R-:W-:Y:S01]  /*146e0*/  LEA R31, R110, R30, 0x1 ;  /* 0x0000001e6e1f7211 */ /* 0x000fe200078e08ff */
[----:B------:R2:W-:Y:S04]  /*146f0*/  STL.64 [R1+0x1058], R58 ;  /* 0x0010583a01007387 */ /* 0x0005e80000100a00 */
[----:B------:R4:W-:Y:S01]  /*14700*/  STL.64 [R1+0x1050], R56 ;  /* 0x0010503801007387 */ /* 0x0009e20000100a00 */
[----:B-1----:R-:W-:-:S02]  /*14710*/  LEA R60, P0, R70, R2, 0x1 ;  /* 0x00000002463c7211 */ /* 0x002fc400078008ff */
[----:B--2---:R-:W-:Y:S02]  /*14720*/  LEA R58, P1, R69, R2, 0x1 ;  /* 0x00000002453a7211 */ /* 0x004fe400078208ff */
[----:B------:R-:W-:Y:S02]  /*14730*/  LEA.HI.X.SX32 R61, R70, R0, 0x1, P0 ;  /* 0x00000000463d7211 */ /* 0x000fe400000f0eff */
[C---:B----4-:R-:W-:Y:S02]  /*14740*/  LEA R56, P2, R68.reuse, R2, 0x1 ;  /* 0x0000000244387211 */ /* 0x050fe400078408ff */
[----:B------:R-:W-:Y:S02]  /*14750*/  LEA R28, R109, R31, 0x1 ;  /* 0x0000001f6d1c7211 */ /* 0x000fe400078e08ff */
[-C--:B------:R-:W-:Y:S02]  /*14760*/  LEA.HI.X.SX32 R59, R69, R0.reuse, 0x1, P1 ;  /* 0x00000000453b7211 */ /* 0x080fe400008f0eff */
        /* <DEDUP_REMOVED lines=11> */
[----:B------:R-:W-:-:S02]  /*14820*/  LEA.HI.X.SX32 R57, R71, R0, 0x1, P2 ;  /* 0x0000000047397211 */ /* 0x000fc400010f0eff */
[----:B------:R-:W-:Y:S01]  /*14830*/  LEA R24, R113, R25, 0x1 ;  /* 0x0000001971187211 */ /* 0x000fe200078e08ff */
[----:B------:R1:W-:Y:S01]  /*14840*/  STL.64 [R1+0x1030], R60 ;  /* 0x0010303c01007387 */ /* 0x0003e20000100a00 */
[----:B------:R-:W-:Y:S02]  /*14850*/  LEA R62, P0, R76, R2, 0x1 ;  /* 0x000000024c3e7211 */ /* 0x000fe400078008ff */
[----:B------:R-:W-:Y:S01]  /*14860*/  LEA R21, R114, R24, 0x1 ;  /* 0x0000001872157211 */ /* 0x000fe200078e08ff */
[----:B------:R-:W-:Y:S01]  /*14870*/  STL.64 [R1+0x1028], R58 ;  /* 0x0010283a01007387 */ /* 0x000fe20000100a00 */
[----:B------:R-:W-:-:S03]  /*14880*/  LEA.HI.X.SX32 R63, R76, R0, 0x1, P0 ;  /* 0x000000004c3f7211 */ /* 0x000fc600000f0eff */
[----:B------:R2:W-:Y:S01]  /*14890*/  STL.64 [R1+0x1020], R56 ;  /* 0x0010203801007387 */ /* 0x0005e20000100a00 */
[C---:B-1----:R-:W-:Y:S02]  /*148a0*/  LEA R60, P1, R75.reuse, R2, 0x1 ;  /* 0x000000024b3c7211 */ /* 0x042fe400078208ff */
[----:B------:R-:W-:Y:S02]  /*148b0*/  LEA R22, R116, R21, 0x1 ;  /* 0x0000001574167211 */ /* 0x000fe400078e08ff */
[----:B------:R-:W-:Y:S02]  /*148c0*/  LEA.HI.X.SX32 R61, R75, R0, 0x1, P1 ;  /* 0x000000004b3d7211 */ /* 0x000fe400008f0eff */
[C---:B--2---:R-:W-:Y:S01]  /*148d0*/  LEA R56, P2, R74.reuse, R2, 0x1 ;  /* 0x000000024a387211 */ /* 0x044fe200078408ff */
[----:B------:R1:W-:Y:S03]  /*148e0*/  STL.64 [R1+0x1018], R62 ;  /* 0x0010183e01007387 */ /* 0x0003e60000100a00 */
[----:B------:R-:W-:Y:S01]  /*148f0*/  LEA.HI.X.SX32 R57, R74, R0, 0x1, P2 ;  /* 0x000000004a397211 */ /* 0x000fe200010f0eff */
[----:B------:R-:W-:Y:S01]  /*14900*/  STL.64 [R1+0x1010], R60 ;  /* 0x0010103c01007387 */ /* 0x000fe20000100a00 */
[----:B------:R-:W-:-:S03]  /*14910*/  LEA R19, R115, R22, 0x1 ;  /* 0x0000001673137211 */ /* 0x000fc600078e08ff */
[----:B------:R2:W-:Y:S01]  /*14920*/  STL.64 [R1+0x1008], R56 ;  /* 0x0010083801007387 */ /* 0x0005e20000100a00 */
[----:B------:R-:W-:Y:S02]  /*14930*/  LEA R18, R117, R19, 0x1 ;  /* 0x0000001375127211 */ /* 0x000fe400078e08ff */
[----:B-1----:R-:W-:Y:S02]  /*14940*/  LEA R62, P0, R79, R2, 0x1 ;  /* 0x000000024f3e7211 */ /* 0x002fe400078008ff */
[----:B------:R-:W-:Y:S02]  /*14950*/  LEA R16, R118, R18, 0x1 ;  /* 0x0000001276107211 */ /* 0x000fe400078e08ff */
[----:B--2---:R-:W-:Y:S02]  /*14960*/  LEA R56, P2, R77, R2, 0x1 ;  /* 0x000000024d387211 */ /* 0x004fe400078408ff */
[-C--:B------:R-:W-:Y:S02]  /*14970*/  LEA.HI.X.SX32 R63, R79, R0.reuse, 0x1, P0 ;  /* 0x000000004f3f7211 */ /* 0x080fe400000f0eff */
[----:B------:R-:W-:-:S02]  /*14980*/  LEA.HI.X.SX32 R57, R77, R0, 0x1, P2 ;  /* 0x000000004d397211 */ /* 0x000fc400010f0eff */
[C---:B------:R-:W-:Y:S02]  /*14990*/  LEA R60, P1, R78.reuse, R2, 0x1 ;  /* 0x000000024e3c7211 */ /* 0x040fe400078208ff */
[----:B------:R-:W-:Y:S01]  /*149a0*/  LEA R15, R119, R16, 0x1 ;  /* 0x00000010770f7211 */ /* 0x000fe200078e08ff */
[----:B------:R-:W-:Y:S01]  /*149b0*/  STL.64 [R1+0xff0], R56 ;  /* 0x000ff03801007387 */ /* 0x000fe20000100a00 */
[----:B------:R-:W-:Y:S02]  /*149c0*/  LEA.HI.X.SX32 R61, R78, R0, 0x1, P1 ;  /* 0x000000004e3d7211 */ /* 0x000fe400008f0eff */
[----:B------:R-:W-:Y:S01]  /*149d0*/  LEA R64, P0, R82, R2, 0x1 ;  /* 0x0000000252407211 */ /* 0x000fe200078008ff */
[----:B------:R1:W-:Y:S01]  /*149e0*/  STL.64 [R1+0x1000], R62 ;  /* 0x0010003e01007387 */ /* 0x0003e20000100a00 */
[----:B------:R-:W-:Y:S02]  /*149f0*/  LEA R12, R120, R15, 0x1 ;  /* 0x0000000f780c7211 */ /* 0x000fe400078e08ff */
[----:B------:R-:W-:Y:S01]  /*14a00*/  LEA.HI.X.SX32 R65, R82, R0, 0x1, P0 ;  /* 0x0000000052417211 */ /* 0x000fe200000f0eff */
[----:B------:R2:W-:Y:S01]  /*14a10*/  STL.64 [R1+0xff8], R60 ;  /* 0x000ff83c01007387 */ /* 0x0005e20000100a00 */
[----:B------:R-:W-:-:S02]  /*14a20*/  LEA R13, R122, R12, 0x1 ;  /* 0x0000000c7a0d7211 */ /* 0x000fc400078e08ff */
[----:B-1----:R-:W-:-:S04]  /*14a30*/  LEA R62, P1, R81, R2, 0x1 ;  /* 0x00000002513e7211 */ /* 0x002fc800078208ff */
[----:B------:R-:W-:Y:S02]  /*14a40*/  LEA.HI.X.SX32 R63, R81, R0, 0x1, P1 ;  /* 0x00000000513f7211 */ /* 0x000fe400008f0eff */
[CC--:B--2---:R-:W-:Y:S01]  /*14a50*/  LEA R60, P2, R80.reuse, R2.reuse, 0x1 ;  /* 0x00000002503c7211 */ /* 0x0c4fe200078408ff */
[----:B------:R1:W-:Y:S01]  /*14a60*/  STL.64 [R1+0xfe8], R64 ;  /* 0x000fe84001007387 */ /* 0x0003e20000100a00 */
[----:B------:R-:W-:Y:S02]  /*14a70*/  LEA R66, P0, R85, R2, 0x1 ;  /* 0x0000000255427211 */ /* 0x000fe400078008ff */
[-C--:B------:R-:W-:Y:S01]  /*14a80*/  LEA.HI.X.SX32 R61, R80, R0.reuse, 0x1, P2 ;  /* 0x00000000503d7211 */ /* 0x080fe200010f0eff */
[----:B------:R2:W-:Y:S01]  /*14a90*/  STL.64 [R1+0xfe0], R62 ;  /* 0x000fe03e01007387 */ /* 0x0005e20000100a00 */
[----:B------:R-:W-:Y:S02]  /*14aa0*/  LEA R10, R121, R13, 0x1 ;  /* 0x0000000d790a7211 */ /* 0x000fe400078e08ff */
[----:B------:R-:W-:-:S02]  /*14ab0*/  LEA.HI.X.SX32 R67, R85, R0, 0x1, P0 ;  /* 0x0000000055437211 */ /* 0x000fc400000f0eff */
[CC--:B-1----:R-:W-:Y:S02]  /*14ac0*/  LEA R64, P1, R84.reuse, R2.reuse, 0x1 ;  /* 0x0000000254407211 */ /* 0x0c2fe400078208ff */
[----:B--2---:R-:W-:Y:S02]  /*14ad0*/  LEA R62, P2, R83, R2, 0x1 ;  /* 0x00000002533e7211 */ /* 0x004fe400078408ff */
[----:B------:R-:W-:Y:S02]  /*14ae0*/  LEA.HI.X.SX32 R65, R84, R0, 0x1, P1 ;  /* 0x0000000054417211 */ /* 0x000fe400008f0eff */
[----:B------:R-:W-:Y:S02]  /*14af0*/  LEA R9, R123, R10, 0x1 ;  /* 0x0000000a7b097211 */ /* 0x000fe400078e08ff */
[----:B------:R-:W-:Y:S01]  /*14b00*/  LEA.HI.X.SX32 R63, R83, R0, 0x1, P2 ;  /* 0x00000000533f7211 */ /* 0x000fe200010f0eff */
[----:B------:R-:W-:Y:S01]  /*14b10*/  STL.64 [R1+0xfd8], R60 ;  /* 0x000fd83c01007387 */ /* 0x000fe20000100a00 */
[----:B------:R-:W-:-:S03]  /*14b20*/  LEA R8, R124, R9, 0x1 ;  /* 0x000000097c087211 */ /* 0x000fc600078e08ff */
[----:B------:R1:W-:Y:S04]  /*14b30*/  STL.64 [R1+0xfd0], R66 ;  /* 0x000fd04201007387 */ /* 0x0003e80000100a00 */
        /* <DEDUP_REMOVED lines=15> */
[----:B--2---:R-:W-:Y:S02]  /*14c30*/  LEA R64, P1, R88, R2, 0x1 ;  /* 0x0000000258407211 */ /* 0x004fe400078208ff */
[----:B------:R-:W-:Y:S02]  /*14c40*/  LEA.HI.X.SX32 R67, R89, R0, 0x1, P0 ;  /* 0x0000000059437211 */ /* 0x000fe400000f0eff */
[----:B----4-:R-:W-:Y:S02]  /*14c50*/  LEA R62, P2, R54, R2, 0x1 ;  /* 0x00000002363e7211 */ /* 0x010fe400078408ff */
[----:B------:R-:W-:Y:S02]  /*14c60*/  LEA.HI.X.SX32 R65, R88, R0, 0x1, P1 ;  /* 0x0000000058417211 */ /* 0x000fe400008f0eff */
[----:B------:R-:W-:-:S02]  /*14c70*/  LEA R6, R127, R26, 0x1 ;  /* 0x0000001a7f067211 */ /* 0x000fc400078e08ff */
        /* <DEDUP_REMOVED lines=125> */
[-C--:B------:R-:W-:Y:S02]  /*15450*/  LEA.HI.X.SX32 R65, R7, R0.reuse, 0x1, P1 ;  /* 0x0000000007417211 */ /* 0x080fe400008f0eff */
[----:B------:R-:W-:Y:S01]  /*15460*/  LEA.HI.X.SX32 R63, R3, R0, 0x1, P2 ;  /* 0x00000000033f7211 */ /* 0x000fe200010f0eff */
[----:B------:R1:W-:Y:S01]  /*15470*/  STL.64 [R1+0xe98], R66 ;  /* 0x000e984201007387 */ /* 0x0003e20000100a00 */
[----:B------:R-:W-:-:S03]  /*15480*/  LEA R39, R160, R45, 0x1 ;  /* 0x0000002da0277211 */ /* 0x000fc600078e08ff */
[----:B------:R2:W-:Y:S01]  /*15490*/  STL.64 [R1+0xe90], R64 ;  /* 0x000e904001007387 */ /* 0x0005e20000100a00 */
[----:B------:R-:W-:-:S03]  /*154a0*/  LEA R42, R162, R39, 0x1 ;  /* 0x00000027a22a7211 */ /* 0x000fc600078e08ff */
[----:B------:R4:W-:Y:S01]  /*154b0*/  STL.64 [R1+0xe88], R62 ;  /* 0x000e883e01007387 */ /* 0x0009e20000100a00 */
[-C--:B-1----:R-:W-:Y:S02]  /*154c0*/  LEA R66, P0, R26, R2.reuse, 0x1 ;  /* 0x000000021a427211 */ /* 0x082fe400078008ff */
        /* <DEDUP_REMOVED lines=40> */
[----:B------:R-:W-:Y:S01]  /*15750*/  STL.64 [R1+0xe38], R66 ;  /* 0x000e384201007387 */ /* 0x000fe20000100a00 */
[----:B------:R-:W-:-:S03]  /*15760*/  LEA R19, R170, R21, 0x1 ;  /* 0x00000015aa137211 */ /* 0x000fc600078e08ff */
[----:B------:R1:W-:Y:S01]  /*15770*/  STL.64 [R1+0xe30], R64 ;  /* 0x000e304001007387 */ /* 0x0003e20000100a00 */
[----:B------:R-:W-:-:S03]  /*15780*/  LEA R18, R171, R19, 0x1 ;  /* 0x00000013ab127211 */ /* 0x000fc600078e08ff */
[----:B------:R2:W-:Y:S01]  /*15790*/  STL.64 [R1+0xe28], R62 ;  /* 0x000e283e01007387 */ /* 0x0005e20000100a00 */
[----:B------:R-:W-:Y:S02]  /*157a0*/  LEA R40, P2, R32, R2, 0x1 ;  /* 0x0000000220287211 */ /* 0x000fe400078408ff */
[----:B------:R-:W-:Y:S02]  /*157b0*/  LEA R12, R172, R18, 0x1 ;  /* 0x00000012ac0c7211 */ /* 0x000fe400078e08ff */
[CC--:B-1----:R-:W-:Y:S02]  /*157c0*/  LEA R64, P0, R58.reuse, R2.reuse, 0x1 ;  /* 0x000000023a407211 */ /* 0x0c2fe400078008ff */
[C---:B--2---:R-:W-:Y:S02]  /*157d0*/  LEA R62, P1, R35.reuse, R2, 0x1 ;  /* 0x00000002233e7211 */ /* 0x044fe400078208ff */
[-C--:B------:R-:W-:Y:S02]  /*157e0*/  LEA.HI.X.SX32 R65, R58, R0.reuse, 0x1, P0 ;  /* 0x000000003a417211 */ /* 0x080fe400000f0eff */
[----:B------:R-:W-:-:S02]  /*157f0*/  LEA.HI.X.SX32 R63, R35, R0, 0x1, P1 ;  /* 0x00000000233f7211 */ /* 0x000fc400008f0eff */
        /* <DEDUP_REMOVED lines=12> */
[----:B------:R-:W-:Y:S02]  /*158c0*/  LEA R56, P0, R60, R2, 0x1 ;  /* 0x000000023c387211 */ /* 0x000fe400078008ff */
[-C--:B------:R-:W-:Y:S01]  /*158d0*/  LEA.HI.X.SX32 R35, R29, R0.reuse, 0x1, P2 ;  /* 0x000000001d237211 */ /* 0x080fe200010f0eff */
[----:B------:R-:W-:Y:S01]  /*158e0*/  STL.64 [R1+0xe08], R62 ;  /* 0x000e083e01007387 */ /* 0x000fe20000100a00 */
        /* <DEDUP_REMOVED lines=12> */
[----:B------:R-:W-:Y:S01]  /*159b0*/  LEA R52, P1, R55, R2, 0x1 ;  /* 0x0000000237347211 */ /* 0x000fe200078208ff */
[----:B------:R-:W-:Y:S01]  /*159c0*/  STL.64 [R1+0xde8], R40 ;  /* 0x000de82801007387 */ /* 0x000fe20000100a00 */
[----:B------:R-:W-:-:S02]  /*159d0*/  LEA.HI.X.SX32 R57, R59, R0, 0x1, P0 ;  /* 0x000000003b397211 */ /* 0x000fc400000f0eff */
        /* <DEDUP_REMOVED lines=10> */
[----:B------:R-:W-:Y:S02]  /*15a80*/  LEA R5, R181, R6, 0x1 ;  /* 0x00000006b5057211 */ /* 0x000fe400078e08ff */
[-C--:B------:R-:W-:Y:S01]  /*15a90*/  LEA.HI.X.SX32 R57, R54, R0.reuse, 0x1, P0 ;  /* 0x0000000036397211 */ /* 0x080fe200000f0eff */
[----:B------:R1:W-:Y:S01]  /*15aa0*/  STL.64 [R1+0xdc8], R34 ;  /* 0x000dc82201007387 */ /* 0x0003e20000100a00 */
[----:B------:R-:W-:-:S02]  /*15ab0*/  LEA.HI.X.SX32 R53, R51, R0, 0x1, P1 ;  /* 0x0000000033357211 */ /* 0x000fc400008f0eff */
[----:B------:R-:W-:Y:S01]  /*15ac0*/  LEA R17, R182, R5, 0x1 ;  /* 0x00000005b6117211 */ /* 0x000fe200078e08ff */
[----:B------:R-:W-:Y:S01]  /*15ad0*/  STL.64 [R1+0xdc0], R56 ;  /* 0x000dc03801007387 */ /* 0x000fe20000100a00 */
[----:B------:R-:W-:-:S03]  /*15ae0*/  LEA R54, P0, R46, R2, 0x1 ;  /* 0x000000022e367211 */ /* 0x000fc600078008ff */
[----:B------:R2:W-:Y:S01]  /*15af0*/  STL.64 [R1+0xdb8], R52 ;  /* 0x000db83401007387 */ /* 0x0005e20000100a00 */
[C---:B-1----:R-:W-:Y:S02]  /*15b00*/  LEA R34, P2, R48.reuse, R2, 0x1 ;  /* 0x0000000230227211 */ /* 0x042fe400078408ff */
[----:B------:R-:W-:Y:S02]  /*15b10*/  LEA R16, R183, R17, 0x1 ;  /* 0x00000011b7107211 */ /* 0x000fe400078e08ff */
[----:B------:R-:W-:Y:S02]  /*15b20*/  LEA.HI.X.SX32 R35, R48, R0, 0x1, P2 ;  /* 0x0000000030237211 */ /* 0x000fe400010f0eff */
[-C--:B------:R-:W-:Y:S02]  /*15b30*/  LEA R50, P2, R39, R2.reuse, 0x1 ;  /* 0x0000000227327211 */ /* 0x080fe400078408ff */
[----:B--2---:R-:W-:Y:S02]  /*15b40*/  LEA R52, P1, R45, R2, 0x1 ;  /* 0x000000022d347211 */ /* 0x004fe400078208ff */
[----:B------:R-:W-:-:S02]  /*15b50*/  LEA.HI.X.SX32 R55, R46, R0, 0x1, P0 ;  /* 0x000000002e377211 */ /* 0x000fc400000f0eff */
[----:B------:R-:W-:Y:S02]  /*15b60*/  LEA.HI.X.SX32 R53, R45, R0, 0x1, P1 ;  /* 0x000000002d357211 */ /* 0x000fe400008f0eff */
[----:B------:R-:W-:Y:S02]  /*15b70*/  LEA R48, P0, R42, R2, 0x1 ;  /* 0x000000022a307211 */ /* 0x000fe400078008ff */
[----:B------:R-:W-:Y:S02]  /*15b80*/  LEA R4, R184, R16, 0x1 ;  /* 0x00000010b8047211 */ /* 0x000fe400078e08ff */
[----:B------:R-:W-:Y:S02]  /*15b90*/  LEA.HI.X.SX32 R51, R39, R0, 0x1, P2 ;  /* 0x0000000027337211 */ /* 0x000fe400010f0eff */
[-C--:B------:R-:W-:Y:S02]  /*15ba0*/  LEA R46, P1, R37, R2.reuse, 0x1 ;  /* 0x00000002252e7211 */ /* 0x080fe400078208ff */
[----:B------:R-:W-:Y:S01]  /*15bb0*/  LEA R44, P2, R36, R2, 0x1 ;  /* 0x00000002242c7211 */ /* 0x000fe200078408ff */
[----:B------:R-:W-:Y:S01]  /*15bc0*/  STL.64 [R1+0xdb0], R34 ;  /* 0x000db02201007387 */ /* 0x000fe20000100a00 */
[----:B------:R-:W-:-:S02]  /*15bd0*/  LEA.HI.X.SX32 R49, R42, R0, 0x1, P0 ;  /* 0x000000002a317211 */ /* 0x000fc400000f0eff */
[----:B------:R-:W-:Y:S01]  /*15be0*/  LEA R31, R186, R4, 0x1 ;  /* 0x00000004ba1f7211 */ /* 0x000fe200078e08ff */
[----:B------:R-:W-:Y:S01]  /*15bf0*/  STL.64 [R1+0xda8], R54 ;  /* 0x000da83601007387 */ /* 0x000fe20000100a00 */
[-C--:B------:R-:W-:Y:S02]  /*15c00*/  LEA.HI.X.SX32 R47, R37, R0.reuse, 0x1, P1 ;  /* 0x00000000252f7211 */ /* 0x080fe400008f0eff */
[----:B------:R-:W-:Y:S01]  /*15c10*/  LEA.HI.X.SX32 R45, R36, R0, 0x1, P2 ;  /* 0x00000000242d7211 */ /* 0x000fe200010f0eff */
[----:B------:R-:W-:Y:S01]  /*15c20*/  STL.64 [R1+0xda0], R52 ;  /* 0x000da03401007387 */ /* 0x000fe20000100a00 */
[----:B------:R-:W-:-:S03]  /*15c30*/  LEA R14, R185, R31, 0x1 ;  /* 0x0000001fb90e7211 */ /* 0x000fc600078e08ff */
[----:B------:R-:W-:Y:S04]  /*15c40*/  STL.64 [R1+0xd98], R50 ;  /* 0x000d983201007387 */ /* 0x000fe80000100a00 */
[----:B------:R-:W-:Y:S01]  /*15c50*/  STL.64 [R1+0xd90], R48 ;  /* 0x000d903001007387 */ /* 0x000fe20000100a00 */
[----:B------:R-:W-:-:S03]  /*15c60*/  LEA R13, R187, R14, 0x1 ;  /* 0x0000000ebb0d7211 */ /* 0x000fc600078e08ff */
[----:B------:R1:W-:Y:S01]  /*15c70*/  STL.64 [R1+0xd88], R46 ;  /* 0x000d882e01007387 */ /* 0x0003e20000100a00 */
[----:B------:R-:W-:-:S03]  /*15c80*/  LEA R42, P2, R27, R2, 0x1 ;  /* 0x000000021b2a7211 */ /* 0x000fc600078408ff */
[----:B------:R2:W-:Y:S01]  /*15c90*/  STL.64 [R1+0xd80], R44 ;  /* 0x000d802c01007387 */ /* 0x0005e20000100a00 */
[----:B------:R-:W-:Y:S02]  /*15ca0*/  LEA R29, R188, R13, 0x1 ;  /* 0x0000000dbc1d7211 */ /* 0x000fe400078e08ff */
[CC--:B-1----:R-:W-:Y:S02]  /*15cb0*/  LEA R46, P0, R33.reuse, R2.reuse, 0x1 ;  /* 0x00000002212e7211 */ /* 0x0c2fe400078008ff */
[C---:B--2---:R-:W-:Y:S02]  /*15cc0*/  LEA R44, P1, R30.reuse, R2, 0x1 ;  /* 0x000000021e2c7211 */ /* 0x044fe400078208ff */
[-C--:B------:R-:W-:Y:S02]  /*15cd0*/  LEA.HI.X.SX32 R47, R33, R0.reuse, 0x1, P0 ;  /* 0x00000000212f7211 */ /* 0x080fe400000f0eff */
[-C--:B------:R-:W-:Y:S02]  /*15ce0*/  LEA.HI.X.SX32 R45, R30, R0.reuse, 0x1, P1 ;  /* 0x000000001e2d7211 */ /* 0x080fe400008f0eff */
[----:B------:R-:W-:Y:S01]  /*15cf0*/  LEA.HI.X.SX32 R43, R27, R0, 0x1, P2 ;  /* 0x000000001b2b7211 */ /* 0x000fe200010f0eff */
[----:B------:R-:W-:Y:S01]  /*15d00*/  STL.64 [R1+0xd78], R46 ;  /* 0x000d782e01007387 */ /* 0x000fe20000100a00 */
[----:B------:R-:W-:-:S03]  /*15d10*/  LEA R26, R189, R29, 0x1 ;  /* 0x0000001dbd1a7211 */ /* 0x000fc600078e08ff */
[----:B------:R1:W-:Y:S01]  /*15d20*/  STL.64 [R1+0xd70], R44 ;  /* 0x000d702c01007387 */ /* 0x0003e20000100a00 */
[----:B------:R-:W-:-:S03]  /*15d30*/  LEA R11, R190, R26, 0x1 ;  /* 0x0000001abe0b7211 */ /* 0x000fc600078e08ff */
[----:B------:R2:W-:Y:S01]  /*15d40*/  STL.64 [R1+0xd68], R42 ;  /* 0x000d682a01007387 */ /* 0x0005e20000100a00 */
[-C--:B------:R-:W-:Y:S02]  /*15d50*/  LEA R36, P2, R21, R2.reuse, 0x1 ;  /* 0x0000000215247211 */ /* 0x080fe400078408ff */
[-C--:B-1----:R-:W-:Y:S02]  /*15d60*/  LEA R44, P0, R28, R2.reuse, 0x1 ;  /* 0x000000021c2c7211 */ /* 0x082fe400078008ff */
[----:B--2---:R-:W-:Y:S02]  /*15d70*/  LEA R42, P1, R24, R2, 0x1 ;  /* 0x00000002182a7211 */ /* 0x004fe400078208ff */
[-C--:B------:R-:W-:Y:S02]  /*15d80*/  LEA.HI.X.SX32 R45, R28, R0.reuse, 0x1, P0 ;  /* 0x000000001c2d7211 */ /* 0x080fe400000f0eff */
        /* <DEDUP_REMOVED lines=95> */
[----:B------:R-:W-:Y:S01]  /*16380*/  STL.64 [R1+0xca0], R44 ;  /* 0x000ca02c01007387 */ /* 0x000fe20000100a00 */
[----:B------:R-:W-:-:S03]  /*16390*/  LEA R16, R212, R5, 0x1 ;  /* 0x00000005d4107211 */ /* 0x000fc600078e08ff */
[----:B------:R1:W-:Y:S01]  /*163a0*/  STL.64 [R1+0xc98], R42 ;  /* 0x000c982a01007387 */ /* 0x0003e20000100a00 */
[----:B------:R-:W-:-:S03]  /*163b0*/  LEA R40, P1, R35, R2, 0x1 ;  /* 0x0000000223287211 */ /* 0x000fc600078208ff */
[----:B------:R2:W-:Y:S01]  /*163c0*/  STL.64 [R1+0xc90], R36 ;  /* 0x000c902401007387 */ /* 0x0005e20000100a00 */
[----:B------:R-:W-:Y:S02]  /*163d0*/  LEA R15, R213, R16, 0x1 ;  /* 0x00000010d50f7211 */ /* 0x000fe400078e08ff */
[----:B------:R-:W-:Y:S02]  /*163e0*/  LEA.HI.X.SX32 R41, R35, R0, 0x1, P1 ;  /* 0x0000000023297211 */ /* 0x000fe400008f0eff */
[-C--:B-1----:R-:W-:Y:S02]  /*163f0*/  LEA R42, P0, R38, R2.reuse, 0x1 ;  /* 0x00000002262a7211 */ /* 0x082fe400078008ff */
[----:B--2---:R-:W-:Y:S02]  /*16400*/  LEA R36, P2, R20, R2, 0x1 ;  /* 0x0000000214247211 */ /* 0x004fe400078408ff */
[-C--:B------:R-:W-:Y:S02]  /*16410*/  LEA.HI.X.SX32 R43, R38, R0.reuse, 0x1, P0 ;  /* 0x00000000262b7211 */ /* 0x080fe400000f0eff */
[----:B------:R-:W-:-:S02]  /*16420*/  LEA.HI.X.SX32 R37, R20, R0, 0x1, P2 ;  /* 0x0000000014257211 */ /* 0x000fc400010f0eff */
[----:B------:R-:W-:Y:S01]  /*16430*/  LEA R4, R214, R15, 0x1 ;  /* 0x0000000fd6047211 */ /* 0x000fe200078e08ff */
[----:B------:R1:W-:Y:S04]  /*16440*/  STL.64 [R1+0xc88], R42 ;  /* 0x000c882a01007387 */ /* 0x0003e80000100a00 */
        /* <DEDUP_REMOVED lines=11> */
[----:B------:R-:W-:Y:S02]  /*16500*/  LEA R8, R217, R11, 0x1 ;  /* 0x0000000bd9087211 */ /* 0x000fe400078e08ff */
[----:B------:R-:W-:Y:S01]  /*16510*/  LEA R38, P0, R30, R2, 0x1 ;  /* 0x000000021e267211 */ /* 0x000fe200078008ff */
[----:B------:R-:W-:Y:S01]  /*16520*/  STL.64 [R1+0xc68], R40 ;  /* 0x000c682801007387 */ /* 0x000fe20000100a00 */
[----:B------:R-:W-:-:S03]  /*16530*/  LEA R22, R218, R8, 0x1 ;  /* 0x00000008da167211 */ /* 0x000fc600078e08ff */
[----:B------:R1:W-:Y:S01]  /*16540*/  STL.64 [R1+0xc60], R36 ;  /* 0x000c602401007387 */ /* 0x0003e20000100a00 */
[----:B------:R-:W-:Y:S02]  /*16550*/  LEA R34, P2, R21, R2, 0x1 ;  /* 0x0000000215227211 */ /* 0x000fe400078408ff */
[----:B------:R-:W-:Y:S02]  /*16560*/  LEA.HI.X.SX32 R39, R30, R0, 0x1, P0 ;  /* 0x000000001e277211 */ /* 0x000fe400000f0eff */
[-C--:B------:R-:W-:Y:S02]  /*16570*/  LEA R32, P0, R24, R2.reuse, 0x1 ;  /* 0x0000000218207211 */ /* 0x080fe400078008ff */
[----:B-1----:R-:W-:Y:S02]  /*16580*/  LEA R36, P1, R27, R2, 0x1 ;  /* 0x000000021b247211 */ /* 0x002fe400078208ff */
[----:B------:R-:W-:Y:S02]  /*16590*/  LEA R17, R219, R22, 0x1 ;  /* 0x00000016db117211 */ /* 0x000fe400078e08ff */
[----:B------:R-:W-:-:S02]  /*165a0*/  LEA.HI.X.SX32 R37, R27, R0, 0x1, P1 ;  /* 0x000000001b257211 */ /* 0x000fc400008f0eff */
[----:B------:R-:W-:Y:S02]  /*165b0*/  LEA R30, P1, R18, R2, 0x1 ;  /* 0x00000002121e7211 */ /* 0x000fe400078208ff */
[----:B------:R-:W-:Y:S02]  /*165c0*/  LEA.HI.X.SX32 R35, R21, R0, 0x1, P2 ;  /* 0x0000000015237211 */ /* 0x000fe400010f0eff */
[----:B------:R-:W-:Y:S02]  /*165d0*/  LEA R26, P2, R12, R2, 0x1 ;  /* 0x000000020c1a7211 */ /* 0x000fe400078408ff */
[-C--:B------:R-:W-:Y:S01]  /*165e0*/  LEA.HI.X.SX32 R33, R24, R0.reuse, 0x1, P0 ;  /* 0x0000000018217211 */ /* 0x080fe200000f0eff */
[----:B------:R-:W-:Y:S01]  /*165f0*/  STL.64 [R1+0xc58], R38 ;  /* 0x000c582601007387 */ /* 0x000fe20000100a00 */
[-C--:B------:R-:W-:Y:S02]  /*16600*/  LEA.HI.X.SX32 R31, R18, R0.reuse, 0x1, P1 ;  /* 0x00000000121f7211 */ /* 0x080fe400008f0eff */
[----:B------:R-:W-:Y:S01]  /*16610*/  LEA R7, R220, R17, 0x1 ;  /* 0x00000011dc077211 */ /* 0x000fe200078e08ff */
[----:B------:R-:W-:Y:S01]  /*16620*/  STL.64 [R1+0xc50], R36 ;  /* 0x000c502401007387 */ /* 0x000fe20000100a00 */
[----:B------:R-:W-:-:S03]  /*16630*/  LEA.HI.X.SX32 R27, R12, R0, 0x1, P2 ;  /* 0x000000000c1b7211 */ /* 0x000fc600010f0eff */
[----:B------:R-:W-:Y:S01]  /*16640*/  STL.64 [R1+0xc48], R34 ;  /* 0x000c482201007387 */ /* 0x000fe20000100a00 */
[----:B------:R-:W-:-:S03]  /*16650*/  LEA R23, R222, R7, 0x1 ;  /* 0x00000007de177211 */ /* 0x000fc600078e08ff */
        /* <DEDUP_REMOVED lines=52> */
[CC--:B-1----:R-:W-:Y:S02]  /*169a0*/  LEA R30, P0, R22.reuse, R2.reuse, 0x1 ;  /* 0x00000002161e7211 */ /* 0x0c2fe400078008ff */
[C---:B--2---:R-:W-:Y:S02]  /*169b0*/  LEA R26, P2, R7.reuse, R2, 0x1 ;  /* 0x00000002071a7211 */ /* 0x044fe400078408ff */
[-C--:B------:R-:W-:Y:S02]  /*169c0*/  LEA.HI.X.SX32 R31, R22, R0.reuse, 0x1, P0 ;  /* 0x00000000161f7211 */ /* 0x080fe400000f0eff */
[----:B------:R-:W-:-:S02]  /*169d0*/  LEA.HI.X.SX32 R27, R7, R0, 0x1, P2 ;  /* 0x00000000071b7211 */ /* 0x000fc400010f0eff */
[----:B------:R-:W-:Y:S01]  /*169e0*/  LEA R16, R234, R3, 0x1 ;  /* 0x00000003ea107211 */ /* 0x000fe200078e08ff */
[----:B------:R1:W-:Y:S03]  /*169f0*/  STL.64 [R1+0xbc8], R30 ;  /* 0x000bc81e01007387 */ /* 0x0003e60000100a00 */
[----:B------:R-:W-:Y:S01]  /*16a00*/  LEA R6, R233, R16, 0x1 ;  /* 0x00000010e9067211 */ /* 0x000fe200078e08ff */
[----:B------:R2:W-:Y:S04]  /*16a10*/  STL.64 [R1+0xbc0], R28 ;  /* 0x000bc01c01007387 */ /* 0x0005e80000100a00 */
[----:B------:R4:W-:Y:S01]  /*16a20*/  STL.64 [R1+0xbb8], R26 ;  /* 0x000bb81a01007387 */ /* 0x0009e20000100a00 */
[----:B-1----:R-:W-:-:S02]  /*16a30*/  LEA R30, P0, R23, R2, 0x1 ;  /* 0x00000002171e7211 */ /* 0x002fc400078008ff */
[C---:B--2---:R-:W-:Y:S02]  /*16a40*/  LEA R28, P1, R14.reuse, R2, 0x1 ;  /* 0x000000020e1c7211 */ /* 0x044fe400078208ff */
[----:B------:R-:W-:Y:S02]  /*16a50*/  LEA.HI.X.SX32 R31, R23, R0, 0x1, P0 ;  /* 0x00000000171f7211 */ /* 0x000fe400000f0eff */
[----:B----4-:R-:W-:Y:S02]  /*16a60*/  LEA R26, P2, R13, R2, 0x1 ;  /* 0x000000020d1a7211 */ /* 0x010fe400078408ff */
[----:B------:R-:W-:Y:S02]  /*16a70*/  LEA R5, R235, R6, 0x1 ;  /* 0x00000006eb057211 */ /* 0x000fe400078e08ff */
        /* <DEDUP_REMOVED lines=8> */
[CC--:B-1----:R-:W-:Y:S02]  /*16b00*/  LEA R28, P0, R21.reuse, R2.reuse, 0x1 ;  /* 0x00000002151c7211 */ /* 0x0c2fe400078008ff */
[C---:B--2---:R-:W-:Y:S02]  /*16b10*/  LEA R26, P1, R20.reuse, R2, 0x1 ;  /* 0x00000002141a7211 */ /* 0x044fe400078208ff */
[-C--:B------:R-:W-:Y:S02]  /*16b20*/  LEA.HI.X.SX32 R29, R21, R0.reuse, 0x1, P0 ;  /* 0x00000000151d7211 */ /* 0x080fe400000f0eff */
        /* <DEDUP_REMOVED lines=9> */
[-C--:B-1----:R-:W-:Y:S02]  /*16bc0*/  LEA R26, P0, R24, R2.reuse, 0x1 ;  /* 0x00000002181a7211 */ /* 0x082fe400078008ff */
[----:B--2---:R-:W-:Y:S02]  /*16bd0*/  LEA R22, P1, R10, R2, 0x1 ;  /* 0x000000020a167211 */ /* 0x004fe400078208ff */
[-C--:B------:R-:W-:Y:S02]  /*16be0*/  LEA.HI.X.SX32 R27, R24, R0.reuse, 0x1, P0 ;  /* 0x00000000181b7211 */ /* 0x080fe400000f0eff */
[-C--:B------:R-:W-:Y:S02]  /*16bf0*/  LEA.HI.X.SX32 R23, R10, R0.reuse, 0x1, P1 ;  /* 0x000000000a177211 */ /* 0x080fe400008f0eff */
[----:B------:R-:W-:-:S02]  /*16c00*/  LEA.HI.X.SX32 R21, R9, R0, 0x1, P2 ;  /* 0x0000000009157211 */ /* 0x000fc400010f0eff */
[----:B------:R-:W-:Y:S01]  /*16c10*/  LEA R7, R241, R8, 0x1 ;  /* 0x00000008f1077211 */ /* 0x000fe200078e08ff */
[----:B------:R-:W-:Y:S01]  /*16c20*/  STL.64 [R1+0xb80], R26 ;  /* 0x000b801a01007387 */ /* 0x000fe20000100a00 */
[C---:B------:R-:W-:Y:S02]  /*16c30*/  LEA R24, P0, R19.reuse, R2, 0x1 ;  /* 0x0000000213187211 */ /* 0x040fe400078008ff */
[----:B------:R-:W-:Y:S01]  /*16c40*/  LEA R10, R242, R7, 0x1 ;  /* 0x00000007f20a7211 */ /* 0x000fe200078e08ff */
[----:B------:R1:W-:Y:S01]  /*16c50*/  STL.64 [R1+0xb78], R22 ;  /* 0x000b781601007387 */ /* 0x0003e20000100a00 */
[----:B------:R-:W-:-:S03]  /*16c60*/  LEA.HI.X.SX32 R25, R19, R0, 0x1, P0 ;  /* 0x0000000013197211 */ /* 0x000fc600000f0eff */
[----:B------:R2:W-:Y:S01]  /*16c70*/  STL.64 [R1+0xb70], R20 ;  /* 0x000b701401007387 */ /* 0x0005e20000100a00 */
[----:B------:R-:W-:Y:S02]  /*16c80*/  LEA R9, R243, R10, 0x1 ;  /* 0x0000000af3097211 */ /* 0x000fe400078e08ff */
[CC--:B-1----:R-:W-:Y:S02]  /*16c90*/  LEA R22, P1, R18.reuse, R2.reuse, 0x1 ;  /* 0x0000000212167211 */ /* 0x0c2fe400078208ff */
[C---:B--2---:R-:W-:Y:S02]  /*16ca0*/  LEA R20, P2, R3.reuse, R2, 0x1 ;  /* 0x0000000203147211 */ /* 0x044fe400078408ff */
        /* <DEDUP_REMOVED lines=14> */
[----:B------:R-:W-:Y:S01]  /*16d90*/  STL.64 [R1+0xb50], R22 ;  /* 0x000b501601007387 */ /* 0x000fe20000100a00 */
[----:B------:R-:W-:-:S03]  /*16da0*/  LEA R5, R247, R6, 0x1 ;  /* 0x00000006f7057211 */ /* 0x000fc600078e08ff */
[----:B------:R1:W-:Y:S01]  /*16db0*/  STL.64 [R1+0xb48], R20 ;  /* 0x000b481401007387 */ /* 0x0003e20000100a00 */
[----:B------:R-:W-:-:S03]  /*16dc0*/  LEA R12, R248, R5, 0x1 ;  /* 0x00000005f80c7211 */ /* 0x000fc600078e08ff */
[----:B------:R2:W-:Y:S01]  /*16dd0*/  STL.64 [R1+0xb40], R18 ;  /* 0x000b401201007387 */ /* 0x0005e20000100a00 */
[CC--:B------:R-:W-:Y:S02]  /*16de0*/  LEA R16, P2, R4.reuse, R2.reuse, 0x1 ;  /* 0x0000000204107211 */ /* 0x0c0fe400078408ff */
[-C--:B-1----:R-:W-:Y:S02]  /*16df0*/  LEA R20, P0, R15, R2.reuse, 0x1 ;  /* 0x000000020f147211 */ /* 0x082fe400078008ff */
[----:B--2---:R-:W-:Y:S02]  /*16e00*/  LEA R18, P1, R11, R2, 0x1 ;  /* 0x000000020b127211 */ /* 0x004fe400078208ff */
[-C--:B------:R-:W-:Y:S02]  /*16e10*/  LEA.HI.X.SX32 R21, R15, R0.reuse, 0x1, P0 ;  /* 0x000000000f157211 */ /* 0x080fe400000f0eff */
[----:B------:R-:W-:Y:S02]  /*16e20*/  LEA.HI.X.SX32 R19, R11, R0, 0x1, P1 ;  /* 0x000000000b137211 */ /* 0x000fe400008f0eff */
[----:B---3--:R-:W-:Y:S01]  /*16e30*/  LEA R11, R249, R12, 0x1 ;  /* 0x0000000cf90b7211 */ /* 0x008fe200078e08ff */
[----:B------:R1:W-:Y:S01]  /*16e40*/  STL.64 [R1+0xb38], R20 ;  /* 0x000b381401007387 */ /* 0x0003e20000100a00 */
[----:B------:R-:W-:-:S02]  /*16e50*/  LEA.HI.X.SX32 R17, R4, R0, 0x1, P2 ;  /* 0x0000000004117211 */ /* 0x000fc400010f0eff */
[----:B------:R-:W-:Y:S01]  /*16e60*/  LEA R4, R250, R11, 0x1 ;  /* 0x0000000bfa047211 */ /* 0x000fe200078e08ff */
[----:B------:R2:W-:Y:S01]  /*16e70*/  STL.64 [R1+0xb30], R18 ;  /* 0x000b301201007387 */ /* 0x0005e20000100a00 */
[----:B-1----:R-:W-:-:S03]  /*16e80*/  LEA R20, P0, R13, R2, 0x1 ;  /* 0x000000020d147211 */ /* 0x002fc600078008ff */
[----:B------:R1:W-:Y:S01]  /*16e90*/  STL.64 [R1+0xb28], R16 ;  /* 0x000b281001007387 */ /* 0x0003e20000100a00 */
[----:B--2---:R-:W-:Y:S02]  /*16ea0*/  LEA R18, P1, R8, R2, 0x1 ;  /* 0x0000000208127211 */ /* 0x004fe400078208ff */
[----:B------:R-:W-:Y:S02]  /*16eb0*/  LEA.HI.X.SX32 R21, R13, R0, 0x1, P0 ;  /* 0x000000000d157211 */ /* 0x000fe400000f0eff */
[----:B0-----:R-:W-:Y:S02]  /*16ec0*/  LEA R13, R252, R4, 0x1 ;  /* 0x00000004fc0d7211 */ /* 0x001fe400078e08ff */
[----:B------:R-:W-:Y:S02]  /*16ed0*/  LEA.HI.X.SX32 R19, R8, R0, 0x1, P1 ;  /* 0x0000000008137211 */ /* 0x000fe400008f0eff */
[----:B-----5:R-:W-:Y:S02]  /*16ee0*/  LEA R8, R251, R13, 0x1 ;  /* 0x0000000dfb087211 */ /* 0x020fe400078e08ff */
[----:B-1----:R-:W-:-:S04]  /*16ef0*/  LEA R16, P2, R7, R2, 0x1 ;  /* 0x0000000207107211 */ /* 0x002fc800078408ff */
[----:B------:R-:W-:Y:S02]  /*16f00*/  LEA.HI.X.SX32 R17, R7, R0, 0x1, P2 ;  /* 0x0000000007117211 */ /* 0x000fe400010f0eff */
[----:B------:R-:W-:Y:S02]  /*16f10*/  LEA R7, R136, R8, 0x1 ;  /* 0x0000000888077211 */ /* 0x000fe400078e08ff */
[----:B------:R-:W0:Y:S01]  /*16f20*/  LDC R136, c[0x0][0x268] ;  /* 0x00009a00ff887b82 */ /* 0x000e220000000800 */
[----:B------:R1:W-:Y:S04]  /*16f30*/  STL.64 [R1+0xb20], R20 ;  /* 0x000b201401007387 */ /* 0x0003e80000100a00 */
[----:B------:R2:W-:Y:S01]  /*16f40*/  STL.64 [R1+0xb18], R18 ;  /* 0x000b181201007387 */ /* 0x0005e20000100a00 */
[----:B-1----:R-:W-:-:S02]  /*16f50*/  LEA R20, P0, R10, R2, 0x1 ;  /* 0x000000020a147211 */ /* 0x002fc400078008ff */
[C---:B--2---:R-:W-:Y:S02]  /*16f60*/  LEA R18, P1, R9.reuse, R2, 0x1 ;  /* 0x0000000209127211 */ /* 0x044fe400078208ff */
[-C--:B------:R-:W-:Y:S02]  /*16f70*/  LEA.HI.X.SX32 R21, R10, R0.reuse, 0x1, P0 ;  /* 0x000000000a157211 */ /* 0x080fe400000f0eff */
[----:B------:R-:W-:Y:S01]  /*16f80*/  LEA.HI.X.SX32 R19, R9, R0, 0x1, P1 ;  /* 0x0000000009137211 */ /* 0x000fe200008f0eff */
[----:B------:R-:W-:Y:S04]  /*16f90*/  STL.64 [R1+0xb10], R16 ;  /* 0x000b101001007387 */ /* 0x000fe80000100a00 */
[----:B------:R-:W-:Y:S04]  /*16fa0*/  STL.64 [R1+0xb08], R20 ;  /* 0x000b081401007387 */ /* 0x000fe80000100a00 */
[----:B------:R1:W-:Y:S02]  /*16fb0*/  STL.64 [R1+0xb00], R18 ;  /* 0x000b001201007387 */ /* 0x0003e40000100a00 */
[----:B-1----:R-:W-:-:S04]  /*16fc0*/  LEA R18, P1, R6, R2, 0x1 ;  /* 0x0000000206127211 */ /* 0x002fc800078208ff */
[----:B------:R-:W-:Y:S02]  /*16fd0*/  LEA.HI.X.SX32 R19, R6, R0, 0x1, P1 ;  /* 0x0000000006137211 */ /* 0x000fe400008f0eff */
[----:B0-----:R-:W-:Y:S02]  /*16fe0*/  LEA R6, R136, R7, 0x1 ;  /* 0x0000000788067211 */ /* 0x001fe400078e08ff */
[----:B------:R-:W0:Y:S01]  /*16ff0*/  LDC R136, c[0x0][0x268] ;  /* 0x00009a00ff887b82 */ /* 0x000e220000000800 */
[----:B------:R-:W-:-:S04]  /*17000*/  LEA R16, P2, R3, R2, 0x1 ;  /* 0x0000000203107211 */ /* 0x000fc800078408ff */
[----:B------:R-:W-:-:S05]  /*17010*/  LEA.HI.X.SX32 R17, R3, R0, 0x1, P2 ;  /* 0x0000000003117211 */ /* 0x000fca00010f0eff */
[----:B------:R1:W-:Y:S02]  /*17020*/  STL.64 [R1+0xaf8], R16 ;  /* 0x000af81001007387 */ /* 0x0003e40000100a00 */
[----:B-1----:R-:W-:-:S04]  /*17030*/  LEA R16, P2, R5, R2, 0x1 ;  /* 0x0000000205107211 */ /* 0x002fc800078408ff */
[----:B------:R-:W-:Y:S02]  /*17040*/  LEA.HI.X.SX32 R17, R5, R0, 0x1, P2 ;  /* 0x0000000005117211 */ /* 0x000fe400010f0eff */
[----:B0-----:R-:W-:Y:S02]  /*17050*/  LEA R5, R136, R6, 0x1 ;  /* 0x0000000688057211 */ /* 0x001fe400078e08ff */
[----:B------:R-:W0:Y:S02]  /*17060*/  LDC R136, c[0x0][0x268] ;  /* 0x00009a00ff887b82 */ /* 0x000e240000000800 */
[----:B0-----:R-:W-:-:S06]  /*17070*/  LEA R3, R136, R5, 0x1 ;  /* 0x0000000588037211 */ /* 0x001fcc00078e08ff */
[----:B------:R-:W0:Y:S01]  /*17080*/  LDC R136, c[0x0][0x268] ;  /* 0x00009a00ff887b82 */ /* 0x000e220000000800 */
[----:B------:R-:W-:-:S04]  /*17090*/  LEA R20, P0, R14, R2, 0x1 ;  /* 0x000000020e147211 */ /* 0x000fc800078008ff */
[----:B------:R-:W-:Y:S02]  /*170a0*/  LEA.HI.X.SX32 R21, R14, R0, 0x1, P0 ;  /* 0x000000000e157211 */ /* 0x000fe400000f0eff */
[----:B------:R-:W-:Y:S02]  /*170b0*/  LEA R14, P2, R4, R2, 0x1 ;  /* 0x00000002040e7211 */ /* 0x000fe400078408ff */
[----:B0-----:R-:W-:Y:S02]  /*170c0*/  LEA R9, R136, R3, 0x1 ;  /* 0x0000000388097211 */ /* 0x001fe400078e08ff */
[----:B------:R-:W0:Y:S01]  /*170d0*/  LDC R136, c[0x0][0x268] ;  /* 0x00009a00ff887b82 */ /* 0x000e220000000800 */
[----:B------:R-:W-:Y:S01]  /*170e0*/  STL.64 [R1+0xaf0], R20 ;  /* 0x000af01401007387 */ /* 0x000fe20000100a00 */
[----:B------:R-:W-:-:S03]  /*170f0*/  LEA.HI.X.SX32 R15, R4, R0, 0x1, P2 ;  /* 0x00000000040f7211 */ /* 0x000fc600010f0eff */
[----:B------:R-:W-:Y:S01]  /*17100*/  STL.64 [R1+0xae8], R18 ;  /* 0x000ae81201007387 */ /* 0x000fe20000100a00 */
[----:B------:R-:W-:-:S03]  /*17110*/  LEA R10, P2, R7, R2, 0x1 ;  /* 0x00000002070a7211 */ /* 0x000fc600078408ff */
[----:B------:R1:W-:Y:S02]  /*17120*/  STL.64 [R1+0xae0], R16 ;  /* 0x000ae01001007387 */ /* 0x0003e40000100a00 */
[----:B-1----:R-:W-:-:S04]  /*17130*/  LEA R16, P1, R11, R2, 0x1 ;  /* 0x000000020b107211 */ /* 0x002fc800078208ff */
[-C--:B------:R-:W-:Y:S02]  /*17140*/  LEA.HI.X.SX32 R17, R11, R0.reuse, 0x1, P1 ;  /* 0x000000000b117211 */ /* 0x080fe400008f0eff */
[----:B------:R-:W-:Y:S02]  /*17150*/  LEA.HI.X.SX32 R11, R7, R0, 0x1, P2 ;  /* 0x00000000070b7211 */ /* 0x000fe400010f0eff */
[----:B0-----:R-:W-:Y:S02]  /*17160*/  LEA R7, R136, R9, 0x1 ;  /* 0x0000000988077211 */ /* 0x001fe400078e08ff */
[----:B------:R-:W0:Y:S01]  /*17170*/  LDC R136, c[0x0][0x268] ;  /* 0x00009a00ff887b82 */ /* 0x000e220000000800 */
[----:B------:R-:W-:-:S04]  /*17180*/  LEA R18, P0, R12, R2, 0x1 ;  /* 0x000000020c127211 */ /* 0x000fc800078008ff */
[----:B------:R-:W-:-:S05]  /*17190*/  LEA.HI.X.SX32 R19, R12, R0, 0x1, P0 ;  /* 0x000000000c137211 */ /* 0x000fca00000f0eff */
[----:B------:R-:W-:Y:S04]  /*171a0*/  STL.64 [R1+0xad8], R18 ;  /* 0x000ad81201007387 */ /* 0x000fe80000100a00 */
[----:B------:R1:W-:Y:S04]  /*171b0*/  STL.64 [R1+0xad0], R16 ;  /* 0x000ad01001007387 */ /* 0x0003e80000100a00 */
[----:B------:R2:W-:Y:S01]  /*171c0*/  STL.64 [R1+0xac8], R14 ;  /* 0x000ac80e01007387 */ /* 0x0005e20000100a00 */
[----:B0-----:R-:W-:Y:S02]  /*171d0*/  LEA R4, R136, R7, 0x1 ;  /* 0x0000000788047211 */ /* 0x001fe400078e08ff */
[----:B------:R-:W0:Y:S01]  /*171e0*/  LDC R136, c[0x0][0x268] ;  /* 0x00009a00ff887b82 */ /* 0x000e220000000800 */
[----:B-1----:R-:W-:-:S02]  /*171f0*/  LEA R16, P0, R13, R2, 0x1 ;  /* 0x000000020d107211 */ /* 0x002fc400078008ff */
[C---:B--2---:R-:W-:Y:S02]  /*17200*/  LEA R14, P1, R8.reuse, R2, 0x1 ;  /* 0x00000002080e7211 */ /* 0x044fe400078208ff */
[-C--:B------:R-:W-:Y:S02]  /*17210*/  LEA.HI.X.SX32 R17, R13, R0.reuse, 0x1, P0 ;  /* 0x000000000d117211 */ /* 0x080fe400000f0eff */
[----:B------:R-:W-:-:S03]  /*17220*/  LEA.HI.X.SX32 R15, R8, R0, 0x1, P1 ;  /* 0x00000000080f7211 */ /* 0x000fc600008f0eff */
[----:B------:R-:W-:Y:S01]  /*17230*/  STL.64 [R1+0xac0], R16 ;  /* 0x000ac01001007387 */ /* 0x000fe20000100a00 */
[----:B------:R-:W-:-:S03]  /*17240*/  LEA R12, P1, R5, R2, 0x1 ;  /* 0x00000002050c7211 */ /* 0x000fc600078208ff */
[----:B------:R1:W-:Y:S04]  /*17250*/  STL.64 [R1+0xab8], R14 ;  /* 0x000ab80e01007387 */ /* 0x0003e80000100a00 */
[----:B------:R2:W-:Y:S01]  /*17260*/  STL.64 [R1+0xab0], R10 ;  /* 0x000ab00a01007387 */ /* 0x0005e20000100a00 */
[----:B------:R-:W-:Y:S02]  /*17270*/  LEA.HI.X.SX32 R13, R5, R0, 0x1, P1 ;  /* 0x00000000050d7211 */ /* 0x000fe400008f0eff */
[CC--:B-1----:R-:W-:Y:S02]  /*17280*/  LEA R14, P0, R6.reuse, R2.reuse, 0x1 ;  /* 0x00000002060e7211 */ /* 0x0c2fe400078008ff */
[----:B--2---:R-:W-:Y:S02]  /*17290*/  LEA R10, P2, R3, R2, 0x1 ;  /* 0x00000002030a7211 */ /* 0x004fe400078408ff */
[----:B------:R-:W-:-:S02]  /*172a0*/  LEA.HI.X.SX32 R15, R6, R0, 0x1, P0 ;  /* 0x00000000060f7211 */ /* 0x000fc400000f0eff */
[----:B------:R-:W-:Y:S02]  /*172b0*/  LEA.HI.X.SX32 R11, R3, R0, 0x1, P2 ;  /* 0x00000000030b7211 */ /* 0x000fe400010f0eff */
[----:B0-----:R-:W-:Y:S01]  /*172c0*/  LEA R3, R136, R4, 0x1 ;  /* 0x0000000488037211 */ /* 0x001fe200078e08ff */
[----:B------:R0:W-:Y:S01]  /*172d0*/  STL.64 [R1+0xaa8], R14 ;  /* 0x000aa80e01007387 */ /* 0x0001e20000100a00 */
[----:B------:R-:W-:-:S03]  /*172e0*/  LEA R16, P0, R9, R2, 0x1 ;  /* 0x0000000209107211 */ /* 0x000fc600078008ff */
[----:B------:R1:W-:Y:S01]  /*172f0*/  STL.64 [R1+0xaa0], R12 ;  /* 0x000aa00c01007387 */ /* 0x0003e20000100a00 */
[----:B------:R-:W-:-:S03]  /*17300*/  LEA.HI.X.SX32 R17, R9, R0, 0x1, P0 ;  /* 0x0000000009117211 */ /* 0x000fc600000f0eff */
[----:B------:R2:W-:Y:S01]  /*17310*/  STL.64 [R1+0xa98], R10 ;  /* 0x000a980a01007387 */ /* 0x0005e20000100a00 */
[CC--:B0-----:R-:W-:Y:S02]  /*17320*/  LEA R14, P1, R7.reuse, R2.reuse, 0x1 ;  /* 0x00000002070e7211 */ /* 0x0c1fe400078208ff */
[C---:B-1----:R-:W-:Y:S02]  /*17330*/  LEA R12, P2, R4.reuse, R2, 0x1 ;  /* 0x00000002040c7211 */ /* 0x042fe400078408ff */
[----:B------:R-:W-:Y:S02]  /*17340*/  LEA.HI.X.SX32 R15, R7, R0, 0x1, P1 ;  /* 0x00000000070f7211 */ /* 0x000fe400008f0eff */
[C---:B--2---:R-:W-:Y:S02]  /*17350*/  LEA R10, P3, R3.reuse, R2, 0x1 ;  /* 0x00000002030a7211 */ /* 0x044fe400078608ff */
[-C--:B------:R-:W-:Y:S02]  /*17360*/  LEA.HI.X.SX32 R13, R4, R0.reuse, 0x1, P2 ;  /* 0x00000000040d7211 */ /* 0x080fe400010f0eff */
[----:B------:R-:W-:Y:S01]  /*17370*/  LEA.HI.X.SX32 R11, R3, R0, 0x1, P3 ;  /* 0x00000000030b7211 */ /* 0x000fe200018f0eff */
[----:B------:R-:W-:Y:S01]  /*17380*/  STL.64 [R1+0xa90], R16 ;  /* 0x000a901001007387 */ /* 0x000fe20000100a00 */
[----:B------:R-:W-:-:S02]  /*17390*/  MOV R0, 0xff800000 ;  /* 0xff80000000007802 */ /* 0x000fc40000000f00 */
[----:B------:R-:W-:Y:S01]  /*173a0*/  MOV R3, 0x3f800000 ;  /* 0x3f80000000037802 */ /* 0x000fe20000000f00 */
[----:B------:R-:W-:Y:S01]  /*173b0*/  STL.64 [R1+0xa88], R14 ;  /* 0x000a880e01007387 */ /* 0x000fe20000100a00 */
[----:B------:R-:W-:Y:S02]  /*173c0*/  MOV R5, 0x3f800000 ;  /* 0x3f80000000057802 */ /* 0x000fe40000000f00 */
[----:B------:R-:W-:Y:S01]  /*173d0*/  MOV R4, 0x3f800000 ;  /* 0x3f80000000047802 */ /* 0x000fe20000000f00 */
[----:B------:R-:W-:Y:S04]  /*173e0*/  STL.64 [R1+0xa80], R12 ;  /* 0x000a800c01007387 */ /* 0x000fe80000100a00 */
[----:B------:R-:W-:Y:S04]  /*173f0*/  STL.64 [R1+0xa78], R10 ;  /* 0x000a780a01007387 */ /* 0x000fe80000100a00 */
[----:B------:R-:W-:Y:S04]  /*17400*/  STL [R1+0xa50], R0 ;  /* 0x000a500001007387 */ /* 0x000fe80000100800 */
[----:B------:R-:W-:Y:S04]  /*17410*/  STL [R1+0xa6c], R3 ;  /* 0x000a6c0301007387 */ /* 0x000fe80000100800 */
[----:B------:R-:W-:Y:S04]  /*17420*/  STL [R1+0xa64], RZ ;  /* 0x000a64ff01007387 */ /* 0x000fe80000100800 */
[----:B------:R0:W-:Y:S04]  /*17430*/  STL [R1+0xa70], R5 ;  /* 0x000a700501007387 */ /* 0x0001e80000100800 */
[----:B------:R1:W-:Y:S04]  /*17440*/  STL [R1+0xa74], R4 ;  /* 0x000a740401007387 */ /* 0x0003e80000100800 */
[----:B------:R2:W-:Y:S01]  /*17450*/  STL [R1+0xa68], R3 ;  /* 0x000a680301007387 */ /* 0x0005e20000100800 */
[----:B0-----:R-:W-:-:S02]  /*17460*/  MOV R5, 0xff800000 ;  /* 0xff80000000057802 */ /* 0x001fc40000000f00 */
[----:B-1----:R-:W-:-:S03]  /*17470*/  MOV R4, 0xff800000 ;  /* 0xff80000000047802 */ /* 0x002fc60000000f00 */
[----:B------:R0:W-:Y:S01]  /*17480*/  STL [R1+0xa58], R5 ;  /* 0x000a580501007387 */ /* 0x0001e20000100800 */
[----:B--2---:R-:W-:-:S03]  /*17490*/  MOV R3, 0xff800000 ;  /* 0xff80000000037802 */ /* 0x004fc60000000f00 */
        /* <DEDUP_REMOVED lines=386> */
[----:B------:R-:W2:Y:S01]  /*18cc0*/  LDL R136, [R1+0x1a68] ;  /* 0x001a680001887983 */ /* 0x000ea20000100800 */
[----:B------:R-:W-:Y:S01]  /*18cd0*/  UIADD3.64 UR6, UR54, 0x4, URZ ;  /* 0x0000000436067897 */ /* 0x000fe2000fffe03f */
[C---:B------:R-:W-:Y:S01]  /*18ce0*/  LOP3.LUT R21, R140.reuse, 0x10, RZ, 0x3c, !PT ;  /* 0x000000108c157812 */ /* 0x040fe200078e3cff */
[----:B------:R-:W-:Y:S01]  /*18cf0*/  UIADD3.64 UR8, UR54, 0x2, URZ ;  /* 0x0000000236087897 */ /* 0x000fe2000fffe03f */
[C---:B------:R-:W-:Y:S01]  /*18d00*/  LOP3.LUT R20, R140.reuse, 0x20, RZ, 0x3c, !PT ;  /* 0x000000208c147812 */ /* 0x040fe200078e3cff */
[----:B------:R-:W-:Y:S01]  /*18d10*/  UIADD3.64 UR6, UR54, 0x400, URZ ;  /* 0x0000040036067897 */ /* 0x000fe2000fffe03f */
[C---:B------:R-:W-:Y:S01]  /*18d20*/  LOP3.LUT R19, R140.reuse, 0x30, RZ, 0x3c, !PT ;  /* 0x000000308c137812 */ /* 0x040fe200078e3cff */
[----:B------:R-:W-:Y:S01]  /*18d30*/  UIADD3.64 UR8, UR54, 0x3fe, URZ ;  /* 0x000003fe36087897 */ /* 0x000fe2000fffe03f */
[C---:B------:R-:W-:Y:S01]  /*18d40*/  LOP3.LUT R18, R140.reuse, 0x40, RZ, 0x3c, !PT ;  /* 0x000000408c127812 */ /* 0x040fe200078e3cff */
[----:B------:R-:W-:Y:S01]  /*18d50*/  UIADD3.64 UR6, UR54, 0x404, URZ ;  /* 0x0000040436067897 */ /* 0x000fe2000fffe03f */
[----:B------:R-:W-:-:S02]  /*18d60*/  LOP3.LUT R17, R140, 0x50, RZ, 0x3c, !PT ;  /* 0x000000508c117812 */ /* 0x000fc400078e3cff */
[C---:B------:R-:W-:Y:S02]  /*18d70*/  LOP3.LUT R16, R140.reuse, 0x60, RZ, 0x3c, !PT ;  /* 0x000000608c107812 */ /* 0x040fe400078e3cff */
[----:B------:R-:W-:Y:S02]  /*18d80*/  LOP3.LUT R15, R140, 0x70, RZ, 0x3c, !PT ;  /* 0x000000708c0f7812 */ /* 0x000fe400078e3cff */
[C---:B------:R-:W-:Y:S02]  /*18d90*/  LOP3.LUT R9, R139.reuse, 0x20, RZ, 0x3c, !PT ;  /* 0x000000208b097812 */ /* 0x040fe400078e3cff */
[C---:B------:R-:W-:Y:S02]  /*18da0*/  LOP3.LUT R8, R139.reuse, 0x40, RZ, 0x3c, !PT ;  /* 0x000000408b087812 */ /* 0x040fe400078e3cff */
[----:B------:R-:W-:Y:S01]  /*18db0*/  LOP3.LUT R7, R139, 0x60, RZ, 0x3c, !PT ;  /* 0x000000608b077812 */ /* 0x000fe200078e3cff */
[----:B------:R-:W-:Y:S02]  /*18dc0*/  UIADD3.64 UR8, UR54, 0x402, URZ ;  /* 0x0000040236087897 */ /* 0x000fe4000fffe03f */
[----:B------:R-:W-:-:S02]  /*18dd0*/  UIADD3.64 UR6, UR54, 0x800, URZ ;  /* 0x0000080036067897 */ /* 0x000fc4000fffe03f */
[----:B------:R-:W-:Y:S02]  /*18de0*/  UIADD3.64 UR8, UR54, 0x7fe, URZ ;  /* 0x000007fe36087897 */ /* 0x000fe4000fffe03f */
[----:B------:R-:W-:Y:S01]  /*18df0*/  UIADD3.64 UR6, UR54, 0xc00, URZ ;  /* 0x00000c0036067897 */ /* 0x000fe2000fffe03f */
[----:B------:R-:W-:Y:S01]  /*18e00*/  MOV R2, RZ ;  /* 0x000000ff00027202 */ /* 0x000fe20000000f00 */
[----:B------:R-:W-:Y:S01]  /*18e10*/  UIADD3.64 UR8, UR54, 0xbfe, URZ ;  /* 0x00000bfe36087897 */ /* 0x000fe2000fffe03f */
[----:B------:R-:W-:Y:S01]  /*18e20*/  MOV R0, RZ ;  /* 0x000000ff00007202 */ /* 0x000fe20000000f00 */
[----:B------:R-:W-:Y:S01]  /*18e30*/  UIADD3.64 UR6, UR54, 0xc04, URZ ;  /* 0x00000c0436067897 */ /* 0x000fe2000fffe03f */
        /* <DEDUP_REMOVED lines=17> */
[----:B------:R-:W-:Y:S01]  /*18f50*/  CS2R R58, SRZ ;  /* 0x00000000003a7805 */ /* 0x000fe2000001ff00 */
[----:B------:R-:W-:Y:S01]  /*18f60*/  UIADD3.64 UR8, UR54, 0xc02, URZ ;  /* 0x00000c0236087897 */ /* 0x000fe2000fffe03f */
[----:B------:R-:W-:Y:S01]  /*18f70*/  CS2R R60, SRZ ;  /* 0x00000000003c7805 */ /* 0x000fe2000001ff00 */
[----:B------:R-:W-:Y:S01]  /*18f80*/  UIADD3.64 UR6, UR54, 0x1400, URZ ;  /* 0x0000140036067897 */ /* 0x000fe2000fffe03f */
        /* <DEDUP_REMOVED lines=42> */
[----:B------:R-:W-:Y:S02]  /*19230*/  UIADD3.64 UR8, UR54, 0x13fe, URZ ;  /* 0x000013fe36087897 */ /* 0x000fe4000fffe03f */
[----:B------:R-:W-:Y:S02]  /*19240*/  UIADD3.64 UR6, UR54, 0x1404, URZ ;  /* 0x0000140436067897 */ /* 0x000fe4000fffe03f */
[----:B------:R-:W-:-:S02]  /*19250*/  UIADD3.64 UR8, UR54, 0x1402, URZ ;  /* 0x0000140236087897 */ /* 0x000fc4000fffe03f */
[----:B------:R-:W-:Y:S02]  /*19260*/  UIADD3.64 UR6, UR54, 0x1bfe, URZ ;  /* 0x00001bfe36067897 */ /* 0x000fe4000fffe03f */
[----:B------:R-:W-:Y:S02]  /*19270*/  UIADD3.64 UR10, UR54, 0x802, URZ ;  /* 0x00000802360a7897 */ /* 0x000fe4000fffe03f */
[----:B------:R-:W-:Y:S02]  /*19280*/  UIADD3.64 UR14, UR54, 0x804, URZ ;  /* 0x00000804360e7897 */ /* 0x000fe4000fffe03f */
[----:B------:R-:W-:Y:S02]  /*19290*/  UIADD3.64 UR18, UR54, 0xffe, URZ ;  /* 0x00000ffe36127897 */ /* 0x000fe4000fffe03f */
[----:B------:R-:W-:Y:S02]  /*192a0*/  UIADD3.64 UR22, UR54, 0x1000, URZ ;  /* 0x0000100036167897 */ /* 0x000fe4000fffe03f */
[----:B------:R-:W-:-:S02]  /*192b0*/  UIADD3.64 UR26, UR54, 0x1002, URZ ;  /* 0x00001002361a7897 */ /* 0x000fc4000fffe03f */
[----:B------:R-:W-:Y:S01]  /*192c0*/  UIADD3.64 UR30, UR54, 0x1004, URZ ;  /* 0x00001004361e7897 */ /* 0x000fe2000fffe03f */
[----:B------:R-:W-:Y:S01]  /*192d0*/  UMOV UR35, 0x40000040 ;  /* 0x4000004000237882 */ /* 0x000fe20000000000 */
[----:B------:R-:W-:Y:S02]  /*192e0*/  UIADD3.64 UR38, UR54, 0x17fe, URZ ;  /* 0x000017fe36267897 */ /* 0x000fe4000fffe03f */
[----:B------:R-:W-:Y:S02]  /*192f0*/  UIADD3.64 UR42, UR54, 0x1800, URZ ;  /* 0x00001800362a7897 */ /* 0x000fe4000fffe03f */
[----:B------:R-:W-:Y:S02]  /*19300*/  UIADD3.64 UR46, UR54, 0x1802, URZ ;  /* 0x00001802362e7897 */ /* 0x000fe4000fffe03f */
[----:B------:R-:W-:Y:S02]  /*19310*/  UIADD3.64 UR50, UR54, 0x1804, URZ ;  /* 0x0000180436327897 */ /* 0x000fe4000fffe03f */
[----:B------:R-:W-:-:S02]  /*19320*/  UIADD3.64 UR12, UR54, 0x1c00, URZ ;  /* 0x00001c00360c7897 */ /* 0x000fc4000fffe03f */
[----:B------:R-:W-:Y:S02]  /*19330*/  UIADD3.64 UR8, UR54, 0x1c02, URZ ;  /* 0x00001c0236087897 */ /* 0x000fe4000fffe03f */
[----:B------:R-:W-:Y:S01]  /*19340*/  UIADD3.64 UR6, UR54, 0x1c04, URZ ;  /* 0x00001c0436067897 */ /* 0x000fe2000fffe03f */
[C---:B--2---:R-:W-:Y:S02]  /*19350*/  IADD3 R22, R136.reuse, R140, RZ ;  /* 0x0000008c88167210 */ /* 0x044fe40007ffe0ff */
[----:B------:R-:W-:Y:S02]  /*19360*/  CS2R R140, SRZ ;  /* 0x00000000008c7805 */ /* 0x000fe4000001ff00 */
[C---:B------:R-:W-:Y:S02]  /*19370*/  IADD3 R21, R136.reuse, R21, RZ ;  /* 0x0000001588157210 */ /* 0x040fe40007ffe0ff */
[C---:B------:R-:W-:Y:S02]  /*19380*/  IADD3 R20, R136.reuse, R20, RZ ;  /* 0x0000001488147210 */ /* 0x040fe40007ffe0ff */
[----:B------:R-:W-:-:S02]  /*19390*/  IADD3 R19, R136, R19, RZ ;  /* 0x0000001388137210 */ /* 0x000fc40007ffe0ff */
[C---:B------:R-:W-:Y:S02]  /*193a0*/  IADD3 R18, R136.reuse, R18, RZ ;  /* 0x0000001288127210 */ /* 0x040fe40007ffe0ff */
[C---:B------:R-:W-:Y:S02]  /*193b0*/  IADD3 R17, R136.reuse, R17, RZ ;  /* 0x0000001188117210 */ /* 0x040fe40007ffe0ff */
[C---:B------:R-:W-:Y:S02]  /*193c0*/  IADD3 R16, R136.reuse, R16, RZ ;  /* 0x0000001088107210 */ /* 0x040fe40007ffe0ff */
[C---:B------:R-:W-:Y:S02]  /*193d0*/  IADD3 R15, R136.reuse, R15, RZ ;  /* 0x0000000f880f7210 */ /* 0x040fe40007ffe0ff */
[----:B------:R-:W-:Y:S02]  /*193e0*/  IADD3 R10, R136, R139, RZ ;  /* 0x0000008b880a7210 */ /* 0x000fe40007ffe0ff */
[----:B------:R-:W-:-:S02]  /*193f0*/  CS2R R138, SRZ ;  /* 0x00000000008a7805 */ /* 0x000fc4000001ff00 */
[C---:B------:R-:W-:Y:S02]  /*19400*/  IADD3 R9, R136.reuse, R9, RZ ;  /* 0x0000000988097210 */ /* 0x040fe40007ffe0ff */
[C---:B------:R-:W-:Y:S02]  /*19410*/  IADD3 R8, R136.reuse, R8, RZ ;  /* 0x0000000888087210 */ /* 0x040fe40007ffe0ff */
[----:B------:R-:W-:Y:S02]  /*19420*/  IADD3 R7, R136, R7, RZ ;  /* 0x0000000788077210 */ /* 0x000fe40007ffe0ff */
[----:B0-----:R-:W-:-:S07]  /*19430*/  CS2R R136, SRZ ;  /* 0x0000000000887805 */ /* 0x001fce000001ff00 */
.L_x_1:
[----:B------:R-:W2:Y:S01]  /*19440*/  LDL.64 R152, [R1+0x1a60] ;  /* 0x001a600001987983 */ /* 0x000ea20000100a00 */
[----:B------:R-:W0:Y:S03]  /*19450*/  LDC R23, c[0x0][0x258] ;  /* 0x00009600ff177b82 */ /* 0x000e260000000800 */
[----:B------:R-:W3:Y:S04]  /*19460*/  LDL.64 R12, [R1+0x1a58] ;  /* 0x001a5800010c7983 */ /* 0x000ee80000100a00 */
[----:B------:R-:W4:Y:S04]  /*19470*/  LDL.64 R4, [R1+0x1a50] ;  /* 0x001a500001047983 */ /* 0x000f280000100a00 */
[----:B------:R-:W4:Y:S04]  /*19480*/  LDL.64 R164, [R1+0x1878] ;  /* 0x0018780001a47983 */ /* 0x000f280000100a00 */
[----:B------:R-:W4:Y:S04]  /*19490*/  LDL.64 R162, [R1+0x1a48] ;  /* 0x001a480001a27983 */ /* 0x000f280000100a00 */
[----:B------:R-:W4:Y:S04]  /*194a0*/  LDL.64 R160, [R1+0x1870] ;  /* 0x0018700001a07983 */ /* 0x000f280000100a00 */
[----:B------:R-:W4:Y:S04]  /*194b0*/  LDL.64 R154, [R1+0x1a40] ;  /* 0x001a4000019a7983 */ /* 0x000f280000100a00 */
[----:B------:R-:W4:Y:S04]  /*194c0*/  LDL.64 R158, [R1+0x1868] ;  /* 0x00186800019e7983 */ /* 0x000f280000100a00 */
[----:B------:R-:W4:Y:S04]  /*194d0*/  LDL.64 R156, [R1+0x1a38] ;  /* 0x001a3800019c7983 */ /* 0x000f280000100a00 */
[----:B-----5:R-:W-:Y:S04]  /*194e0*/  STL [R1+0x2144], R21 ;  /* 0x0021441501007387 */ /* 0x020fe80000100800 */
[----:B------:R-:W-:Y:S04]  /*194f0*/  STL [R1+0x2140], R20 ;  /* 0x0021401401007387 */ /* 0x000fe80000100800 */
        /* <DEDUP_REMOVED lines=10> */
[----:B------:R-:W-:Y:S04]  /*195a0*/  STL.64 [R1+0x1cc0], R150 ;  /* 0x001cc09601007387 */ /* 0x000fe80000100a00 */
[----:B------:R-:W-:Y:S04]  /*195b0*/  STL.64 [R1+0x1cb8], R148 ;  /* 0x001cb89401007387 */ /* 0x000fe80000100a00 */
[----:B------:R-:W-:Y:S04]  /*195c0*/  STL.64 [R1+0x1cb0], R146 ;  /* 0x001cb09201007387 */ /* 0x000fe80000100a00 */
[----:B------:R-:W-:Y:S04]  /*195d0*/  STL.64 [R1+0x1ca8], R144 ;  /* 0x001ca89001007387 */ /* 0x000fe80000100a00 */
[----:B------:R-:W-:Y:S04]  /*195e0*/  STL.64 [R1+0x1ca0], R142 ;  /* 0x001ca08e01007387 */ /* 0x000fe80000100a00 */
[----:B------:R-:W-:Y:S04]  /*195f0*/  STL.64 [R1+0x1c98], R140 ;  /* 0x001c988c01007387 */ /* 0x000fe80000100a00 */
[----:B------:R1:W-:Y:S04]  /*19600*/  STL.64 [R1+0x1c90], R138 ;  /* 0x001c908a01007387 */ /* 0x0003e80000100a00 */
[----:B------:R-:W-:Y:S04]  /*19610*/  STL.64 [R1+0x1c88], R136 ;  /* 0x001c888801007387 */ /* 0x000fe80000100a00 */
        /* <DEDUP_REMOVED lines=45> */
[----:B------:R-:W-:Y:S01]  /*198f0*/  STL.64 [R1+0x1b18], R44 ;  /* 0x001b182c01007387 */ /* 0x000fe20000100a00 */
[----:B--2---:R-:W-:-:S03]  /*19900*/  IMAD.WIDE R152, R2, 0x2, R152 ;  /* 0x0000000202987825 */ /* 0x004fc600078e0298 */
[----:B------:R-:W-:Y:S01]  /*19910*/  STL.64 [R1+0x1b10], R42 ;  /* 0x001b102a01007387 */ /* 0x000fe20000100a00 */
[----:B---3--:R-:W-:-:S03]  /*19920*/  IMAD.WIDE R12, R2, 0x2, R12 ;  /* 0x00000002020c7825 */ /* 0x008fc600078e020c */
[----:B-1----:R1:W2:Y:S01]  /*19930*/  LDG.E.U16 R139, desc[UR4][R152.64] ;  /* 0x00000004988b7981 */ /* 0x0022a2000c1e1500 */
[----:B----4-:R-:W-:-:S03]  /*19940*/  IMAD.WIDE R4, R2, 0x2, R4 ;  /* 0x0000000202047825 */ /* 0x010fc600078e0204 */
[----:B------:R-:W-:Y:S04]  /*19950*/  STL.64 [R1+0x1b08], R40 ;  /* 0x001b082801007387 */ /* 0x000fe80000100a00 */
[----:B------:R-:W-:Y:S04]  /*19960*/  STL.64 [R1+0x1b00], R38 ;  /* 0x001b002601007387 */ /* 0x000fe80000100a00 */
[----:B------:R-:W-:Y:S04]  /*19970*/  STL.64 [R1+0x1af8], R36 ;  /* 0x001af82401007387 */ /* 0x000fe80000100a00 */
[----:B------:R-:W-:Y:S04]  /*19980*/  STL.64 [R1+0x1af0], R34 ;  /* 0x001af02201007387 */ /* 0x000fe80000100a00 */
[----:B------:R-:W-:Y:S04]  /*19990*/  STL.64 [R1+0x1ae8], R32 ;  /* 0x001ae82001007387 */ /* 0x000fe80000100a00 */
[----:B------:R-:W-:Y:S01]  /*199a0*/  STL.64 [R1+0x1ae0], R30 ;  /* 0x001ae01e01007387 */ /* 0x000fe20000100a00 */
[----:B-1----:R-:W-:-:S03]  /*199b0*/  IMAD.WIDE R152, R2, 0x2, R164 ;  /* 0x0000000202987825 */ /* 0x002fc600078e02a4 */
[----:B------:R-:W-:Y:S04]  /*199c0*/  STL.64 [R1+0x1ad8], R28 ;  /* 0x001ad81c01007387 */ /* 0x000fe80000100a00 */
[----:B------:R-:W-:Y:S04]  /*199d0*/  STL.64 [R1+0x1ad0], R26 ;  /* 0x001ad01a01007387 */ /* 0x000fe80000100a00 */
[----:B------:R1:W-:Y:S04]  /*199e0*/  STL.64 [R1+0x1ac8], R24 ;  /* 0x001ac81801007387 */ /* 0x0003e80000100a00 */
[----:B------:R-:W3:Y:S04]  /*199f0*/  LDL.64 R18, [R1+0x1860] ;  /* 0x0018600001127983 */ /* 0x000ee80000100a00 */
[----:B------:R-:W4:Y:S04]  /*19a00*/  LDL.64 R6, [R1+0x1a30] ;  /* 0x001a300001067983 */ /* 0x000f280000100a00 */
[----:B------:R1:W4:Y:S04]  /*19a10*/  LDG.E.U16 R138, desc[UR4][R12.64] ;  /* 0x000000040c8a7981 */ /* 0x000328000c1e1500 */
[----:B0-----:R0:W4:Y:S04]  /*19a20*/  LDG.E.U16 R113, desc[UR4][R4.64] ;  /* 0x0000000404717981 */ /* 0x001128000c1e1500 */
[----:B------:R0:W4:Y:S01]  /*19a30*/  LDG.E.U16 R112, desc[UR4][R152.64] ;  /* 0x0000000498707981 */ /* 0x000122000c1e1500 */
[----:B-1----:R-:W-:-:S04]  /*19a40*/  IMAD.WIDE R12, R2, 0x2, R162 ;  /* 0x00000002020c7825 */ /* 0x002fc800078e02a2 */
[C---:B0-----:R-:W-:Y:S01]  /*19a50*/  IMAD.WIDE R4, R2.reuse, 0x2, R160 ;  /* 0x0000000202047825 */ /* 0x041fe200078e02a0 */
[----:B------:R-:W4:Y:S01]  /*19a60*/  LDG.E.U16 R97, desc[UR4][R12.64] ;  /* 0x000000040c617981 */ /* 0x000f22000c1e1500 */
[----:B------:R-:W0:Y:S03]  /*19a70*/  LDC R160, c[0x0][0x258] ;  /* 0x00009600ffa07b82 */ /* 0x000e260000000800 */
[----:B------:R1:W4:Y:S01]  /*19a80*/  LDG.E.U16 R96, desc[UR4][R4.64] ;  /* 0x0000000404607981 */ /* 0x000322000c1e1500 */
[----:B------:R-:W-:-:S04]  /*19a90*/  IMAD.WIDE R154, R2, 0x2, R154 ;  /* 0x00000002029a7825 */ /* 0x000fc800078e029a */
[C---:B------:R-:W-:Y:S01]  /*19aa0*/  IMAD.WIDE R152, R2.reuse, 0x2, R158 ;  /* 0x0000000202987825 */ /* 0x040fe200078e029e */
[----:B------:R3:W4:Y:S04]  /*19ab0*/  LDG.E.U16 R81, desc[UR4][R154.64] ;  /* 0x000000049a517981 */ /* 0x000728000c1e1500 */
[----:B------:R4:W4:Y:S01]  /*19ac0*/  LDG.E.U16 R80, desc[UR4][R152.64] ;  /* 0x0000000498507981 */ /* 0x000922000c1e1500 */
[----:B-1----:R-:W-:-:S05]  /*19ad0*/  IMAD.WIDE R4, R2, 0x2, R156 ;  /* 0x0000000202047825 */ /* 0x002fca00078e029c */
[----:B------:R-:W4:Y:S04]  /*19ae0*/  LDG.E.U16 R65, desc[UR4][R4.64] ;  /* 0x0000000404417981 */ /* 0x000f28000c1e1500 */
[----:B--2---:R-:W-:Y:S04]  /*19af0*/  STL [R1+0x2148], R139 ;  /* 0x0021488b01007387 */ /* 0x004fe80000100800 */
[----:B------:R-:W2:Y:S04]  /*19b00*/  LDL.64 R14, [R1+0x1a28] ;  /* 0x001a2800010e7983 */ /* 0x000ea80000100a00 */
[----:B------:R-:W2:Y:S01]  /*19b10*/  LDL.64 R24, [R1+0x1858] ;  /* 0x0018580001187983 */ /* 0x000ea20000100a00 */
[----:B---3--:R-:W-:-:S04]  /*19b20*/  IMAD.WIDE R154, R2, 0x2, R18 ;  /* 0x00000002029a7825 */ /* 0x008fc800078e0212 */
[C---:B----4-:R-:W-:Y:S01]  /*19b30*/  IMAD.WIDE R152, R2.reuse, 0x2, R6 ;  /* 0x0000000202987825 */ /* 0x050fe200078e0206 */
[----:B------:R-:W3:Y:S04]  /*19b40*/  LDG.E.U16 R64, desc[UR4][R154.64] ;  /* 0x000000049a407981 */ /* 0x000ee8000c1e1500 */
[----:B------:R-:W-:Y:S04]  /*19b50*/  STL [R1+0x214c], R138 ;  /* 0x00214c8a01007387 */ /* 0x000fe80000100800 */
[----:B------:R-:W-:Y:S04]  /*19b60*/  STL [R1+0x2150], R113 ;  /* 0x0021507101007387 */ /* 0x000fe80000100800 */
[----:B------:R-:W-:Y:S04]  /*19b70*/  STL [R1+0x2154], R112 ;  /* 0x0021547001007387 */ /* 0x000fe80000100800 */
[----:B------:R-:W4:Y:S04]  /*19b80*/  LDL.64 R16, [R1+0x1850] ;  /* 0x0018500001107983 */ /* 0x000f280000100a00 */
[----:B------:R-:W4:Y:S04]  /*19b90*/  LDL.64 R28, [R1+0x1a20] ;  /* 0x001a2000011c7983 */ /* 0x000f280000100a00 */
[----:B------:R4:W4:Y:S04]  /*19ba0*/  LDG.E.U16 R49, desc[UR4][R152.64] ;  /* 0x0000000498317981 */ /* 0x000928000c1e1500 */
[----:B------:R-:W4:Y:S04]  /*19bb0*/  LDL.64 R20, [R1+0x1848] ;  /* 0x0018480001147983 */ /* 0x000f280000100a00 */
[----:B------:R-:W-:Y:S04]  /*19bc0*/  STL [R1+0x2158], R97 ;  /* 0x0021586101007387 */ /* 0x000fe80000100800 */
[----:B------:R-:W-:Y:S04]  /*19bd0*/  STL [R1+0x215c], R96 ;  /* 0x00215c6001007387 */ /* 0x000fe80000100800 */
[----:B------:R-:W4:Y:S04]  /*19be0*/  LDL.64 R8, [R1+0x1a18] ;  /* 0x001a180001087983 */ /* 0x000f280000100a00 */
[----:B------:R-:W4:Y:S04]  /*19bf0*/  LDL.64 R10, [R1+0x1a10] ;  /* 0x001a1000010a7983 */ /* 0x000f280000100a00 */
[----:B------:R-:W4:Y:S04]  /*19c00*/  LDL.64 R26, [R1+0x1840] ;  /* 0x00184000011a7983 */ /* 0x000f280000100a00 */
[----:B------:R-:W-:Y:S04]  /*19c10*/  STL [R1+0x2160], R81 ;  /* 0x0021605101007387 */ /* 0x000fe80000100800 */
[----:B------:R1:W-:Y:S04]  /*19c20*/  STL [R1+0x2164], R80 ;  /* 0x0021645001007387 */ /* 0x0003e80000100800 */
[----:B------:R-:W4:Y:S04]  /*19c30*/  LDL.64 R18, [R1+0x1838] ;  /* 0x0018380001127983 */ /* 0x000f280000100a00 */
[----:B------:R-:W4:Y:S04]  /*19c40*/  LDL.64 R6, [R1+0x1a08] ;  /* 0x001a080001067983 */ /* 0x000f280000100a00 */
[----:B------:R0:W-:Y:S04]  /*19c50*/  STL [R1+0x2168], R65 ;  /* 0x0021684101007387 */ /* 0x0001e80000100800 */
[----:B------:R-:W4:Y:S01]  /*19c60*/  LDL.64 R30, [R1+0x1830] ;  /* 0x00183000011e7983 */ /* 0x000f220000100a00 */
[----:B--2---:R-:W-:-:S03]  /*19c70*/  IMAD.WIDE R4, R2, 0x2, R14 ;  /* 0x0000000202047825 */ /* 0x004fc600078e020e */
[----:B------:R-:W2:Y:S01]  /*19c80*/  LDL.64 R14, [R1+0x1a00] ;  /* 0x001a0000010e7983 */ /* 0x000ea20000100a00 */
[----:B------:R-:W-:-:S03]  /*19c90*/  IMAD.WIDE R12, R2, 0x2, R24 ;  /* 0x00000002020c7825 */ /* 0x000fc600078e0218 */
[----:B------:R-:W2:Y:S04]  /*19ca0*/  LDL.64 R24, [R1+0x1828] ;  /* 0x0018280001187983 */ /* 0x000ea80000100a00 */
[----:B------:R1:W2:Y:S04]  /*19cb0*/  LDG.E.U16 R48, desc[UR4][R12.64] ;  /* 0x000000040c307981 */ /* 0x0002a8000c1e1500 */
[----:B------:R0:W2:Y:S04]  /*19cc0*/  LDG.E.U16 R33, desc[UR4][R4.64] ;  /* 0x0000000404217981 */ /* 0x0000a8000c1e1500 */
[----:B---3--:R3:W-:Y:S01]  /*19cd0*/  STL [R1+0x216c], R64 ;  /* 0x00216c4001007387 */ /* 0x0087e20000100800 */
[----:B----4-:R-:W-:-:S04]  /*19ce0*/  IMAD.WIDE R152, R2, 0x2, R16 ;  /* 0x0000000202987825 */ /* 0x010fc800078e0210 */
[C---:B-1----:R-:W-:Y:S01]  /*19cf0*/  IMAD.WIDE R12, R2.reuse, 0x2, R28 ;  /* 0x00000002020c7825 */ /* 0x042fe200078e021c */
[----:B------:R1:W4:Y:S04]  /*19d00*/  LDG.E.U16 R32, desc[UR4][R152.64] ;  /* 0x0000000498207981 */ /* 0x000328000c1e1500 */
[----:B------:R3:W-:Y:S01]  /*19d10*/  STL [R1+0x2170], R49 ;  /* 0x0021703101007387 */ /* 0x0007e20000100800 */
[----:B0-----:R-:W-:-:S03]  /*19d20*/  IMAD.WIDE R4, R2, 0x2, R20 ;  /* 0x0000000202047825 */ /* 0x001fc600078e0214 */
[----:B------:R-:W3:Y:S04]  /*19d30*/  LDL.64 R16, [R1+0x19f8] ;  /* 0x0019f80001107983 */ /* 0x000ee80000100a00 */
[----:B------:R-:W4:Y:S04]  /*19d40*/  LDL.64 R28, [R1+0x1820] ;  /* 0x00182000011c7983 */ /* 0x000f280000100a00 */
[----:B------:R-:W4:Y:S01]  /*19d50*/  LDL.64 R20, [R1+0x19f0] ;  /* 0x0019f00001147983 */ /* 0x000f220000100a00 */
[----:B------:R-:W-:-:S03]  /*19d60*/  IMAD.WIDE R154, R2, 0x2, R8 ;  /* 0x00000002029a7825 */ /* 0x000fc600078e0208 */
[----:B------:R0:W4:Y:S04]  /*19d70*/  LDG.E.U16 R80, desc[UR4][R4.64] ;  /* 0x0000000404507981 */ /* 0x000128000c1e1500 */
[----:B------:R-:W4:Y:S01]  /*19d80*/  LDL.64 R8, [R1+0x1818] ;  /* 0x0018180001087983 */ /* 0x000f220000100a00 */
[----:B-1----:R-:W-:-:S03]  /*19d90*/  IMAD.WIDE R152, R2, 0x2, R26 ;  /* 0x0000000202987825 */ /* 0x002fc600078e021a */
[----:B------:R1:W4:Y:S01]  /*19da0*/  LDG.E.U16 R137, desc[UR4][R154.64] ;  /* 0x000000049a897981 */ /* 0x000322000c1e1500 */
[----:B0-----:R-:W-:-:S03]  /*19db0*/  IMAD.WIDE R4, R2, 0x2, R10 ;  /* 0x0000000202047825 */ /* 0x001fc600078e020a */
[----:B------:R-:W4:Y:S04]  /*19dc0*/  LDL.64 R26, [R1+0x19e8] ;  /* 0x0019e800011a7983 */ /* 0x000f280000100a00 */
[----:B------:R-:W4:Y:S01]  /*19dd0*/  LDL.64 R10, [R1+0x1810] ;  /* 0x00181000010a7983 */ /* 0x000f220000100a00 */
[----:B-1----:R-:W-:-:S03]  /*19de0*/  IMAD.WIDE R154, R2, 0x2, R18 ;  /* 0x00000002029a7825 */ /* 0x002fc600078e0212 */
[----:B------:R0:W4:Y:S04]  /*19df0*/  LDG.E.U16 R136, desc[UR4][R152.64] ;  /* 0x0000000498887981 */ /* 0x000128000c1e1500 */
[----:B------:R-:W4:Y:S04]  /*19e00*/  LDL.64 R18, [R1+0x19e0] ;  /* 0x0019e00001127983 */ /* 0x000f280000100a00 */
[----:B------:R2:W4:Y:S01]  /*19e10*/  LDG.E.U16 R111, desc[UR4][R4.64] ;  /* 0x00000004046f7981 */ /* 0x000522000c1e1500 */
[----:B0-----:R-:W-:-:S03]  /*19e20*/  IMAD.WIDE R152, R2, 0x2, R6 ;  /* 0x0000000202987825 */ /* 0x001fc600078e0206 */
[----:B------:R-:W4:Y:S04]  /*19e30*/  LDL.64 R6, [R1+0x1808] ;  /* 0x0018080001067983 */ /* 0x000f280000100a00 */
[----:B------:R0:W4:Y:S04]  /*19e40*/  LDG.E.U16 R95, desc[UR4][R152.64] ;  /* 0x00000004985f7981 */ /* 0x000128000c1e1500 */
[----:B------:R-:W4:Y:S04]  /*19e50*/  LDL.64 R34, [R1+0x19d8] ;  /* 0x0019d80001227983 */ /* 0x000f280000100a00 */
[----:B------:R1:W4:Y:S04]  /*19e60*/  LDG.E.U16 R65, desc[UR4][R12.64] ;  /* 0x000000040c417981 */ /* 0x000328000c1e1500 */
[----:B------:R-:W4:Y:S04]  /*19e70*/  LDG.E.U16 R110, desc[UR4][R154.64] ;  /* 0x000000049a6e7981 */ /* 0x000f28000c1e1500 */
[----:B------:R-:W4:Y:S04]  /*19e80*/  LDL.64 R36, [R1+0x1980] ;  /* 0x0019800001247983 */ /* 0x000f280000100a00 */
        /* <DEDUP_REMOVED lines=12> */
[----:B------:R-:W4:Y:S01]  /*19f50*/  LDL.64 R142, [R1+0x1668] ;  /* 0x00166800018e7983 */ /* 0x000f220000100a00 */
[----:B------:R-:W4:Y:S03]  /*19f60*/  S2R R3, SR_TID.X ;  /* 0x0000000000037919 */ /* 0x000f260000002100 */
        /* <DEDUP_REMOVED lines=15> */
[----:B--2---:R-:W-:-:S03]  /*1a060*/  IMAD.WIDE R4, R2, 0x2, R14 ;  /* 0x0000000202047825 */ /* 0x004fc600078e020e */
[----:B------:R-:W2:Y:S01]  /*1a070*/  LDL.64 R14, [R1+0x1800] ;  /* 0x00180000010e7983 */ /* 0x000ea20000100a00 */
[----:B0-----:R-:W-:-:S03]  /*1a080*/  IMAD.WIDE R152, R2, 0x2, R24 ;  /* 0x0000000202987825 */ /* 0x001fc600078e0218 */
[----:B------:R-:W2:Y:S01]  /*1a090*/  LDL.64 R24, [R1+0x19d0] ;  /* 0x0019d00001187983 */ /* 0x000ea20000100a00 */
[----:B-1----:R-:W-:-:S03]  /*1a0a0*/  IMAD.WIDE R12, R2, 0x2, R30 ;  /* 0x00000002020c7825 */ /* 0x002fc600078e021e */
[----:B------:R-:W2:Y:S04]  /*1a0b0*/  LDG.E.U16 R79, desc[UR4][R4.64] ;  /* 0x00000004044f7981 */ /* 0x000ea8000c1e1500 */
[----:B------:R3:W2:Y:S04]  /*1a0c0*/  LDG.E.U16 R94, desc[UR4][R12.64] ;  /* 0x000000040c5e7981 */ /* 0x0006a8000c1e1500 */
[----:B------:R0:W2:Y:S01]  /*1a0d0*/  LDG.E.U16 R78, desc[UR4][R152.64] ;  /* 0x00000004984e7981 */ /* 0x0000a2000c1e1500 */
[----:B---3--:R-:W-:-:S03]  /*1a0e0*/  IMAD.WIDE R12, R2, 0x2, R16 ;  /* 0x00000002020c7825 */ /* 0x008fc600078e0210 */
[----:B------:R-:W3:Y:S01]  /*1a0f0*/  LDL.64 R16, [R1+0x17f8] ;  /* 0x0017f80001107983 */ /* 0x000ee20000100a00 */
[----:B----4-:R-:W-:-:S03]  /*1a100*/  IMAD.WIDE R4, R2, 0x2, R28 ;  /* 0x0000000202047825 */ /* 0x010fc600078e021c */
[----:B------:R-:W4:Y:S01]  /*1a110*/  LDL.64 R28, [R1+0x19c8] ;  /* 0x0019c800011c7983 */ /* 0x000f220000100a00 */
[----:B------:R-:W-:-:S03]  /*1a120*/  IMAD.WIDE R154, R2, 0x2, R20 ;  /* 0x00000002029a7825 */ /* 0x000fc600078e0214 */
[----:B------:R-:W4:Y:S04]  /*1a130*/  LDL.64 R20, [R1+0x17f0] ;  /* 0x0017f00001147983 */ /* 0x000f280000100a00 */
[----:B------:R1:W4:Y:S01]  /*1a140*/  LDG.E.U16 R47, desc[UR4][R154.64] ;  /* 0x000000049a2f7981 */ /* 0x000322000c1e1500 */
[----:B0-----:R-:W-:-:S03]  /*1a150*/  IMAD.WIDE R152, R2, 0x2, R8 ;  /* 0x0000000202987825 */ /* 0x001fc600078e0208 */
[----:B------:R-:W4:Y:S04]  /*1a160*/  LDL.64 R8, [R1+0x19c0] ;  /* 0x0019c00001087983 */ /* 0x000f280000100a00 */
[----:B------:R0:W4:Y:S04]  /*1a170*/  LDG.E.U16 R62, desc[UR4][R4.64] ;  /* 0x00000004043e7981 */ /* 0x000128000c1e1500 */
[----:B------:R0:W4:Y:S01]  /*1a180*/  LDG.E.U16 R63, desc[UR4][R12.64] ;  /* 0x000000040c3f7981 */ /* 0x000122000c1e1500 */
[----:B-1----:R-:W-:-:S03]  /*1a190*/  IMAD.WIDE R154, R2, 0x2, R10 ;  /* 0x00000002029a7825 */ /* 0x002fc600078e020a */
[----:B------:R-:W4:Y:S01]  /*1a1a0*/  LDL.64 R10, [R1+0x19b8] ;  /* 0x0019b800010a7983 */ /* 0x000f220000100a00 */
[----:B0-----:R-:W-:-:S03]  /*1a1b0*/  IMAD.WIDE R4, R2, 0x2, R26 ;  /* 0x0000000202047825 */ /* 0x001fc600078e021a */
[----:B------:R-:W4:Y:S04]  /*1a1c0*/  LDL.64 R26, [R1+0x17e8] ;  /* 0x0017e800011a7983 */ /* 0x000f280000100a00 */
[----:B------:R0:W4:Y:S04]  /*1a1d0*/  LDG.E.U16 R46, desc[UR4][R152.64] ;  /* 0x00000004982e7981 */ /* 0x000128000c1e1500 */
[----:B------:R1:W4:Y:S01]  /*1a1e0*/  LDG.E.U16 R31, desc[UR4][R4.64] ;  /* 0x00000004041f7981 */ /* 0x000322000c1e1500 */
[----:B------:R-:W-:-:S03]  /*1a1f0*/  IMAD.WIDE R12, R2, 0x2, R6 ;  /* 0x00000002020c7825 */ /* 0x000fc600078e0206 */
[----:B------:R-:W4:Y:S01]  /*1a200*/  LDL.64 R6, [R1+0x19b0] ;  /* 0x0019b00001067983 */ /* 0x000f220000100a00 */
[----:B0-----:R-:W-:-:S03]  /*1a210*/  IMAD.WIDE R152, R2, 0x2, R18 ;  /* 0x0000000202987825 */ /* 0x001fc600078e0212 */
[----:B------:R-:W4:Y:S04]  /*1a220*/  LDL.64 R18, [R1+0x17e0] ;  /* 0x0017e00001127983 */ /* 0x000f280000100a00 */
[----:B------:R2:W4:Y:S01]  /*1a230*/  LDG.E.U16 R81, desc[UR4][R152.64] ;  /* 0x0000000498517981 */ /* 0x000522000c1e1500 */
[----:B-1----:R-:W-:-:S03]  /*1a240*/  IMAD.WIDE R4, R2, 0x2, R34 ;  /* 0x0000000202047825 */ /* 0x002fc600078e0222 */
[----:B------:R0:W4:Y:S04]  /*1a250*/  LDG.E.U16 R96, desc[UR4][R12.64] ;  /* 0x000000040c607981 */ /* 0x000128000c1e1500 */
[----:B------:R-:W4:Y:S04]  /*1a260*/  LDL.64 R34, [R1+0x17d8] ;  /* 0x0017d80001227983 */ /* 0x000f280000100a00 */
[----:B------:R-:W4:Y:S04]  /*1a270*/  LDG.E.U16 R30, desc[UR4][R154.64] ;  /* 0x000000049a1e7981 */ /* 0x000f28000c1e1500 */
[----:B------:R3:W4:Y:S01]  /*1a280*/  LDG.E.U16 R135, desc[UR4][R4.64] ;  /* 0x0000000404877981 */ /* 0x000722000c1e1500 */
[----:B--2---:R-:W-:-:S03]  /*1a290*/  IMAD.WIDE R152, R2, 0x2, R14 ;  /* 0x0000000202987825 */ /* 0x004fc600078e020e */
[----:B------:R-:W2:Y:S01]  /*1a2a0*/  LDL.64 R14, [R1+0x19a8] ;  /* 0x0019a800010e7983 */ /* 0x000ea20000100a00 */
[----:B0-----:R-:W-:-:S03]  /*1a2b0*/  IMAD.WIDE R12, R2, 0x2, R24 ;  /* 0x00000002020c7825 */ /* 0x001fc600078e0218 */
[----:B------:R-:W2:Y:S04]  /*1a2c0*/  LDL.64 R24, [R1+0x17d0] ;  /* 0x0017d00001187983 */ /* 0x000ea80000100a00 */
[----:B------:R0:W2:Y:S04]  /*1a2d0*/  LDG.E.U16 R134, desc[UR4][R152.64] ;  /* 0x0000000498867981 */ /* 0x0000a8000c1e1500 */
[----:B------:R-:W2:Y:S01]  /*1a2e0*/  LDG.E.U16 R109, desc[UR4][R12.64] ;  /* 0x000000040c6d7981 */ /* 0x000ea2000c1e1500 */
[----:B---3--:R-:W-:-:S03]  /*1a2f0*/  IMAD.WIDE R4, R2, 0x2, R16 ;  /* 0x0000000202047825 */ /* 0x008fc600078e0210 */
[----:B------:R-:W3:Y:S01]  /*1a300*/  LDL.64 R16, [R1+0x19a0] ;  /* 0x0019a00001107983 */ /* 0x000ee20000100a00 */
[----:B----4-:R-:W-:-:S03]  /*1a310*/  IMAD.WIDE R154, R2, 0x2, R28 ;  /* 0x00000002029a7825 */ /* 0x010fc600078e021c */
[----:B------:R-:W4:Y:S01]  /*1a320*/  LDL.64 R28, [R1+0x17c8] ;  /* 0x0017c800011c7983 */ /* 0x000f220000100a00 */
[----:B0-----:R-:W-:-:S03]  /*1a330*/  IMAD.WIDE R152, R2, 0x2, R20 ;  /* 0x0000000202987825 */ /* 0x001fc600078e0214 */
[----:B------:R-:W4:Y:S04]  /*1a340*/  LDL.64 R20, [R1+0x1998] ;  /* 0x0019980001147983 */ /* 0x000f280000100a00 */
[----:B------:R0:W4:Y:S04]  /*1a350*/  LDG.E.U16 R108, desc[UR4][R4.64] ;  /* 0x00000004046c7981 */ /* 0x000128000c1e1500 */
[----:B------:R1:W4:Y:S04]  /*1a360*/  LDG.E.U16 R92, desc[UR4][R152.64] ;  /* 0x00000004985c7981 */ /* 0x000328000c1e1500 */
[----:B------:R1:W4:Y:S01]  /*1a370*/  LDG.E.U16 R93, desc[UR4][R154.64] ;  /* 0x000000049a5d7981 */ /* 0x000322000c1e1500 */
[----:B0-----:R-:W-:-:S03]  /*1a380*/  IMAD.WIDE R4, R2, 0x2, R8 ;  /* 0x0000000202047825 */ /* 0x001fc600078e0208 */
[----:B------:R-:W4:Y:S01]  /*1a390*/  LDL.64 R8, [R1+0x17c0] ;  /* 0x0017c00001087983 */ /* 0x000f220000100a00 */
[----:B-1----:R-:W-:-:S03]  /*1a3a0*/  IMAD.WIDE R152, R2, 0x2, R10 ;  /* 0x0000000202987825 */ /* 0x002fc600078e020a */
[----:B------:R-:W4:Y:S01]  /*1a3b0*/  LDL.64 R10, [R1+0x17b8] ;  /* 0x0017b800010a7983 */ /* 0x000f220000100a00 */
[----:B------:R-:W-:-:S03]  /*1a3c0*/  IMAD.WIDE R154, R2, 0x2, R26 ;  /* 0x00000002029a7825 */ /* 0x000fc600078e021a */
[----:B------:R-:W4:Y:S04]  /*1a3d0*/  LDL.64 R26, [R1+0x1990] ;  /* 0x00199000011a7983 */ /* 0x000f280000100a00 */
[----:B------:R0:W4:Y:S04]  /*1a3e0*/  LDG.E.U16 R77, desc[UR4][R4.64] ;  /* 0x00000004044d7981 */ /* 0x000128000c1e1500 */
[----:B------:R1:W4:Y:S04]  /*1a3f0*/  LDG.E.U16 R61, desc[UR4][R152.64] ;  /* 0x00000004983d7981 */ /* 0x000328000c1e1500 */
[----:B------:R-:W4:Y:S01]  /*1a400*/  LDG.E.U16 R76, desc[UR4][R154.64] ;  /* 0x000000049a4c7981 */ /* 0x000f22000c1e1500 */
[----:B------:R-:W-:-:S03]  /*1a410*/  IMAD.WIDE R12, R2, 0x2, R18 ;  /* 0x00000002020c7825 */ /* 0x000fc600078e0212 */
[----:B------:R-:W4:Y:S01]  /*1a420*/  LDL.64 R18, [R1+0x1988] ;  /* 0x0019880001127983 */ /* 0x000f220000100a00 */
[----:B0-----:R-:W-:-:S03]  /*1a430*/  IMAD.WIDE R4, R2, 0x2, R6 ;  /* 0x0000000202047825 */ /* 0x001fc600078e0206 */
[----:B------:R-:W4:Y:S04]  /*1a440*/  LDL.64 R6, [R1+0x17b0] ;  /* 0x0017b00001067983 */ /* 0x000f280000100a00 */
[----:B------:R2:W4:Y:S04]  /*1a450*/  LDG.E.U16 R60, desc[UR4][R12.64] ;  /* 0x000000040c3c7981 */ /* 0x000528000c1e1500 */
[----:B------:R0:W4:Y:S01]  /*1a460*/  LDG.E.U16 R45, desc[UR4][R4.64] ;  /* 0x00000004042d7981 */ /* 0x000122000c1e1500 */
[----:B-1----:R-:W-:-:S03]  /*1a470*/  IMAD.WIDE R152, R2, 0x2, R34 ;  /* 0x0000000202987825 */ /* 0x002fc600078e0222 */
[----:B------:R-:W4:Y:S04]  /*1a480*/  LDL.64 R34, [R1+0x1970] ;  /* 0x0019700001227983 */ /* 0x000f280000100a00 */
[----:B------:R4:W4:Y:S01]  /*1a490*/  LDG.E.U16 R44, desc[UR4][R152.64] ;  /* 0x00000004982c7981 */ /* 0x000922000c1e1500 */
[----:B--2---:R-:W-:-:S03]  /*1a4a0*/  IMAD.WIDE R12, R2, 0x2, R14 ;  /* 0x00000002020c7825 */ /* 0x004fc600078e020e */
[----:B------:R-:W2:Y:S01]  /*1a4b0*/  LDL.64 R14, [R1+0x17a8] ;  /* 0x0017a800010e7983 */ /* 0x000ea20000100a00 */
[----:B0-----:R-:W-:-:S03]  /*1a4c0*/  IMAD.WIDE R4, R2, 0x2, R24 ;  /* 0x0000000202047825 */ /* 0x001fc600078e0218 */
[----:B------:R-:W2:Y:S01]  /*1a4d0*/  LDL.64 R24, [R1+0x1978] ;  /* 0x0019780001187983 */ /* 0x000ea20000100a00 */
[----:B---3--:R-:W-:-:S03]  /*1a4e0*/  IMAD.WIDE R154, R2, 0x2, R16 ;  /* 0x00000002029a7825 */ /* 0x008fc600078e0210 */
[----:B------:R-:W3:Y:S01]  /*1a4f0*/  LDL.64 R16, [R1+0x17a0] ;  /* 0x0017a00001107983 */ /* 0x000ee20000100a00 */
[----:B----4-:R-:W-:-:S03]  /*1a500*/  IMAD.WIDE R152, R2, 0x2, R28 ;  /* 0x0000000202987825 */ /* 0x010fc600078e021c */
[----:B------:R0:W4:Y:S04]  /*1a510*/  LDG.E.U16 R28, desc[UR4][R4.64] ;  /* 0x00000004041c7981 */ /* 0x000128000c1e1500 */
[----:B------:R1:W4:Y:S04]  /*1a520*/  LDG.E.U16 R97, desc[UR4][R154.64] ;  /* 0x000000049a617981 */ /* 0x000328000c1e1500 */
[----:B------:R1:W4:Y:S01]  /*1a530*/  LDG.E.U16 R29, desc[UR4][R12.64] ;  /* 0x000000040c1d7981 */ /* 0x000322000c1e1500 */
[----:B0-----:R-:W-:-:S03]  /*1a540*/  IMAD.WIDE R4, R2, 0x2, R20 ;  /* 0x0000000202047825 */ /* 0x001fc600078e0214 */
[----:B------:R-:W4:Y:S04]  /*1a550*/  LDL.64 R20, [R1+0x1798] ;  /* 0x0017980001147983 */ /* 0x000f280000100a00 */
[----:B------:R0:W4:Y:S01]  /*1a560*/  LDG.E.U16 R112, desc[UR4][R152.64] ;  /* 0x0000000498707981 */ /* 0x000122000c1e1500 */
[----:B-1----:R-:W-:-:S03]  /*1a570*/  IMAD.WIDE R154, R2, 0x2, R8 ;  /* 0x00000002029a7825 */ /* 0x002fc600078e0208 */
[----:B------:R-:W4:Y:S01]  /*1a580*/  LDL.64 R8, [R1+0x1968] ;  /* 0x0019680001087983 */ /* 0x000f220000100a00 */
[----:B------:R-:W-:-:S03]  /*1a590*/  IMAD.WIDE R12, R2, 0x2, R10 ;  /* 0x00000002020c7825 */ /* 0x000fc600078e020a */
[----:B------:R-:W4:Y:S01]  /*1a5a0*/  LDL.64 R10, [R1+0x1960] ;  /* 0x00196000010a7983 */ /* 0x000f220000100a00 */
[----:B0-----:R-:W-:-:S03]  /*1a5b0*/  IMAD.WIDE R152, R2, 0x2, R26 ;  /* 0x0000000202987825 */ /* 0x001fc600078e021a */
[----:B------:R-:W4:Y:S04]  /*1a5c0*/  LDL.64 R26, [R1+0x1790] ;  /* 0x00179000011a7983 */ /* 0x000f280000100a00 */
[----:B------:R0:W4:Y:S04]  /*1a5d0*/  LDG.E.U16 R133, desc[UR4][R4.64] ;  /* 0x0000000404857981 */ /* 0x000128000c1e1500 */
[----:B------:R1:W4:Y:S04]  /*1a5e0*/  LDG.E.U16 R107, desc[UR4][R152.64] ;  /* 0x00000004986b7981 */ /* 0x000328000c1e1500 */
[----:B------:R-:W4:Y:S01]  /*1a5f0*/  LDG.E.U16 R132, desc[UR4][R154.64] ;  /* 0x000000049a847981 */ /* 0x000f22000c1e1500 */
[----:B0-----:R-:W-:-:S03]  /*1a600*/  IMAD.WIDE R4, R2, 0x2, R18 ;  /* 0x0000000202047825 */ /* 0x001fc600078e0212 */
[----:B------:R-:W4:Y:S01]  /*1a610*/  LDL.64 R18, [R1+0x1788] ;  /* 0x0017880001127983 */ /* 0x000f220000100a00 */
[----:B-1----:R-:W-:-:S03]  /*1a620*/  IMAD.WIDE R152, R2, 0x2, R6 ;  /* 0x0000000202987825 */ /* 0x002fc600078e0206 */
[----:B------:R-:W4:Y:S04]  /*1a630*/  LDL.64 R6, [R1+0x1958] ;  /* 0x0019580001067983 */ /* 0x000f280000100a00 */
[----:B------:R2:W4:Y:S04]  /*1a640*/  LDG.E.U16 R91, desc[UR4][R4.64] ;  /* 0x00000004045b7981 */ /* 0x000528000c1e1500 */
[----:B------:R-:W4:Y:S04]  /*1a650*/  LDG.E.U16 R90, desc[UR4][R152.64] ;  /* 0x00000004985a7981 */ /* 0x000f28000c1e1500 */
[----:B------:R-:W4:Y:S01]  /*1a660*/  LDG.E.U16 R106, desc[UR4][R12.64] ;  /* 0x000000040c6a7981 */ /* 0x000f22000c1e1500 */
[----:B--2---:R-:W-:-:S03]  /*1a670*/  IMAD.WIDE R4, R2, 0x2, R14 ;  /* 0x0000000202047825 */ /* 0x004fc600078e020e */
[----:B------:R-:W2:Y:S01]  /*1a680*/  LDL.64 R14, [R1+0x1950] ;  /* 0x00195000010e7983 */ /* 0x000ea20000100a00 */
[----:B------:R-:W-:-:S03]  /*1a690*/  IMAD.WIDE R154, R2, 0x2, R24 ;  /* 0x00000002029a7825 */ /* 0x000fc600078e0218 */
[----:B------:R-:W2:Y:S04]  /*1a6a0*/  LDL.64 R24, [R1+0x1778] ;  /* 0x0017780001187983 */ /* 0x000ea80000100a00 */
[----:B------:R0:W2:Y:S04]  /*1a6b0*/  LDG.E.U16 R74, desc[UR4][R4.64] ;  /* 0x00000004044a7981 */ /* 0x0000a8000c1e1500 */
[----:B------:R4:W2:Y:S01]  /*1a6c0*/  LDG.E.U16 R59, desc[UR4][R154.64] ;  /* 0x000000049a3b7981 */ /* 0x0008a2000c1e1500 */
[----:B0-----:R-:W-:-:S03]  /*1a6d0*/  IMAD.WIDE R4, R2, 0x2, R34 ;  /* 0x0000000202047825 */ /* 0x001fc600078e0222 */
[----:B------:R-:W2:Y:S04]  /*1a6e0*/  LDL.64 R34, [R1+0x1770] ;  /* 0x0017700001227983 */ /* 0x000ea80000100a00 */
[----:B------:R-:W2:Y:S01]  /*1a6f0*/  LDG.E.U16 R43, desc[UR4][R4.64] ;  /* 0x00000004042b7981 */ /* 0x000ea2000c1e1500 */
[----:B------:R-:W-:-:S03]  /*1a700*/  IMAD.WIDE R12, R2, 0x2, R36 ;  /* 0x00000002020c7825 */ /* 0x000fc600078e0224 */
[----:B------:R-:W2:Y:S04]  /*1a710*/  LDL.64 R36, [R1+0x1938] ;  /* 0x0019380001247983 */ /* 0x000ea80000100a00 */
[----:B------:R-:W2:Y:S01]  /*1a720*/  LDG.E.U16 R75, desc[UR4][R12.64] ;  /* 0x000000040c4b7981 */ /* 0x000ea2000c1e1500 */
[----:B---3--:R-:W-:-:S03]  /*1a730*/  IMAD.WIDE R152, R2, 0x2, R16 ;  /* 0x0000000202987825 */ /* 0x008fc600078e0210 */
[----:B------:R-:W3:Y:S04]  /*1a740*/  LDL.64 R16, [R1+0x1948] ;  /* 0x0019480001107983 */ /* 0x000ee80000100a00 */
[----:B------:R0:W3:Y:S01]  /*1a750*/  LDG.E.U16 R58, desc[UR4][R152.64] ;  /* 0x00000004983a7981 */ /* 0x0000e2000c1e1500 */
[----:B----4-:R-:W-:-:S03]  /*1a760*/  IMAD.WIDE R154, R2, 0x2, R20 ;  /* 0x00000002029a7825 */ /* 0x010fc600078e0214 */
[----:B------:R-:W4:Y:S04]  /*1a770*/  LDL.64 R20, [R1+0x1940] ;  /* 0x0019400001147983 */ /* 0x000f280000100a00 */
[----:B------:R-:W4:Y:S01]  /*1a780*/  LDG.E.U16 R42, desc[UR4][R154.64] ;  /* 0x000000049a2a7981 */ /* 0x000f22000c1e1500 */
[----:B0-----:R-:W-:-:S03]  /*1a790*/  IMAD.WIDE R152, R2, 0x2, R8 ;  /* 0x0000000202987825 */ /* 0x001fc600078e0208 */
[----:B------:R-:W4:Y:S01]  /*1a7a0*/  LDL.64 R8, [R1+0x1768] ;  /* 0x0017680001087983 */ /* 0x000f220000100a00 */
[----:B------:R-:W-:-:S03]  /*1a7b0*/  IMAD.WIDE R4, R2, 0x2, R10 ;  /* 0x0000000202047825 */ /* 0x000fc600078e020a */
[----:B------:R-:W4:Y:S01]  /*1a7c0*/  LDL.64 R10, [R1+0x1760] ;  /* 0x00176000010a7983 */ /* 0x000f220000100a00 */
[----:B------:R-:W-:-:S03]  /*1a7d0*/  IMAD.WIDE R12, R2, 0x2, R26 ;  /* 0x00000002020c7825 */ /* 0x000fc600078e021a */
[----:B------:R0:W4:Y:S04]  /*1a7e0*/  LDG.E.U16 R27, desc[UR4][R152.64] ;  /* 0x00000004981b7981 */ /* 0x000128000c1e1500 */
[----:B------:R1:W4:Y:S04]  /*1a7f0*/  LDG.E.U16 R26, desc[UR4][R12.64] ;  /* 0x000000040c1a7981 */ /* 0x000328000c1e1500 */
[----:B------:R-:W4:Y:S01]  /*1a800*/  LDG.E.U16 R113, desc[UR4][R4.64] ;  /* 0x0000000404717981 */ /* 0x000f22000c1e1500 */
[----:B0-----:R-:W-:-:S03]  /*1a810*/  IMAD.WIDE R152, R2, 0x2, R18 ;  /* 0x0000000202987825 */ /* 0x001fc600078e0212 */
[----:B------:R-:W4:Y:S01]  /*1a820*/  LDL.64 R18, [R1+0x1930] ;  /* 0x0019300001127983 */ /* 0x000f220000100a00 */
[----:B-1----:R-:W-:-:S03]  /*1a830*/  IMAD.WIDE R12, R2, 0x2, R6 ;  /* 0x00000002020c7825 */ /* 0x002fc600078e0206 */
[----:B------:R-:W4:Y:S04]  /*1a840*/  LDL.64 R6, [R1+0x1758] ;  /* 0x0017580001067983 */ /* 0x000f280000100a00 */
[----:B------:R0:W4:Y:S01]  /*1a850*/  LDG.E.U16 R138, desc[UR4][R152.64] ;  /* 0x00000004988a7981 */ /* 0x000122000c1e1500 */
[----:B--2---:R-:W-:-:S03]  /*1a860*/  IMAD.WIDE R154, R2, 0x2, R14 ;  /* 0x00000002029a7825 */ /* 0x004fc600078e020e */
[----:B------:R-:W2:Y:S04]  /*1a870*/  LDG.E.U16 R131, desc[UR4][R12.64] ;  /* 0x000000040c837981 */ /* 0x000ea8000c1e1500 */
[----:B------:R-:W2:Y:S01]  /*1a880*/  LDL.64 R14, [R1+0x1750] ;  /* 0x00175000010e7983 */ /* 0x000ea20000100a00 */
[----:B0-----:R-:W-:-:S03]  /*1a890*/  IMAD.WIDE R152, R2, 0x2, R24 ;  /* 0x0000000202987825 */ /* 0x001fc600078e0218 */
[----:B------:R-:W2:Y:S04]  /*1a8a0*/  LDL.64 R24, [R1+0x1920] ;  /* 0x0019200001187983 */ /* 0x000ea80000100a00 */
[----:B------:R0:W2:Y:S01]  /*1a8b0*/  LDG.E.U16 R105, desc[UR4][R154.64] ;  /* 0x000000049a697981 */ /* 0x0000a2000c1e1500 */
[----:B------:R-:W-:-:S03]  /*1a8c0*/  IMAD.WIDE R4, R2, 0x2, R38 ;  /* 0x0000000202047825 */ /* 0x000fc600078e0226 */
[----:B------:R-:W2:Y:S04]  /*1a8d0*/  LDL.64 R38, [R1+0x1928] ;  /* 0x0019280001267983 */ /* 0x000ea80000100a00 */
[----:B------:R3:W2:Y:S01]  /*1a8e0*/  LDG.E.U16 R130, desc[UR4][R4.64] ;  /* 0x0000000404827981 */ /* 0x0006a2000c1e1500 */
[----:B0-----:R-:W-:-:S03]  /*1a8f0*/  IMAD.WIDE R154, R2, 0x2, R34 ;  /* 0x00000002029a7825 */ /* 0x001fc600078e0222 */
[----:B------:R-:W2:Y:S04]  /*1a900*/  LDL.64 R34, [R1+0x1918] ;  /* 0x0019180001227983 */ /* 0x000ea80000100a00 */
[----:B------:R4:W2:Y:S04]  /*1a910*/  LDG.E.U16 R104, desc[UR4][R152.64] ;  /* 0x0000000498687981 */ /* 0x0008a8000c1e1500 */
[----:B------:R-:W2:Y:S01]  /*1a920*/  LDG.E.U16 R88, desc[UR4][R154.64] ;  /* 0x000000049a587981 */ /* 0x000ea2000c1e1500 */
[----:B---3--:R-:W-:-:S03]  /*1a930*/  IMAD.WIDE R4, R2, 0x2, R16 ;  /* 0x0000000202047825 */ /* 0x008fc600078e0210 */
[----:B------:R-:W3:Y:S04]  /*1a940*/  LDL.64 R16, [R1+0x1748] ;  /* 0x0017480001107983 */ /* 0x000ee80000100a00 */
[----:B------:R0:W3:Y:S01]  /*1a950*/  LDG.E.U16 R89, desc[UR4][R4.64] ;  /* 0x0000000404597981 */ /* 0x0000e2000c1e1500 */
[----:B----4-:R-:W-:-:S03]  /*1a960*/  IMAD.WIDE R152, R2, 0x2, R20 ;  /* 0x0000000202987825 */ /* 0x010fc600078e0214 */
[----:B------:R-:W4:Y:S04]  /*1a970*/  LDL.64 R20, [R1+0x1740] ;  /* 0x0017400001147983 */ /* 0x000f280000100a00 */
[----:B------:R1:W4:Y:S01]  /*1a980*/  LDG.E.U16 R73, desc[UR4][R152.64] ;  /* 0x0000000498497981 */ /* 0x000322000c1e1500 */
[----:B------:R-:W-:-:S03]  /*1a990*/  IMAD.WIDE R12, R2, 0x2, R8 ;  /* 0x00000002020c7825 */ /* 0x000fc600078e0208 */
[----:B------:R-:W4:Y:S01]  /*1a9a0*/  LDL.64 R8, [R1+0x1910] ;  /* 0x0019100001087983 */ /* 0x000f220000100a00 */
[----:B0-----:R-:W-:-:S03]  /*1a9b0*/  IMAD.WIDE R4, R2, 0x2, R36 ;  /* 0x0000000202047825 */ /* 0x001fc600078e0224 */
[----:B------:R0:W4:Y:S01]  /*1a9c0*/  LDG.E.U16 R72, desc[UR4][R12.64] ;  /* 0x000000040c487981 */ /* 0x000122000c1e1500 */
[----:B-1----:R-:W-:-:S03]  /*1a9d0*/  IMAD.WIDE R152, R2, 0x2, R10 ;  /* 0x0000000202987825 */ /* 0x002fc600078e020a */
[----:B------:R-:W4:Y:S04]  /*1a9e0*/  LDL.64 R10, [R1+0x1908] ;  /* 0x00190800010a7983 */ /* 0x000f280000100a00 */
[----:B------:R1:W4:Y:S04]  /*1a9f0*/  LDG.E.U16 R57, desc[UR4][R4.64] ;  /* 0x0000000404397981 */ /* 0x000328000c1e1500 */
[----:B------:R-:W4:Y:S04]  /*1aa00*/  LDL.64 R36, [R1+0x1738] ;  /* 0x0017380001247983 */ /* 0x000f280000100a00 */
[----:B------:R2:W4:Y:S01]  /*1aa10*/  LDG.E.U16 R56, desc[UR4][R152.64] ;  /* 0x0000000498387981 */ /* 0x000522000c1e1500 */
[----:B0-----:R-:W-:-:S03]  /*1aa20*/  IMAD.WIDE R12, R2, 0x2, R18 ;  /* 0x00000002020c7825 */ /* 0x001fc600078e0212 */
[----:B------:R-:W4:Y:S01]  /*1aa30*/  LDL.64 R18, [R1+0x1730] ;  /* 0x0017300001127983 */ /* 0x000f220000100a00 */
[----:B-1----:R-:W-:-:S03]  /*1aa40*/  IMAD.WIDE R4, R2, 0x2, R6 ;  /* 0x0000000202047825 */ /* 0x002fc600078e0206 */
[----:B------:R-:W4:Y:S04]  /*1aa50*/  LDL.64 R6, [R1+0x1900] ;  /* 0x0019000001067983 */ /* 0x000f280000100a00 */
[----:B------:R0:W4:Y:S04]  /*1aa60*/  LDG.E.U16 R40, desc[UR4][R4.64] ;  /* 0x0000000404287981 */ /* 0x000128000c1e1500 */
[----:B------:R-:W4:Y:S01]  /*1aa70*/  LDG.E.U16 R41, desc[UR4][R12.64] ;  /* 0x000000040c297981 */ /* 0x000f22000c1e1500 */
[----:B--2---:R-:W-:-:S03]  /*1aa80*/  IMAD.WIDE R152, R2, 0x2, R14 ;  /* 0x0000000202987825 */ /* 0x004fc600078e020e */
[----:B------:R-:W2:Y:S01]  /*1aa90*/  LDL.64 R14, [R1+0x18f8] ;  /* 0x0018f800010e7983 */ /* 0x000ea20000100a00 */
[----:B0-----:R-:W-:-:S03]  /*1aaa0*/  IMAD.WIDE R4, R2, 0x2, R24 ;  /* 0x0000000202047825 */ /* 0x001fc600078e0218 */
[----:B------:R0:W2:Y:S04]  /*1aab0*/  LDG.E.U16 R24, desc[UR4][R152.64] ;  /* 0x0000000498187981 */ /* 0x0000a8000c1e1500 */
[----:B------:R-:W2:Y:S01]  /*1aac0*/  LDG.E.U16 R139, desc[UR4][R4.64] ;  /* 0x00000004048b7981 */ /* 0x000ea2000c1e1500 */
[----:B0-----:R-:W-:-:S03]  /*1aad0*/  IMAD.WIDE R152, R2, 0x2, R34 ;  /* 0x0000000202987825 */ /* 0x001fc600078e0222 */
[----:B------:R-:W2:Y:S01]  /*1aae0*/  LDL.64 R34, [R1+0x18e8] ;  /* 0x0018e80001227983 */ /* 0x000ea20000100a00 */
[----:B------:R-:W-:-:S03]  /*1aaf0*/  IMAD.WIDE R154, R2, 0x2, R38 ;  /* 0x00000002029a7825 */ /* 0x000fc600078e0226 */
[----:B------:R-:W2:Y:S04]  /*1ab00*/  LDL.64 R38, [R1+0x1718] ;  /* 0x0017180001267983 */ /* 0x000ea80000100a00 */
[----:B------:R3:W2:Y:S04]  /*1ab10*/  LDG.E.U16 R25, desc[UR4][R154.64] ;  /* 0x000000049a197981 */ /* 0x0006a8000c1e1500 */
[----:B------:R-:W2:Y:S01]  /*1ab20*/  LDG.E.U16 R129, desc[UR4][R152.64] ;  /* 0x0000000498817981 */ /* 0x000ea2000c1e1500 */
[----:B---3--:R-:W-:-:S03]  /*1ab30*/  IMAD.WIDE R154, R2, 0x2, R16 ;  /* 0x00000002029a7825 */ /* 0x008fc600078e0210 */
[----:B------:R-:W3:Y:S01]  /*1ab40*/  LDL.64 R16, [R1+0x18f0] ;  /* 0x0018f00001107983 */ /* 0x000ee20000100a00 */
[----:B----4-:R-:W-:-:S03]  /*1ab50*/  IMAD.WIDE R12, R2, 0x2, R20 ;  /* 0x00000002020c7825 */ /* 0x010fc600078e0214 */
[----:B------:R-:W4:Y:S04]  /*1ab60*/  LDG.E.U16 R21, desc[UR4][R154.64] ;  /* 0x000000049a157981 */ /* 0x000f28000c1e1500 */
[----:B------:R0:W4:Y:S01]  /*1ab70*/  LDG.E.U16 R128, desc[UR4][R12.64] ;  /* 0x000000040c807981 */ /* 0x000122000c1e1500 */
[----:B------:R-:W-:-:S03]  /*1ab80*/  IMAD.WIDE R4, R2, 0x2, R8 ;  /* 0x0000000202047825 */ /* 0x000fc600078e0208 */
[----:B------:R-:W4:Y:S04]  /*1ab90*/  LDL.64 R8, [R1+0x1710] ;  /* 0x0017100001087983 */ /* 0x000f280000100a00 */
[----:B------:R1:W4:Y:S01]  /*1aba0*/  LDG.E.U16 R103, desc[UR4][R4.64] ;  /* 0x0000000404677981 */ /* 0x000322000c1e1500 */
[----:B0-----:R-:W-:-:S03]  /*1abb0*/  IMAD.WIDE R12, R2, 0x2, R10 ;  /* 0x00000002020c7825 */ /* 0x001fc600078e020a */
[----:B------:R-:W4:Y:S04]  /*1abc0*/  LDL.64 R10, [R1+0x1708] ;  /* 0x00170800010a7983 */ /* 0x000f280000100a00 */
[----:B------:R-:W4:Y:S01]  /*1abd0*/  LDG.E.U16 R87, desc[UR4][R12.64] ;  /* 0x000000040c577981 */ /* 0x000f22000c1e1500 */
[----:B------:R-:W-:-:S03]  /*1abe0*/  IMAD.WIDE R152, R2, 0x2, R36 ;  /* 0x0000000202987825 */ /* 0x000fc600078e0224 */
[----:B------:R-:W4:Y:S04]  /*1abf0*/  LDL.64 R36, [R1+0x18e0] ;  /* 0x0018e00001247983 */ /* 0x000f280000100a00 */
[----:B------:R0:W4:Y:S01]  /*1ac00*/  LDG.E.U16 R102, desc[UR4][R152.64] ;  /* 0x0000000498667981 */ /* 0x000122000c1e1500 */
[----:B-1----:R-:W-:-:S03]  /*1ac10*/  IMAD.WIDE R4, R2, 0x2, R18 ;  /* 0x0000000202047825 */ /* 0x002fc600078e0212 */
[----:B------:R-:W4:Y:S01]  /*1ac20*/  LDL.64 R18, [R1+0x18d8] ;  /* 0x0018d80001127983 */ /* 0x000f220000100a00 */
[----:B------:R-:W-:-:S03]  /*1ac30*/  IMAD.WIDE R154, R2, 0x2, R6 ;  /* 0x00000002029a7825 */ /* 0x000fc600078e0206 */
[----:B------:R-:W4:Y:S01]  /*1ac40*/  LDL.64 R6, [R1+0x1700] ;  /* 0x0017000001067983 */ /* 0x000f220000100a00 */
[----:B0-----:R-:W-:-:S03]  /*1ac50*/  IMAD.WIDE R152, R2, 0x2, R50 ;  /* 0x0000000202987825 */ /* 0x001fc600078e0232 */
[----:B------:R2:W4:Y:S04]  /*1ac60*/  LDG.E.U16 R86, desc[UR4][R4.64] ;  /* 0x0000000404567981 */ /* 0x000528000c1e1500 */
[----:B------:R-:W4:Y:S04]  /*1ac70*/  LDL.64 R50, [R1+0x18d0] ;  /* 0x0018d00001327983 */ /* 0x000f280000100a00 */
[----:B------:R-:W4:Y:S04]  /*1ac80*/  LDG.E.U16 R70, desc[UR4][R152.64] ;  /* 0x0000000498467981 */ /* 0x000f28000c1e1500 */
[----:B------:R-:W4:Y:S01]  /*1ac90*/  LDG.E.U16 R71, desc[UR4][R154.64] ;  /* 0x000000049a477981 */ /* 0x000f22000c1e1500 */
[----:B--2---:R-:W-:-:S03]  /*1aca0*/  IMAD.WIDE R4, R2, 0x2, R14 ;  /* 0x0000000202047825 */ /* 0x004fc600078e020e */
[----:B------:R-:W2:Y:S04]  /*1acb0*/  LDL.64 R14, [R1+0x18c8] ;  /* 0x0018c800010e7983 */ /* 0x000ea80000100a00 */
[----:B------:R0:W2:Y:S02]  /*1acc0*/  LDG.E.U16 R55, desc[UR4][R4.64] ;  /* 0x0000000404377981 */ /* 0x0000a4000c1e1500 */
[C---:B0-----:R-:W-:Y:S02]  /*1acd0*/  IMAD.WIDE R4, R2.reuse, 0x2, R34 ;  /* 0x0000000202047825 */ /* 0x041fe400078e0222 */
[----:B------:R-:W2:Y:S02]  /*1ace0*/  LDL.64 R34, [R1+0x16e8] ;  /* 0x0016e80001227983 */ /* 0x000ea40000100a00 */
[----:B------:R-:W-:-:S04]  /*1acf0*/  IMAD.WIDE R12, R2, 0x2, R38 ;  /* 0x00000002020c7825 */ /* 0x000fc800078e0226 */
[C---:B------:R-:W-:Y:S01]  /*1ad00*/  IMAD.WIDE R154, R2.reuse, 0x2, R52 ;  /* 0x00000002029a7825 */ /* 0x040fe200078e0234 */
[----:B------:R-:W2:Y:S04]  /*1ad10*/  LDG.E.U16 R38, desc[UR4][R12.64] ;  /* 0x000000040c267981 */ /* 0x000ea8000c1e1500 */
[----:B------:R-:W2:Y:S04]  /*1ad20*/  LDG.E.U16 R54, desc[UR4][R154.64] ;  /* 0x000000049a367981 */ /* 0x000ea8000c1e1500 */
[----:B------:R-:W2:Y:S01]  /*1ad30*/  LDL.64 R52, [R1+0x16e0] ;  /* 0x0016e00001347983 */ /* 0x000ea20000100a00 */
[----:B---3--:R-:W-:-:S03]  /*1ad40*/  IMAD.WIDE R152, R2, 0x2, R16 ;  /* 0x0000000202987825 */ /* 0x008fc600078e0210 */
[----:B------:R-:W3:Y:S04]  /*1ad50*/  LDL.64 R16, [R1+0x18c0] ;  /* 0x0018c00001107983 */ /* 0x000ee80000100a00 */
[----:B------:R4:W3:Y:S02]  /*1ad60*/  LDG.E.U16 R39, desc[UR4][R152.64] ;  /* 0x0000000498277981 */ /* 0x0008e4000c1e1500 */
[C---:B----4-:R-:W-:Y:S02]  /*1ad70*/  IMAD.WIDE R152, R2.reuse, 0x2, R8 ;  /* 0x0000000202987825 */ /* 0x050fe400078e0208 */
[----:B------:R0:W4:Y:S04]  /*1ad80*/  LDG.E.U16 R9, desc[UR4][R4.64] ;  /* 0x0000000404097981 */ /* 0x000128000c1e1500 */
[----:B------:R1:W4:Y:S01]  /*1ad90*/  LDG.E.U16 R8, desc[UR4][R152.64] ;  /* 0x0000000498087981 */ /* 0x000322000c1e1500 */
[----:B0-----:R-:W-:-:S03]  /*1ada0*/  IMAD.WIDE R4, R2, 0x2, R10 ;  /* 0x0000000202047825 */ /* 0x001fc600078e020a */
[----:B------:R-:W4:Y:S01]  /*1adb0*/  LDL.64 R10, [R1+0x16d8] ;  /* 0x0016d800010a7983 */ /* 0x000f220000100a00 */
[----:B------:R-:W-:-:S03]  /*1adc0*/  IMAD.WIDE R12, R2, 0x2, R36 ;  /* 0x00000002020c7825 */ /* 0x000fc600078e0224 */
[----:B------:R-:W4:Y:S04]  /*1add0*/  LDL.64 R36, [R1+0x18b0] ;  /* 0x0018b00001247983 */ /* 0x000f280000100a00 */
[----:B------:R-:W4:Y:S01]  /*1ade0*/  LDG.E.U16 R20, desc[UR4][R12.64] ;  /* 0x000000040c147981 */ /* 0x000f22000c1e1500 */
[----:B------:R-:W-:-:S03]  /*1adf0*/  IMAD.WIDE R154, R2, 0x2, R18 ;  /* 0x00000002029a7825 */ /* 0x000fc600078e0212 */
[----:B------:R0:W4:Y:S01]  /*1ae00*/  LDG.E.U16 R19, desc[UR4][R4.64] ;  /* 0x0000000404137981 */ /* 0x000122000c1e1500 */
[----:B-1----:R-:W-:-:S03]  /*1ae10*/  IMAD.WIDE R152, R2, 0x2, R6 ;  /* 0x0000000202987825 */ /* 0x002fc600078e0206 */
[----:B------:R-:W4:Y:S04]  /*1ae20*/  LDL.64 R6, [R1+0x18a8] ;  /* 0x0018a80001067983 */ /* 0x000f280000100a00 */
[----:B------:R2:W4:Y:S01]  /*1ae30*/  LDG.E.U16 R126, desc[UR4][R152.64] ;  /* 0x00000004987e7981 */ /* 0x000522000c1e1500 */
[----:B0-----:R-:W-:-:S03]  /*1ae40*/  IMAD.WIDE R4, R2, 0x2, R50 ;  /* 0x0000000202047825 */ /* 0x001fc600078e0232 */
[----:B------:R-:W4:Y:S04]  /*1ae50*/  LDL.64 R50, [R1+0x18a0] ;  /* 0x0018a00001327983 */ /* 0x000f280000100a00 */
[----:B------:R-:W4:Y:S01]  /*1ae60*/  LDG.E.U16 R101, desc[UR4][R4.64] ;  /* 0x0000000404657981 */ /* 0x000f22000c1e1500 */
[----:B------:R-:W-:-:S03]  /*1ae70*/  IMAD.WIDE R12, R2, 0x2, R68 ;  /* 0x00000002020c7825 */ /* 0x000fc600078e0244 */
[----:B------:R-:W4:Y:S04]  /*1ae80*/  LDG.E.U16 R127, desc[UR4][R154.64] ;  /* 0x000000049a7f7981 */ /* 0x000f28000c1e1500 */
[----:B------:R-:W4:Y:S01]  /*1ae90*/  LDG.E.U16 R84, desc[UR4][R12.64] ;  /* 0x000000040c547981 */ /* 0x000f22000c1e1500 */
[----:B--2---:R-:W-:-:S03]  /*1aea0*/  IMAD.WIDE R152, R2, 0x2, R14 ;  /* 0x0000000202987825 */ /* 0x004fc600078e020e */
[----:B------:R-:W2:Y:S04]  /*1aeb0*/  LDL.64 R14, [R1+0x16c8] ;  /* 0x0016c800010e7983 */ /* 0x000ea80000100a00 */
[----:B------:R0:W2:Y:S02]  /*1aec0*/  LDG.E.U16 R85, desc[UR4][R152.64] ;  /* 0x0000000498557981 */ /* 0x0000a4000c1e1500 */
[C---:B0-----:R-:W-:Y:S02]  /*1aed0*/  IMAD.WIDE R152, R2.reuse, 0x2, R34 ;  /* 0x0000000202987825 */ /* 0x041fe400078e0222 */
[----:B------:R-:W2:Y:S04]  /*1aee0*/  LDL.64 R34, [R1+0x16c0] ;  /* 0x0016c00001227983 */ /* 0x000ea80000100a00 */
[----:B------:R4:W2:Y:S01]  /*1aef0*/  LDG.E.U16 R68, desc[UR4][R152.64] ;  /* 0x0000000498447981 */ /* 0x0008a2000c1e1500 */
[----:B------:R-:W-:-:S03]  /*1af00*/  IMAD.WIDE R154, R2, 0x2, R82 ;  /* 0x00000002029a7825 */ /* 0x000fc600078e0252 */
[----:B------:R-:W2:Y:S01]  /*1af10*/  LDL.64 R82, [R1+0x16b0] ;  /* 0x0016b00001527983 */ /* 0x000ea20000100a00 */
[----:B---3--:R-:W-:-:S03]  /*1af20*/  IMAD.WIDE R4, R2, 0x2, R16 ;  /* 0x0000000202047825 */ /* 0x008fc600078e0210 */
[----:B------:R0:W3:Y:S04]  /*1af30*/  LDG.E.U16 R100, desc[UR4][R154.64] ;  /* 0x000000049a647981 */ /* 0x0000e8000c1e1500 */
[----:B------:R-:W3:Y:S01]  /*1af40*/  LDL.64 R16, [R1+0x1898] ;  /* 0x0018980001107983 */ /* 0x000ee20000100a00 */
[----:B------:R-:W-:-:S03]  /*1af50*/  IMAD.WIDE R12, R2, 0x2, R66 ;  /* 0x00000002020c7825 */ /* 0x000fc600078e0242 */
[----:B------:R-:W3:Y:S01]  /*1af60*/  LDL.64 R66, [R1+0x16a8] ;  /* 0x0016a80001427983 */ /* 0x000ee20000100a00 */
[----:B------:R-:W-:-:S03]  /*1af70*/  IMAD.WIDE R158, R2, 0x2, R116 ;  /* 0x00000002029e7825 */ /* 0x000fc600078e0274 */
[----:B------:R-:W3:Y:S01]  /*1af80*/  LDL.64 R116, [R1+0x15f0] ;  /* 0x0015f00001747983 */ /* 0x000ee20000100a00 */
[----:B------:R-:W-:-:S03]  /*1af90*/  IMAD.WIDE R156, R2, 0x2, R114 ;  /* 0x00000002029c7825 */ /* 0x000fc600078e0272 */
[----:B------:R-:W3:Y:S04]  /*1afa0*/  LDL.64 R114, [R1+0x15e8] ;  /* 0x0015e80001727983 */ /* 0x000ee80000100a00 */
[----:B------:R-:W3:Y:S01]  /*1afb0*/  LDG.E.U16 R69, desc[UR4][R4.64] ;  /* 0x0000000404457981 */ /* 0x000ee2000c1e1500 */
[----:B----4-:R-:W-:-:S03]  /*1afc0*/  IMAD.WIDE R152, R2, 0x2, R10 ;  /* 0x0000000202987825 */ /* 0x010fc600078e020a */
[----:B------:R-:W4:Y:S01]  /*1afd0*/  LDL.64 R10, [R1+0x1880] ;  /* 0x00188000010a7983 */ /* 0x000f220000100a00 */
[----:B0-----:R-:W-:-:S03]  /*1afe0*/  IMAD.WIDE R154, R2, 0x2, R36 ;  /* 0x00000002029a7825 */ /* 0x001fc600078e0224 */
[----:B------:R0:W4:Y:S04]  /*1aff0*/  LDG.E.U16 R36, desc[UR4][R152.64] ;  /* 0x0000000498247981 */ /* 0x000128000c1e1500 */
[----:B------:R-:W4:Y:S01]  /*1b000*/  LDG.E.U16 R37, desc[UR4][R154.64] ;  /* 0x000000049a257981 */ /* 0x000f22000c1e1500 */
[----:B0-----:R-:W-:-:S03]  /*1b010*/  IMAD.WIDE R152, R2, 0x2, R50 ;  /* 0x0000000202987825 */ /* 0x001fc600078e0232 */
[----:B------:R-:W4:Y:S04]  /*1b020*/  LDL.64 R50, [R1+0x16a0] ;  /* 0x0016a00001327983 */ /* 0x000f280000100a00 */
[----:B------:R2:W4:Y:S02]  /*1b030*/  LDG.E.U16 R18, desc[UR4][R152.64] ;  /* 0x0000000498127981 */ /* 0x000524000c1e1500 */
[C---:B--2---:R-:W-:Y:S02]  /*1b040*/  IMAD.WIDE R152, R2.reuse, 0x2, R34 ;  /* 0x0000000202987825 */ /* 0x044fe400078e0222 */
[----:B------:R-:W2:Y:S02]  /*1b050*/  LDL.64 R34, [R1+0x1690] ;  /* 0x0016900001227983 */ /* 0x000ea40000100a00 */
[----:B------:R-:W-:-:S02]  /*1b060*/  IMAD.WIDE R4, R2, 0x2, R52 ;  /* 0x0000000202047825 */ /* 0x000fc400078e0234 */
[----:B------:R-:W2:Y:S04]  /*1b070*/  LDG.E.U16 R53, desc[UR4][R12.64] ;  /* 0x000000040c357981 */ /* 0x000ea8000c1e1500 */
[----:B------:R0:W2:Y:S01]  /*1b080*/  LDG.E.U16 R52, desc[UR4][R4.64] ;  /* 0x0000000404347981 */ /* 0x0000a2000c1e1500 */
[----:B------:R-:W-:-:S03]  /*1b090*/  LOP3.LUT R0, R3, 0xff, RZ, 0xc0, !PT ;  /* 0x000000ff03007812 */ /* 0x000fc600078ec0ff */
[----:B------:R-:W2:Y:S01]  /*1b0a0*/  LDG.E.U16 R124, desc[UR4][R152.64] ;  /* 0x00000004987c7981 */ /* 0x000ea2000c1e1500 */
[C---:B0-----:R-:W-:Y:S02]  /*1b0b0*/  IMAD.WIDE R4, R2.reuse, 0x2, R6 ;  /* 0x0000000202047825 */ /* 0x041fe400078e0206 */
[----:B------:R-:W0:Y:S02]  /*1b0c0*/  LDC R6, c[0x0][0x250] ;  /* 0x00009400ff067b82 */ /* 0x000e240000000800 */
[C---:B------:R-:W-:Y:S01]  /*1b0d0*/  IMAD.WIDE R12, R2.reuse, 0x2, R14 ;  /* 0x00000002020c7825 */ /* 0x040fe200078e020e */
[----:B------:R1:W2:Y:S05]  /*1b0e0*/  LDG.E.U16 R7, desc[UR4][R4.64] ;  /* 0x0000000404077981 */ /* 0x0002aa000c1e1500 */
[----:B------:R-:W0:Y:S08]  /*1b0f0*/  LDC R14, c[0x0][0x250] ;  /* 0x00009400ff0e7b82 */ /* 0x000e300000000800 */
[----:B-1----:R-:W1:Y:S01]  /*1b100*/  LDC.64 R4, c[0x0][0x218] ;  /* 0x00008600ff047b82 */ /* 0x002e620000000a00 */
[----:B---3--:R-:W-:-:S02]  /*1b110*/  IMAD.WIDE R154, R2, 0x2, R16 ;  /* 0x00000002029a7825 */ /* 0x008fc400078e0210 */
[----:B------:R3:W2:Y:S04]  /*1b120*/  LDG.E.U16 R17, desc[UR4][R12.64] ;  /* 0x000000040c117981 */ /* 0x0006a8000c1e1500 */
[----:B------:R3:W2:Y:S02]  /*1b130*/  LDG.E.U16 R125, desc[UR4][R154.64] ;  /* 0x000000049a7d7981 */ /* 0x0006a4000c1e1500 */
[----:B---3--:R-:W3:Y:S01]  /*1b140*/  LDC.64 R12, c[0x0][0x218] ;  /* 0x00008600ff0c7b82 */ /* 0x008ee20000000a00 */
[C---:B------:R-:W-:Y:S02]  /*1b150*/  IMAD.WIDE R154, R2.reuse, 0x2, R98 ;  /* 0x00000002029a7825 */ /* 0x040fe400078e0262 */
[----:B------:R4:W2:Y:S02]  /*1b160*/  LDG.E.U16 R98, desc[UR4][R156.64] ;  /* 0x000000049c627981 */ /* 0x0008a4000c1e1500 */
[----:B------:R-:W-:-:S02]  /*1b170*/  IMAD.WIDE R152, R2, 0x2, R82 ;  /* 0x0000000202987825 */ /* 0x000fc400078e0252 */
[----:B------:R0:W2:Y:S02]  /*1b180*/  LDG.E.U16 R83, desc[UR4][R154.64] ;  /* 0x000000049a537981 */ /* 0x0000a4000c1e1500 */
[----:B------:R-:W-:Y:S02]  /*1b190*/  IMAD R3, R0, R23, RZ ;  /* 0x0000001700037224 */ /* 0x000fe400078e02ff */
[----:B------:R-:W2:Y:S04]  /*1b1a0*/  LDG.E.U16 R82, desc[UR4][R152.64] ;  /* 0x0000000498527981 */ /* 0x000ea8000c1e1500 */
[----:B------:R-:W2:Y:S01]  /*1b1b0*/  LDG.E.U16 R99, desc[UR4][R158.64] ;  /* 0x000000049e637981 */ /* 0x000ea2000c1e1500 */
[C---:B----4-:R-:W-:Y:S02]  /*1b1c0*/  IMAD.WIDE R156, R2.reuse, 0x2, R10 ;  /* 0x00000002029c7825 */ /* 0x050fe400078e020a */
[----:B------:R-:W4:Y:S02]  /*1b1d0*/  S2R R10, SR_CTAID.Y ;  /* 0x00000000000a7919 */ /* 0x000f240000002600 */
[C---:B0-----:R-:W-:Y:S01]  /*1b1e0*/  IMAD.WIDE R154, R2.reuse, 0x2, R66 ;  /* 0x00000002029a7825 */ /* 0x041fe200078e0242 */
[----:B------:R-:W-:Y:S01]  /*1b1f0*/  LEA R3, R23, R3, 0x8 ;  /* 0x0000000317037211 */ /* 0x000fe200078e40ff */
[----:B------:R-:W2:Y:S04]  /*1b200*/  LDG.E.U16 R67, desc[UR4][R156.64] ;  /* 0x000000049c437981 */ /* 0x000ea8000c1e1500 */
[----:B------:R0:W2:Y:S04]  /*1b210*/  LDG.E.U16 R66, desc[UR4][R154.64] ;  /* 0x000000049a427981 */ /* 0x0000a8000c1e1500 */
[----:B------:R-:W2:Y:S01]  /*1b220*/  LDL.64 R158, [R1+0x1658] ;  /* 0x00165800019e7983 */ /* 0x000ea20000100a00 */
[----:B0-----:R-:W-:-:S03]  /*1b230*/  IMAD.WIDE R154, R2, 0x2, R122 ;  /* 0x00000002029a7825 */ /* 0x001fc600078e027a */
[----:B------:R-:W2:Y:S01]  /*1b240*/  LDL.64 R122, [R1+0x1470] ;  /* 0x00147000017a7983 */ /* 0x000ea20000100a00 */
[----:B------:R-:W-:-:S03]  /*1b250*/  IMAD.WIDE R152, R2, 0x2, R50 ;  /* 0x0000000202987825 */ /* 0x000fc600078e0232 */
[----:B------:R0:W2:Y:S04]  /*1b260*/  LDG.E.U16 R50, desc[UR4][R154.64] ;  /* 0x000000049a327981 */ /* 0x0000a8000c1e1500 */
[----:B------:R-:W2:Y:S01]  /*1b270*/  LDG.E.U16 R51, desc[UR4][R152.64] ;  /* 0x0000000498337981 */ /* 0x000ea2000c1e1500 */
[C---:B----4-:R-:W-:Y:S02]  /*1b280*/  IMAD R6, R10.reuse, R6, RZ ;  /* 0x000000060a067224 */ /* 0x050fe400078e02ff */
[----:B------:R-:W-:-:S03]  /*1b290*/  IMAD R14, R10, R14, RZ ;  /* 0x0000000e0a0e7224 */ /* 0x000fc600078e02ff */
[----:B-1----:R-:W-:Y:S01]  /*1b2a0*/  LEA R11, P0, R6, R4, 0x1 ;  /* 0x00000004060b7211 */ /* 0x002fe200078008ff */
[----:B0-----:R-:W-:Y:S02]  /*1b2b0*/  IMAD.WIDE R154, R2, 0x2, R120 ;  /* 0x00000002029a7825 */ /* 0x001fe400078e0278 */
[----:B------:R-:W4:Y:S01]  /*1b2c0*/  LDL.64 R120, [R1+0x1468] ;  /* 0x0014680001787983 */ /* 0x000f220000100a00 */
[----:B------:R-:W-:Y:S02]  /*1b2d0*/  LEA.HI.X.SX32 R6, R6, R5, 0x1, P0 ;  /* 0x0000000506067211 */ /* 0x000fe400000f0eff */
[C---:B---3--:R-:W-:Y:S02]  /*1b2e0*/  LEA R4, P0, R14.reuse, R12, 0x1 ;  /* 0x0000000c0e047211 */ /* 0x048fe400078008ff */
[----:B------:R-:W-:Y:S02]  /*1b2f0*/  LEA R12, P1, R3, R11, 0x1 ;  /* 0x0000000b030c7211 */ /* 0x000fe400078208ff */
[----:B------:R-:W-:-:S02]  /*1b300*/  LEA.HI.X.SX32 R5, R14, R13, 0x1, P0 ;  /* 0x0000000d0e057211 */ /* 0x000fc400000f0eff */
[----:B------:R-:W-:-:S03]  /*1b310*/  LEA.HI.X.SX32 R13, R3, R6, 0x1, P1 ;  /* 0x00000006030d7211 */ /* 0x000fc600008f0eff */
[----:B------:R-:W-:-:S05]  /*1b320*/  IMAD.WIDE R12, R2, 0x2, R12 ;  /* 0x00000002020c7825 */ /* 0x000fca00078e020c */
[----:B------:R0:W3:Y:S02]  /*1b330*/  LDG.E.U16 R64, desc[UR4][R12.64] ;  /* 0x000000040c407981 */ /* 0x0000e4000c1e1500 */
[----:B0-----:R-:W-:Y:S02]  /*1b340*/  IMAD.WIDE R12, R2, 0x2, R114 ;  /* 0x00000002020c7825 */ /* 0x001fe400078e0272 */
[----:B------:R-:W3:Y:S02]  /*1b350*/  LDL.64 R114, [R1+0x12f0] ;  /* 0x0012f00001727983 */ /* 0x000ee40000100a00 */
[----:B------:R-:W-:Y:S02]  /*1b360*/  IMAD R23, R0, R160, RZ ;  /* 0x000000a000177224 */ /* 0x000fe400078e02ff */
[----:B------:R-:W3:Y:S01]  /*1b370*/  LDG.E.U16 R10, desc[UR4][R12.64] ;  /* 0x000000040c0a7981 */ /* 0x000ee2000c1e1500 */
[----:B--2---:R-:W-:-:S03]  /*1b380*/  IMAD.WIDE R152, R2, 0x2, R34 ;  /* 0x0000000202987825 */ /* 0x004fc600078e0222 */
[----:B------:R-:W2:Y:S04]  /*1b390*/  LDL.64 R160, [R1+0x14d8] ;  /* 0x0014d80001a07983 */ /* 0x000ea80000100a00 */
[----:B------:R0:W2:Y:S04]  /*1b3a0*/  LDG.E.U16 R35, desc[UR4][R152.64] ;  /* 0x0000000498237981 */ /* 0x0000a8000c1e1500 */
[----:B------:R1:W2:Y:S01]  /*1b3b0*/  LDG.E.U16 R34, desc[UR4][R154.64] ;  /* 0x000000049a227981 */ /* 0x0002a2000c1e1500 */
[----:B0-----:R-:W-:-:S03]  /*1b3c0*/  IMAD.WIDE R152, R2, 0x2, R118 ;  /* 0x0000000202987825 */ /* 0x001fc600078e0276 */
[----:B------:R-:W2:Y:S04]  /*1b3d0*/  LDL.64 R118, [R1+0x13f0] ;  /* 0x0013f00001767983 */ /* 0x000ea80000100a00 */
[----:B------:R0:W2:Y:S01]  /*1b3e0*/  LDG.E.U16 R16, desc[UR4][R152.64] ;  /* 0x0000000498107981 */ /* 0x0000a2000c1e1500 */
[----:B-1----:R-:W-:-:S03]  /*1b3f0*/  IMAD.WIDE R154, R2, 0x2, R142 ;  /* 0x00000002029a7825 */ /* 0x002fc600078e028e */
[----:B------:R-:W2:Y:S01]  /*1b400*/  LDL.64 R142, [R1+0x1370] ;  /* 0x00137000018e7983 */ /* 0x000ea20000100a00 */
[----:B------:R-:W-:-:S03]  /*1b410*/  LEA R4, P0, R23, R4, 0x1 ;  /* 0x0000000417047211 */ /* 0x000fc600078008ff */
[----:B------:R1:W2:Y:S01]  /*1b420*/  LDG.E.U16 R15, desc[UR4][R154.64] ;  /* 0x000000049a0f7981 */ /* 0x0002a2000c1e1500 */
[----:B0-----:R-:W-:-:S03]  /*1b430*/  IMAD.WIDE R152, R2, 0x2, R116 ;  /* 0x0000000202987825 */ /* 0x001fc600078e0274 */
[----:B------:R-:W2:Y:S01]  /*1b440*/  LDL.64 R116, [R1+0x1368] ;  /* 0x0013680001747983 */ /* 0x000ea20000100a00 */
[----:B------:R-:W-:-:S03]  /*1b450*/  LEA.HI.X.SX32 R5, R23, R5, 0x1, P0 ;  /* 0x0000000517057211 */ /* 0x000fc600000f0eff */
[----:B------:R-:W2:Y:S01]  /*1b460*/  LDG.E.U16 R0, desc[UR4][R152.64] ;  /* 0x0000000498007981 */ /* 0x000ea2000c1e1500 */
[----:B------:R-:W-:-:S05]  /*1b470*/  IMAD.WIDE R4, R2, 0x2, R4 ;  /* 0x0000000202047825 */ /* 0x000fca00078e0204 */
[----:B------:R0:W2:Y:S01]  /*1b480*/  LDG.E.U16 R49, desc[UR4][R4.64] ;  /* 0x0000000404317981 */ /* 0x0000a2000c1e1500 */
[----:B-1----:R-:W-:-:S05]  /*1b490*/  IMAD.WIDE R154, R2, 0x2, R150 ;  /* 0x00000002029a7825 */ /* 0x002fca00078e0296 */
[----:B------:R-:W2:Y:S01]  /*1b4a0*/  LDG.E.U16 R150, desc[UR4][R154.64] ;  /* 0x000000049a967981 */ /* 0x000ea2000c1e1500 */
[----:B0-----:R-:W-:-:S03]  /*1b4b0*/  IMAD.WIDE R4, R2, 0x2, R140 ;  /* 0x0000000202047825 */ /* 0x001fc600078e028c */
[----:B------:R-:W2:Y:S04]  /*1b4c0*/  LDL.64 R140, [R1+0x12e8] ;  /* 0x0012e800018c7983 */ /* 0x000ea80000100a00 */
[----:B------:R0:W2:Y:S02]  /*1b4d0*/  LDG.E.U16 R151, desc[UR4][R4.64] ;  /* 0x0000000404977981 */ /* 0x0000a4000c1e1500 */
[----:B0-----:R-:W-:-:S05]  /*1b4e0*/  IMAD.WIDE R4, R2, 0x2, R148 ;  /* 0x0000000202047825 */ /* 0x001fca00078e0294 */
[----:B------:R-:W2:Y:S01]  /*1b4f0*/  LDG.E.U16 R149, desc[UR4][R4.64] ;  /* 0x0000000404957981 */ /* 0x000ea2000c1e1500 */
[----:B------:R-:W-:-:S05]  /*1b500*/  IMAD.WIDE R154, R2, 0x2, R146 ;  /* 0x00000002029a7825 */ /* 0x000fca00078e0292 */
[----:B------:R-:W2:Y:S01]  /*1b510*/  LDG.E.U16 R148, desc[UR4][R154.64] ;  /* 0x000000049a947981 */ /* 0x000ea2000c1e1500 */
[----:B------:R-:W-:-:S03]  /*1b520*/  IMAD.WIDE R152, R2, 0x2, R122 ;  /* 0x0000000202987825 */ /* 0x000fc600078e027a */
[----:B------:R-:W2:Y:S04]  /*1b530*/  LDL.64 R122, [R1+0x15d8] ;  /* 0x0015d800017a7983 */ /* 0x000ea80000100a00 */
[----:B------:R-:W2:Y:S01]  /*1b540*/  LDG.E.U16 R147, desc[UR4][R152.64] ;  /* 0x0000000498937981 */ /* 0x000ea2000c1e1500 */
[----:B----4-:R-:W-:-:S03]  /*1b550*/  IMAD.WIDE R12, R2, 0x2, R120 ;  /* 0x00000002020c7825 */ /* 0x010fc600078e0278 */
[----:B------:R-:W4:Y:S04]  /*1b560*/  LDL.64 R120, [R1+0x1560] ;  /* 0x0015600001787983 */ /* 0x000f280000100a00 */
[----:B------:R3:W4:Y:S02]  /*1b570*/  LDG.E.U16 R146, desc[UR4][R12.64] ;  /* 0x000000040c927981 */ /* 0x000724000c1e1500 */
[C---:B---3--:R-:W-:Y:S02]  /*1b580*/  IMAD.WIDE R12, R2.reuse, 0x2, R114 ;  /* 0x00000002020c7825 */ /* 0x048fe400078e0272 */
[----:B------:R-:W3:Y:S02]  /*1b590*/  LDL.64 R114, [R1+0x1458] ;  /* 0x0014580001727983 */ /* 0x000ee40000100a00 */
[----:B--2---:R-:W-:-:S02]  /*1b5a0*/  IMAD.WIDE R4, R2, 0x2, R118 ;  /* 0x0000000202047825 */ /* 0x004fc400078e0276 */
[----:B------:R-:W2:Y:S02]  /*1b5b0*/  LDL.64 R118, [R1+0x1558] ;  /* 0x0015580001767983 */ /* 0x000ea40000100a00 */
[----:B------:R-:W-:-:S04]  /*1b5c0*/  IMAD.WIDE R154, R2, 0x2, R142 ;  /* 0x00000002029a7825 */ /* 0x000fc800078e028e */
[C---:B------:R-:W-:Y:S01]  /*1b5d0*/  IMAD.WIDE R156, R2.reuse, 0x2, R144 ;  /* 0x00000002029c7825 */ /* 0x040fe200078e0290 */
[----:B------:R-:W3:Y:S03]  /*1b5e0*/  LDG.E.U16 R143, desc[UR4][R154.64] ;  /* 0x000000049a8f7981 */ /* 0x000ee6000c1e1500 */
[C---:B------:R-:W-:Y:S01]  /*1b5f0*/  IMAD.WIDE R152, R2.reuse, 0x2, R116 ;  /* 0x0000000202987825 */ /* 0x040fe200078e0274 */
[----:B------:R-:W3:Y:S04]  /*1b600*/  LDG.E.U16 R145, desc[UR4][R4.64] ;  /* 0x0000000404917981 */ /* 0x000ee8000c1e1500 */
[----:B------:R-:W3:Y:S04]  /*1b610*/  LDL.64 R116, [R1+0x1460] ;  /* 0x0014600001747983 */ /* 0x000ee80000100a00 */
[----:B------:R0:W3:Y:S04]  /*1b620*/  LDG.E.U16 R142, desc[UR4][R152.64] ;  /* 0x00000004988e7981 */ /* 0x0000e8000c1e1500 */
[----:B------:R-:W3:Y:S01]  /*1b630*/  LDG.E.U16 R144, desc[UR4][R156.64] ;  /* 0x000000049c907981 */ /* 0x000ee2000c1e1500 */
[----:B0-----:R-:W-:-:S03]  /*1b640*/  IMAD.WIDE R152, R2, 0x2, R158 ;  /* 0x0000000202987825 */ /* 0x001fc600078e029e */
[----:B------:R-:W3:Y:S01]  /*1b650*/  LDL.64 R158, [R1+0x1360] ;  /* 0x00136000019e7983 */ /* 0x000ee20000100a00 */
[----:B------:R-:W-:-:S03]  /*1b660*/  IMAD.WIDE R4, R2, 0x2, R140 ;  /* 0x0000000202047825 */ /* 0x000fc600078e028c */
[----:B------:R-:W3:Y:S01]  /*1b670*/  LDL.64 R156, [R1+0x13e0] ;  /* 0x0013e000019c7983 */ /* 0x000ee20000100a00 */
[----:B------:R-:W-:-:S03]  /*1b680*/  IMAD.WIDE R154, R2, 0x2, R166 ;  /* 0x00000002029a7825 */ /* 0x000fc600078e02a6 */
[----:B------:R-:W3:Y:S04]  /*1b690*/  LDG.E.U16 R140, desc[UR4][R4.64] ;  /* 0x00000004048c7981 */ /* 0x000ee8000c1e1500 */
[----:B------:R-:W3:Y:S04]  /*1b6a0*/  LDL.64 R166, [R1+0x1358] ;  /* 0x0013580001a67983 */ /* 0x000ee80000100a00 */
[----:B------:R0:W3:Y:S02]  /*1b6b0*/  LDG.E.U16 R141, desc[UR4][R12.64] ;  /* 0x000000040c8d7981 */ /* 0x0000e4000c1e1500 */
[----:B0-----:R-:W-:-:S02]  /*1b6c0*/  IMAD.WIDE R12, R2, 0x2, R164 ;  /* 0x00000002020c7825 */ /* 0x001fc400078e02a4 */
[----:B------:R-:W3:Y:S02]  /*1b6d0*/  LDL.64 R164, [R1+0x12d8] ;  /* 0x0012d80001a47983 */ /* 0x000ee40000100a00 */
[C---:B------:R-:W-:Y:S02]  /*1b6e0*/  IMAD.WIDE R4, R2.reuse, 0x2, R122 ;  /* 0x0000000202047825 */ /* 0x040fe400078e027a */
[----:B------:R4:W3:Y:S04]  /*1b6f0*/  LDG.E.U16 R123, desc[UR4][R154.64] ;  /* 0x000000049a7b7981 */ /* 0x0008e8000c1e1500 */
[----:B------:R0:W3:Y:S01]  /*1b700*/  LDG.E.U16 R122, desc[UR4][R152.64] ;  /* 0x00000004987a7981 */ /* 0x0000e2000c1e1500 */
[----:B----4-:R-:W-:-:S03]  /*1b710*/  IMAD.WIDE R154, R2, 0x2, R120 ;  /* 0x00000002029a7825 */ /* 0x010fc600078e0278 */
[----:B------:R2:W4:Y:S01]  /*1b720*/  LDG.E.U16 R120, desc[UR4][R4.64] ;  /* 0x0000000404787981 */ /* 0x000522000c1e1500 */
[----:B0-----:R-:W-:-:S03]  /*1b730*/  IMAD.WIDE R152, R2, 0x2, R160 ;  /* 0x0000000202987825 */ /* 0x001fc600078e02a0 */
[----:B------:R-:W4:Y:S04]  /*1b740*/  LDG.E.U16 R121, desc[UR4][R12.64] ;  /* 0x000000040c797981 */ /* 0x000f28000c1e1500 */
[----:B------:R-:W4:Y:S01]  /*1b750*/  LDL.64 R160, [R1+0x15c8] ;  /* 0x0015c80001a07983 */ /* 0x000f220000100a00 */
[----:B--2---:R-:W-:-:S03]  /*1b760*/  IMAD.WIDE R4, R2, 0x2, R118 ;  /* 0x0000000202047825 */ /* 0x004fc600078e0276 */
[----:B------:R0:W2:Y:S04]  /*1b770*/  LDG.E.U16 R119, desc[UR4][R154.64] ;  /* 0x000000049a777981 */ /* 0x0000a8000c1e1500 */
[----:B------:R1:W2:Y:S01]  /*1b780*/  LDG.E.U16 R118, desc[UR4][R4.64] ;  /* 0x0000000404767981 */ /* 0x0002a2000c1e1500 */
[----:B0-----:R-:W-:-:S03]  /*1b790*/  IMAD.WIDE R154, R2, 0x2, R162 ;  /* 0x00000002029a7825 */ /* 0x001fc600078e02a2 */
[----:B------:R-:W2:Y:S01]  /*1b7a0*/  LDL.64 R162, [R1+0x1648] ;  /* 0x0016480001a27983 */ /* 0x000ea20000100a00 */
[----:B---3--:R-:W-:-:S03]  /*1b7b0*/  IMAD.WIDE R12, R2, 0x2, R116 ;  /* 0x00000002020c7825 */ /* 0x008fc600078e0274 */
[----:B------:R-:W3:Y:S01]  /*1b7c0*/  LDG.E.U16 R117, desc[UR4][R154.64] ;  /* 0x000000049a757981 */ /* 0x000ee2000c1e1500 */
[----:B-1----:R-:W-:-:S03]  /*1b7d0*/  IMAD.WIDE R4, R2, 0x2, R114 ;  /* 0x0000000202047825 */ /* 0x002fc600078e0272 */
[----:B------:R0:W3:Y:S04]  /*1b7e0*/  LDG.E.U16 R115, desc[UR4][R12.64] ;  /* 0x000000040c737981 */ /* 0x0000e8000c1e1500 */
[----:B------:R1:W3:Y:S04]  /*1b7f0*/  LDG.E.U16 R116, desc[UR4][R152.64] ;  /* 0x0000000498747981 */ /* 0x0002e8000c1e1500 */
[----:B------:R1:W3:Y:S01]  /*1b800*/  LDG.E.U16 R114, desc[UR4][R4.64] ;  /* 0x0000000404727981 */ /* 0x0002e2000c1e1500 */
[----:B0-----:R-:W-:-:S03]  /*1b810*/  IMAD.WIDE R12, R2, 0x2, R158 ;  /* 0x00000002020c7825 */ /* 0x001fc600078e029e */
[----:B------:R-:W3:Y:S01]  /*1b820*/  LDL.64 R158, [R1+0x14c8] ;  /* 0x0014c800019e7983 */ /* 0x000ee20000100a00 */
[----:B------:R-:W-:-:S03]  /*1b830*/  IMAD.WIDE R154, R2, 0x2, R156 ;  /* 0x00000002029a7825 */ /* 0x000fc600078e029c */
[----:B------:R-:W3:Y:S01]  /*1b840*/  LDL.64 R156, [R1+0x1548] ;  /* 0x00154800019c7983 */ /* 0x000ee20000100a00 */
[----:B-1----:R-:W-:-:S03]  /*1b850*/  IMAD.WIDE R152, R2, 0x2, R176 ;  /* 0x0000000202987825 */ /* 0x002fc600078e02b0 */
[----:B------:R-:W3:Y:S01]  /*1b860*/  LDL.64 R176, [R1+0x1448] ;  /* 0x0014480001b07983 */ /* 0x000ee20000100a00 */
[----:B------:R-:W-:-:S03]  /*1b870*/  IMAD.WIDE R4, R2, 0x2, R166 ;  /* 0x0000000202047825 */ /* 0x000fc600078e02a6 */
[----:B------:R-:W3:Y:S04]  /*1b880*/  LDL.64 R166, [R1+0x1450] ;  /* 0x0014500001a67983 */ /* 0x000ee80000100a00 */
[----:B------:R-:W3:Y:S04]  /*1b890*/  LDG.E.U16 R251, desc[UR4][R152.64] ;  /* 0x0000000498fb7981 */ /* 0x000ee8000c1e1500 */
[----:B------:R0:W3:Y:S04]  /*1b8a0*/  LDG.E.U16 R249, desc[UR4][R4.64] ;  /* 0x0000000404f97981 */ /* 0x0000e8000c1e1500 */
[----:B------:R1:W3:Y:S04]  /*1b8b0*/  LDG.E.U16 R252, desc[UR4][R154.64] ;  /* 0x000000049afc7981 */ /* 0x0002e8000c1e1500 */
[----:B------:R1:W3:Y:S01]  /*1b8c0*/  LDG.E.U16 R250, desc[UR4][R12.64] ;  /* 0x000000040cfa7981 */ /* 0x0002e2000c1e1500 */
[----:B0-----:R-:W-:-:S03]  /*1b8d0*/  IMAD.WIDE R4, R2, 0x2, R164 ;  /* 0x0000000202047825 */ /* 0x001fc600078e02a4 */
[----:B------:R-:W3:Y:S01]  /*1b8e0*/  LDL.64 R164, [R1+0x13c8] ;  /* 0x0013c80001a47983 */ /* 0x000ee20000100a00 */
[----:B-1----:R-:W-:-:S03]  /*1b8f0*/  IMAD.WIDE R154, R2, 0x2, R172 ;  /* 0x00000002029a7825 */ /* 0x002fc600078e02ac */
[----:B------:R4:W3:Y:S01]  /*1b900*/  LDG.E.U16 R247, desc[UR4][R4.64] ;  /* 0x0000000404f77981 */ /* 0x0008e2000c1e1500 */
[----:B------:R-:W-:-:S03]  /*1b910*/  IMAD.WIDE R12, R2, 0x2, R170 ;  /* 0x00000002020c7825 */ /* 0x000fc600078e02aa */
[----:B------:R-:W3:Y:S04]  /*1b920*/  LDL.64 R172, [R1+0x13d0] ;  /* 0x0013d00001ac7983 */ /* 0x000ee80000100a00 */
[----:B------:R-:W3:Y:S04]  /*1b930*/  LDL.64 R170, [R1+0x1348] ;  /* 0x0013480001aa7983 */ /* 0x000ee80000100a00 */
[----:B------:R0:W3:Y:S04]  /*1b940*/  LDG.E.U16 R248, desc[UR4][R154.64] ;  /* 0x000000049af87981 */ /* 0x0000e8000c1e1500 */
[----:B------:R1:W3:Y:S01]  /*1b950*/  LDG.E.U16 R244, desc[UR4][R12.64] ;  /* 0x000000040cf47981 */ /* 0x0002e2000c1e1500 */
[----:B----4-:R-:W-:-:S03]  /*1b960*/  IMAD.WIDE R4, R2, 0x2, R160 ;  /* 0x0000000202047825 */ /* 0x010fc600078e02a0 */
[----:B------:R-:W4:Y:S04]  /*1b970*/  LDL.64 R160, [R1+0x12d0] ;  /* 0x0012d00001a07983 */ /* 0x000f280000100a00 */
[----:B------:R3:W4:Y:S01]  /*1b980*/  LDG.E.U16 R243, desc[UR4][R4.64] ;  /* 0x0000000404f37981 */ /* 0x000722000c1e1500 */
[----:B--2---:R-:W-:-:S03]  /*1b990*/  IMAD.WIDE R152, R2, 0x2, R162 ;  /* 0x0000000202987825 */ /* 0x004fc600078e02a2 */
[----:B------:R-:W2:Y:S01]  /*1b9a0*/  LDL.64 R162, [R1+0x1350] ;  /* 0x0013500001a27983 */ /* 0x000ea20000100a00 */
[----:B0-----:R-:W-:-:S03]  /*1b9b0*/  IMAD.WIDE R154, R2, 0x2, R178 ;  /* 0x00000002029a7825 */ /* 0x001fc600078e02b2 */
[----:B------:R-:W4:Y:S04]  /*1b9c0*/  LDG.E.U16 R245, desc[UR4][R152.64] ;  /* 0x0000000498f57981 */ /* 0x000f28000c1e1500 */
[----:B------:R0:W4:Y:S01]  /*1b9d0*/  LDG.E.U16 R246, desc[UR4][R154.64] ;  /* 0x000000049af67981 */ /* 0x000122000c1e1500 */
[----:B-1----:R-:W-:-:S03]  /*1b9e0*/  IMAD.WIDE R12, R2, 0x2, R168 ;  /* 0x00000002020c7825 */ /* 0x002fc600078e02a8 */
[----:B------:R-:W4:Y:S04]  /*1b9f0*/  LDL.64 R168, [R1+0x1638] ;  /* 0x0016380001a87983 */ /* 0x000f280000100a00 */
[----:B------:R-:W4:Y:S01]  /*1ba00*/  LDG.E.U16 R240, desc[UR4][R12.64] ;  /* 0x000000040cf07981 */ /* 0x000f22000c1e1500 */
[----:B---3--:R-:W-:-:S03]  /*1ba10*/  IMAD.WIDE R4, R2, 0x2, R158 ;  /* 0x0000000202047825 */ /* 0x008fc600078e029e */
[----:B------:R-:W3:Y:S04]  /*1ba20*/  LDL.64 R178, [R1+0x1540] ;  /* 0x0015400001b27983 */ /* 0x000ee80000100a00 */
[----:B------:R-:W3:Y:S01]  /*1ba30*/  LDL.64 R158, [R1+0x1630] ;  /* 0x00163000019e7983 */ /* 0x000ee20000100a00 */
[----:B0-----:R-:W-:-:S03]  /*1ba40*/  IMAD.WIDE R154, R2, 0x2, R174 ;  /* 0x00000002029a7825 */ /* 0x001fc600078e02ae */
[----:B------:R-:W3:Y:S01]  /*1ba50*/  LDL.64 R174, [R1+0x1640] ;  /* 0x0016400001ae7983 */ /* 0x000ee20000100a00 */
[----:B------:R-:W-:-:S03]  /*1ba60*/  IMAD.WIDE R152, R2, 0x2, R156 ;  /* 0x0000000202987825 */ /* 0x000fc600078e029c */
[----:B------:R-:W3:Y:S04]  /*1ba70*/  LDL.64 R156, [R1+0x12c8] ;  /* 0x0012c800019c7983 */ /* 0x000ee80000100a00 */
        /* <DEDUP_REMOVED lines=9> */
[----:B------:R1:W3:Y:S01]  /*1bb10*/  LDG.E.U16 R237, desc[UR4][R4.64] ;  /* 0x0000000404ed7981 */ /* 0x0002e2000c1e1500 */
[----:B0-----:R-:W-:-:S03]  /*1bb20*/  IMAD.WIDE R154, R2, 0x2, R172 ;  /* 0x00000002029a7825 */ /* 0x001fc600078e02ac */
[----:B------:R-:W3:Y:S04]  /*1bb30*/  LDL.64 R172, [R1+0x14b8] ;  /* 0x0014b80001ac7983 */ /* 0x000ee80000100a00 */
[----:B------:R-:W3:Y:S01]  /*1bb40*/  LDG.E.U16 R236, desc[UR4][R154.64] ;  /* 0x000000049aec7981 */ /* 0x000ee2000c1e1500 */
[----:B-1----:R-:W-:-:S03]  /*1bb50*/  IMAD.WIDE R4, R2, 0x2, R170 ;  /* 0x0000000202047825 */ /* 0x002fc600078e02aa */
[----:B------:R-:W3:Y:S04]  /*1bb60*/  LDL.64 R170, [R1+0x1440] ;  /* 0x0014400001aa7983 */ /* 0x000ee80000100a00 */
[----:B------:R-:W3:Y:S04]  /*1bb70*/  LDG.E.U16 R233, desc[UR4][R4.64] ;  /* 0x0000000404e97981 */ /* 0x000ee8000c1e1500 */
[----:B------:R-:W3:Y:S04]  /*1bb80*/  LDG.E.U16 R235, desc[UR4][R152.64] ;  /* 0x0000000498eb7981 */ /* 0x000ee8000c1e1500 */
[----:B------:R-:W3:Y:S01]  /*1bb90*/  LDL.64 R176, [R1+0x13b8] ;  /* 0x0013b80001b07983 */ /* 0x000ee20000100a00 */
[----:B--2---:R-:W-:-:S03]  /*1bba0*/  IMAD.WIDE R12, R2, 0x2, R162 ;  /* 0x00000002020c7825 */ /* 0x004fc600078e02a2 */
[----:B------:R-:W2:Y:S04]  /*1bbb0*/  LDL.64 R162, [R1+0x14c0] ;  /* 0x0014c00001a27983 */ /* 0x000ea80000100a00 */
[----:B------:R4:W2:Y:S02]  /*1bbc0*/  LDG.E.U16 R234, desc[UR4][R12.64] ;  /* 0x000000040cea7981 */ /* 0x0008a4000c1e1500 */
[C---:B----4-:R-:W-:Y:S02]  /*1bbd0*/  IMAD.WIDE R12, R2.reuse, 0x2, R160 ;  /* 0x00000002020c7825 */ /* 0x050fe400078e02a0 */
[----:B------:R-:W4:Y:S04]  /*1bbe0*/  LDL.64 R160, [R1+0x1438] ;  /* 0x0014380001a07983 */ /* 0x000f280000100a00 */
[----:B------:R3:W4:Y:S02]  /*1bbf0*/  LDG.E.U16 R232, desc[UR4][R12.64] ;  /* 0x000000040ce87981 */ /* 0x000724000c1e1500 */
[----:B---3--:R-:W-:-:S02]  /*1bc00*/  IMAD.WIDE R12, R2, 0x2, R158 ;  /* 0x00000002020c7825 */ /* 0x008fc400078e029e */
[----:B------:R-:W3:Y:S02]  /*1bc10*/  LDL.64 R158, [R1+0x1340] ;  /* 0x00134000019e7983 */ /* 0x000ee40000100a00 */
[C---:B------:R-:W-:Y:S02]  /*1bc20*/  IMAD.WIDE R4, R2.reuse, 0x2, R156 ;  /* 0x0000000202047825 */ /* 0x040fe400078e029c */
[----:B------:R-:W3:Y:S02]  /*1bc30*/  LDL.64 R156, [R1+0x13c0] ;  /* 0x0013c000019c7983 */ /* 0x000ee40000100a00 */
[C---:B------:R-:W-:Y:S02]  /*1bc40*/  IMAD.WIDE R154, R2.reuse, 0x2, R174 ;  /* 0x00000002029a7825 */ /* 0x040fe400078e02ae */
[----:B------:R-:W3:Y:S02]  /*1bc50*/  LDG.E.U16 R231, desc[UR4][R4.64] ;  /* 0x0000000404e77981 */ /* 0x000ee4000c1e1500 */
[----:B------:R-:W-:-:S02]  /*1bc60*/  IMAD.WIDE R152, R2, 0x2, R168 ;  /* 0x0000000202987825 */ /* 0x000fc400078e02a8 */
[----:B------:R0:W3:Y:S04]  /*1bc70*/  LDG.E.U16 R230, desc[UR4][R154.64] ;  /* 0x000000049ae67981 */ /* 0x0000e8000c1e1500 */
[----:B------:R1:W3:Y:S04]  /*1bc80*/  LDG.E.U16 R229, desc[UR4][R152.64] ;  /* 0x0000000498e57981 */ /* 0x0002e8000c1e1500 */
[----:B------:R-:W3:Y:S01]  /*1bc90*/  LDL.64 R174, [R1+0x1338] ;  /* 0x0013380001ae7983 */ /* 0x000ee20000100a00 */
[----:B0-----:R-:W-:-:S03]  /*1bca0*/  IMAD.WIDE R154, R2, 0x2, R166 ;  /* 0x00000002029a7825 */ /* 0x001fc600078e02a6 */
[----:B------:R-:W3:Y:S01]  /*1bcb0*/  LDL.64 R168, [R1+0x12c0] ;  /* 0x0012c00001a87983 */ /* 0x000ee20000100a00 */
[----:B-1----:R-:W-:-:S03]  /*1bcc0*/  IMAD.WIDE R152, R2, 0x2, R180 ;  /* 0x0000000202987825 */ /* 0x002fc600078e02b4 */
[----:B------:R-:W3:Y:S01]  /*1bcd0*/  LDG.E.U16 R227, desc[UR4][R154.64] ;  /* 0x000000049ae37981 */ /* 0x000ee2000c1e1500 */
[----:B------:R-:W-:-:S03]  /*1bce0*/  IMAD.WIDE R4, R2, 0x2, R164 ;  /* 0x0000000202047825 */ /* 0x000fc600078e02a4 */
[----:B------:R-:W3:Y:S04]  /*1bcf0*/  LDL.64 R166, [R1+0x12b8] ;  /* 0x0012b80001a67983 */ /* 0x000ee80000100a00 */
[----:B------:R-:W3:Y:S04]  /*1bd00*/  LDL.64 R164, [R1+0x1628] ;  /* 0x0016280001a47983 */ /* 0x000ee80000100a00 */
[----:B------:R-:W3:Y:S04]  /*1bd10*/  LDG.E.U16 R226, desc[UR4][R152.64] ;  /* 0x0000000498e27981 */ /* 0x000ee8000c1e1500 */
[----:B------:R0:W3:Y:S04]  /*1bd20*/  LDG.E.U16 R224, desc[UR4][R4.64] ;  /* 0x0000000404e07981 */ /* 0x0000e8000c1e1500 */
[----:B------:R-:W3:Y:S04]  /*1bd30*/  LDG.E.U16 R228, desc[UR4][R12.64] ;  /* 0x000000040ce47981 */ /* 0x000ee8000c1e1500 */
[----:B------:R-:W3:Y:S01]  /*1bd40*/  LDL.64 R180, [R1+0x1430] ;  /* 0x0014300001b47983 */ /* 0x000ee20000100a00 */
[----:B0-----:R-:W-:-:S03]  /*1bd50*/  IMAD.WIDE R4, R2, 0x2, R172 ;  /* 0x0000000202047825 */ /* 0x001fc600078e02ac */
[----:B------:R-:W3:Y:S01]  /*1bd60*/  LDL.64 R172, [R1+0x15b0] ;  /* 0x0015b00001ac7983 */ /* 0x000ee20000100a00 */
[----:B--2---:R-:W-:-:S03]  /*1bd70*/  IMAD.WIDE R154, R2, 0x2, R162 ;  /* 0x00000002029a7825 */ /* 0x004fc600078e02a2 */
[----:B------:R-:W2:Y:S04]  /*1bd80*/  LDG.E.U16 R222, desc[UR4][R4.64] ;  /* 0x0000000404de7981 */ /* 0x000ea8000c1e1500 */
[----:B------:R0:W2:Y:S04]  /*1bd90*/  LDG.E.U16 R223, desc[UR4][R154.64] ;  /* 0x000000049adf7981 */ /* 0x0000a8000c1e1500 */
[----:B------:R-:W2:Y:S01]  /*1bda0*/  LDL.64 R162, [R1+0x1620] ;  /* 0x0016200001a27983 */ /* 0x000ea20000100a00 */
[----:B0-----:R-:W-:-:S03]  /*1bdb0*/  IMAD.WIDE R154, R2, 0x2, R170 ;  /* 0x00000002029a7825 */ /* 0x001fc600078e02aa */
[----:B------:R-:W2:Y:S01]  /*1bdc0*/  LDL.64 R170, [R1+0x1530] ;  /* 0x0015300001aa7983 */ /* 0x000ea20000100a00 */
[----:B----4-:R-:W-:-:S03]  /*1bdd0*/  IMAD.WIDE R152, R2, 0x2, R160 ;  /* 0x0000000202987825 */ /* 0x010fc600078e02a0 */
[----:B------:R-:W4:Y:S04]  /*1bde0*/  LDL.64 R160, [R1+0x15a8] ;  /* 0x0015a80001a07983 */ /* 0x000f280000100a00 */
[----:B------:R3:W2:Y:S01]  /*1bdf0*/  LDG.E.U16 R221, desc[UR4][R154.64] ;  /* 0x000000049add7981 */ /* 0x0006a2000c1e1500 */
[----:B------:R-:W-:-:S03]  /*1be00*/  IMAD.WIDE R12, R2, 0x2, R178 ;  /* 0x00000002020c7825 */ /* 0x000fc600078e02b2 */
[----:B------:R-:W2:Y:S04]  /*1be10*/  LDL.64 R178, [R1+0x1428] ;  /* 0x0014280001b27983 */ /* 0x000ea80000100a00 */
[----:B------:R0:W2:Y:S01]  /*1be20*/  LDG.E.U16 R225, desc[UR4][R12.64] ;  /* 0x000000040ce17981 */ /* 0x0000a2000c1e1500 */
[----:B---3--:R-:W-:-:S03]  /*1be30*/  IMAD.WIDE R154, R2, 0x2, R158 ;  /* 0x00000002029a7825 */ /* 0x008fc600078e029e */
[----:B------:R-:W3:Y:S01]  /*1be40*/  LDL.64 R158, [R1+0x14b0] ;  /* 0x0014b000019e7983 */ /* 0x000ee20000100a00 */
[----:B------:R-:W-:-:S03]  /*1be50*/  IMAD.WIDE R4, R2, 0x2, R176 ;  /* 0x0000000202047825 */ /* 0x000fc600078e02b0 */
[----:B------:R1:W3:Y:S01]  /*1be60*/  LDG.E.U16 R220, desc[UR4][R152.64] ;  /* 0x0000000498dc7981 */ /* 0x0002e2000c1e1500 */
[----:B0-----:R-:W-:-:S03]  /*1be70*/  IMAD.WIDE R12, R2, 0x2, R156 ;  /* 0x00000002020c7825 */ /* 0x001fc600078e029c */
[----:B------:R-:W3:Y:S04]  /*1be80*/  LDL.64 R156, [R1+0x1528] ;  /* 0x00152800019c7983 */ /* 0x000ee80000100a00 */
[----:B------:R0:W3:Y:S01]  /*1be90*/  LDG.E.U16 R219, desc[UR4][R12.64] ;  /* 0x000000040cdb7981 */ /* 0x0000e2000c1e1500 */
[----:B-1----:R-:W-:-:S03]  /*1bea0*/  IMAD.WIDE R152, R2, 0x2, R174 ;  /* 0x0000000202987825 */ /* 0x002fc600078e02ae */
[----:B------:R1:W3:Y:S04]  /*1beb0*/  LDG.E.U16 R218, desc[UR4][R4.64] ;  /* 0x0000000404da7981 */ /* 0x0002e8000c1e1500 */
[----:B------:R1:W3:Y:S01]  /*1bec0*/  LDG.E.U16 R217, desc[UR4][R154.64] ;  /* 0x000000049ad97981 */ /* 0x0002e2000c1e1500 */
[----:B0-----:R-:W-:-:S03]  /*1bed0*/  IMAD.WIDE R12, R2, 0x2, R168 ;  /* 0x00000002020c7825 */ /* 0x001fc600078e02a8 */
[----:B------:R-:W3:Y:S01]  /*1bee0*/  LDL.64 R168, [R1+0x14a8] ;  /* 0x0014a80001a87983 */ /* 0x000ee20000100a00 */
[----:B-1----:R-:W-:-:S03]  /*1bef0*/  IMAD.WIDE R4, R2, 0x2, R166 ;  /* 0x0000000202047825 */ /* 0x002fc600078e02a6 */
[----:B------:R-:W3:Y:S01]  /*1bf00*/  LDL.64 R176, [R1+0x13a8] ;  /* 0x0013a80001b07983 */ /* 0x000ee20000100a00 */
[----:B------:R-:W-:-:S03]  /*1bf10*/  IMAD.WIDE R154, R2, 0x2, R164 ;  /* 0x00000002029a7825 */ /* 0x000fc600078e02a4 */
[----:B------:R-:W3:Y:S04]  /*1bf20*/  LDL.64 R166, [R1+0x13b0] ;  /* 0x0013b00001a67983 */ /* 0x000ee80000100a00 */
[----:B------:R-:W3:Y:S04]  /*1bf30*/  LDG.E.U16 R216, desc[UR4][R152.64] ;  /* 0x0000000498d87981 */ /* 0x000ee8000c1e1500 */
[----:B------:R0:W3:Y:S04]  /*1bf40*/  LDG.E.U16 R213, desc[UR4][R154.64] ;  /* 0x000000049ad57981 */ /* 0x0000e8000c1e1500 */
[----:B------:R-:W3:Y:S04]  /*1bf50*/  LDL.64 R164, [R1+0x1330] ;  /* 0x0013300001a47983 */ /* 0x000ee80000100a00 */
[----:B------:R2:W3:Y:S01]  /*1bf60*/  LDG.E.U16 R214, desc[UR4][R4.64] ;  /* 0x0000000404d67981 */ /* 0x0004e2000c1e1500 */
[----:B0-----:R-:W-:-:S03]  /*1bf70*/  IMAD.WIDE R154, R2, 0x2, R172 ;  /* 0x00000002029a7825 */ /* 0x001fc600078e02ac */
[----:B------:R-:W3:Y:S04]  /*1bf80*/  LDL.64 R174, [R1+0x12b0] ;  /* 0x0012b00001ae7983 */ /* 0x000ee80000100a00 */
[----:B------:R3:W3:Y:S04]  /*1bf90*/  LDG.E.U16 R211, desc[UR4][R154.64] ;  /* 0x000000049ad37981 */ /* 0x0006e8000c1e1500 */
[----:B------:R-:W3:Y:S04]  /*1bfa0*/  LDL.64 R172, [R1+0x1618] ;  /* 0x0016180001ac7983 */ /* 0x000ee80000100a00 */
[----:B------:R-:W3:Y:S01]  /*1bfb0*/  LDG.E.U16 R215, desc[UR4][R12.64] ;  /* 0x000000040cd77981 */ /* 0x000ee2000c1e1500 */
[----:B----4-:R-:W-:-:S03]  /*1bfc0*/  IMAD.WIDE R152, R2, 0x2, R160 ;  /* 0x0000000202987825 */ /* 0x010fc600078e02a0 */
[----:B------:R-:W4:Y:S01]  /*1bfd0*/  LDL.64 R160, [R1+0x12a8] ;  /* 0x0012a80001a07983 */ /* 0x000f220000100a00 */
[----:B--2---:R-:W-:-:S03]  /*1bfe0*/  IMAD.WIDE R4, R2, 0x2, R162 ;  /* 0x0000000202047825 */ /* 0x004fc600078e02a2 */
[----:B------:R-:W2:Y:S04]  /*1bff0*/  LDL.64 R162, [R1+0x1328] ;  /* 0x0013280001a27983 */ /* 0x000ea80000100a00 */
[----:B------:R0:W2:Y:S04]  /*1c000*/  LDG.E.U16 R212, desc[UR4][R4.64] ;  /* 0x0000000404d47981 */ /* 0x0000a8000c1e1500 */
[----:B------:R-:W2:Y:S01]  /*1c010*/  LDG.E.U16 R210, desc[UR4][R152.64] ;  /* 0x0000000498d27981 */ /* 0x000ea2000c1e1500 */
[----:B---3--:R-:W-:-:S03]  /*1c020*/  IMAD.WIDE R154, R2, 0x2, R158 ;  /* 0x00000002029a7825 */ /* 0x008fc600078e029e */
[----:B------:R-:W3:Y:S04]  /*1c030*/  LDL.64 R158, [R1+0x1520] ;  /* 0x00152000019e7983 */ /* 0x000ee80000100a00 */
[----:B------:R-:W2:Y:S01]  /*1c040*/  LDG.E.U16 R207, desc[UR4][R154.64] ;  /* 0x000000049acf7981 */ /* 0x000ea2000c1e1500 */
[----:B0-----:R-:W-:-:S03]  /*1c050*/  IMAD.WIDE R4, R2, 0x2, R156 ;  /* 0x0000000202047825 */ /* 0x001fc600078e029c */
[----:B------:R-:W2:Y:S04]  /*1c060*/  LDL.64 R156, [R1+0x15a0] ;  /* 0x0015a000019c7983 */ /* 0x000ea80000100a00 */
[----:B------:R0:W2:Y:S02]  /*1c070*/  LDG.E.U16 R208, desc[UR4][R4.64] ;  /* 0x0000000404d07981 */ /* 0x0000a4000c1e1500 */
[----:B0-----:R-:W-:-:S04]  /*1c080*/  IMAD.WIDE R4, R2, 0x2, R178 ;  /* 0x0000000202047825 */ /* 0x001fc800078e02b2 */
[C---:B------:R-:W-:Y:S01]  /*1c090*/  IMAD.WIDE R152, R2.reuse, 0x2, R168 ;  /* 0x0000000202987825 */ /* 0x040fe200078e02a8 */
[----:B------:R0:W2:Y:S03]  /*1c0a0*/  LDG.E.U16 R204, desc[UR4][R4.64] ;  /* 0x0000000404cc7981 */ /* 0x0000a6000c1e1500 */
[C---:B------:R-:W-:Y:S01]  /*1c0b0*/  IMAD.WIDE R154, R2.reuse, 0x2, R166 ;  /* 0x00000002029a7825 */ /* 0x040fe200078e02a6 */
[----:B------:R-:W2:Y:S04]  /*1c0c0*/  LDL.64 R168, [R1+0x1518] ;  /* 0x0015180001a87983 */ /* 0x000ea80000100a00 */
[----:B------:R1:W2:Y:S01]  /*1c0d0*/  LDG.E.U16 R203, desc[UR4][R154.64] ;  /* 0x000000049acb7981 */ /* 0x0002a2000c1e1500 */
[----:B0-----:R-:W-:-:S03]  /*1c0e0*/  IMAD.WIDE R4, R2, 0x2, R176 ;  /* 0x0000000202047825 */ /* 0x001fc600078e02b0 */
[----:B------:R-:W2:Y:S04]  /*1c0f0*/  LDL.64 R166, [R1+0x14a0] ;  /* 0x0014a00001a67983 */ /* 0x000ea80000100a00 */
[----:B------:R4:W2:Y:S01]  /*1c100*/  LDG.E.U16 R202, desc[UR4][R4.64] ;  /* 0x0000000404ca7981 */ /* 0x0008a2000c1e1500 */
[----:B-1----:R-:W-:-:S03]  /*1c110*/  IMAD.WIDE R154, R2, 0x2, R164 ;  /* 0x00000002029a7825 */ /* 0x002fc600078e02a4 */
[----:B------:R-:W2:Y:S01]  /*1c120*/  LDL.64 R164, [R1+0x1498] ;  /* 0x0014980001a47983 */ /* 0x000ea20000100a00 */
[----:B------:R-:W-:-:S03]  /*1c130*/  IMAD.WIDE R12, R2, 0x2, R170 ;  /* 0x00000002020c7825 */ /* 0x000fc600078e02aa */
[----:B------:R-:W2:Y:S04]  /*1c140*/  LDL.64 R170, [R1+0x1598] ;  /* 0x0015980001aa7983 */ /* 0x000ea80000100a00 */
[----:B------:R-:W2:Y:S04]  /*1c150*/  LDG.E.U16 R206, desc[UR4][R152.64] ;  /* 0x0000000498ce7981 */ /* 0x000ea8000c1e1500 */
[----:B------:R-:W2:Y:S04]  /*1c160*/  LDG.E.U16 R201, desc[UR4][R154.64] ;  /* 0x000000049ac97981 */ /* 0x000ea8000c1e1500 */
        /* <DEDUP_REMOVED lines=8> */
[C---:B------:R-:W-:Y:S02]  /*1c1f0*/  IMAD.WIDE R154, R2.reuse, 0x2, R172 ;  /* 0x00000002029a7825 */ /* 0x040fe400078e02ac */
[----:B------:R0:W2:Y:S04]  /*1c200*/  LDG.E.U16 R200, desc[UR4][R152.64] ;  /* 0x0000000498c87981 */ /* 0x0000a8000c1e1500 */
[----:B------:R1:W2:Y:S01]  /*1c210*/  LDG.E.U16 R197, desc[UR4][R154.64] ;  /* 0x000000049ac57981 */ /* 0x0002a2000c1e1500 */
[----:B------:R-:W-:-:S03]  /*1c220*/  IMAD.WIDE R12, R2, 0x2, R180 ;  /* 0x00000002020c7825 */ /* 0x000fc600078e02b4 */
[----:B------:R1:W2:Y:S01]  /*1c230*/  LDG.E.U16 R194, desc[UR4][R4.64] ;  /* 0x0000000404c27981 */ /* 0x0002a2000c1e1500 */
[----:B0-----:R-:W-:-:S03]  /*1c240*/  IMAD.WIDE R152, R2, 0x2, R156 ;  /* 0x0000000202987825 */ /* 0x001fc600078e029c */
[----:B------:R-:W2:Y:S04]  /*1c250*/  LDL.64 R156, [R1+0x1398] ;  /* 0x00139800019c7983 */ /* 0x000ea80000100a00 */
[----:B------:R0:W2:Y:S04]  /*1c260*/  LDG.E.U16 R205, desc[UR4][R12.64] ;  /* 0x000000040ccd7981 */ /* 0x0000a8000c1e1500 */
[----:B------:R-:W2:Y:S01]  /*1c270*/  LDL.64 R172, [R1+0x1318] ;  /* 0x0013180001ac7983 */ /* 0x000ea20000100a00 */
[----:B-1----:R-:W-:-:S03]  /*1c280*/  IMAD.WIDE R154, R2, 0x2, R168 ;  /* 0x00000002029a7825 */ /* 0x002fc600078e02a8 */
[----:B------:R-:W2:Y:S04]  /*1c290*/  LDL.64 R168, [R1+0x1298] ;  /* 0x0012980001a87983 */ /* 0x000ea80000100a00 */
[----:B------:R1:W2:Y:S01]  /*1c2a0*/  LDG.E.U16 R193, desc[UR4][R154.64] ;  /* 0x000000049ac17981 */ /* 0x0002a2000c1e1500 */
[----:B------:R-:W-:-:S03]  /*1c2b0*/  IMAD.WIDE R4, R2, 0x2, R166 ;  /* 0x0000000202047825 */ /* 0x000fc600078e02a6 */
[----:B------:R-:W2:Y:S01]  /*1c2c0*/  LDL.64 R166, [R1+0x1610] ;  /* 0x0016100001a67983 */ /* 0x000ea20000100a00 */
[----:B0-----:R-:W-:-:S03]  /*1c2d0*/  IMAD.WIDE R12, R2, 0x2, R174 ;  /* 0x00000002020c7825 */ /* 0x001fc600078e02ae */
[----:B------:R-:W2:Y:S01]  /*1c2e0*/  LDL.64 R174, [R1+0x1418] ;  /* 0x0014180001ae7983 */ /* 0x000ea20000100a00 */
[----:B-1----:R-:W-:-:S03]  /*1c2f0*/  IMAD.WIDE R154, R2, 0x2, R164 ;  /* 0x00000002029a7825 */ /* 0x002fc600078e02a4 */
[----:B------:R-:W2:Y:S04]  /*1c300*/  LDG.E.U16 R192, desc[UR4][R4.64] ;  /* 0x0000000404c07981 */ /* 0x000ea8000c1e1500 */
[----:B------:R-:W2:Y:S04]  /*1c310*/  LDG.E.U16 R191, desc[UR4][R154.64] ;  /* 0x000000049abf7981 */ /* 0x000ea8000c1e1500 */
[----:B------:R0:W2:Y:S04]  /*1c320*/  LDG.E.U16 R199, desc[UR4][R12.64] ;  /* 0x000000040cc77981 */ /* 0x0000a8000c1e1500 */
[----:B------:R2:W2:Y:S04]  /*1c330*/  LDG.E.U16 R196, desc[UR4][R152.64] ;  /* 0x0000000498c47981 */ /* 0x0004a8000c1e1500 */
[----:B------:R-:W2:Y:S01]  /*1c340*/  LDL.64 R164, [R1+0x1608] ;  /* 0x0016080001a47983 */ /* 0x000ea20000100a00 */
[----:B0-----:R-:W-:-:S03]  /*1c350*/  IMAD.WIDE R12, R2, 0x2, R170 ;  /* 0x00000002020c7825 */ /* 0x001fc600078e02aa */
[----:B------:R-:W2:Y:S04]  /*1c360*/  LDL.64 R170, [R1+0x12a0] ;  /* 0x0012a00001aa7983 */ /* 0x000ea80000100a00 */
[----:B------:R-:W2:Y:S01]  /*1c370*/  LDG.E.U16 R195, desc[UR4][R12.64] ;  /* 0x000000040cc37981 */ /* 0x000ea2000c1e1500 */
[----:B----4-:R-:W-:-:S03]  /*1c380*/  IMAD.WIDE R4, R2, 0x2, R160 ;  /* 0x0000000202047825 */ /* 0x010fc600078e02a0 */
[----:B------:R-:W4:Y:S04]  /*1c390*/  LDL.64 R160, [R1+0x1588] ;  /* 0x0015880001a07983 */ /* 0x000f280000100a00 */
[----:B------:R0:W4:Y:S01]  /*1c3a0*/  LDG.E.U16 R188, desc[UR4][R4.64] ;  /* 0x0000000404bc7981 */ /* 0x000122000c1e1500 */
[----:B---3--:R-:W-:-:S03]  /*1c3b0*/  IMAD.WIDE R154, R2, 0x2, R158 ;  /* 0x00000002029a7825 */ /* 0x008fc600078e029e */
[----:B------:R-:W3:Y:S01]  /*1c3c0*/  LDL.64 R158, [R1+0x1510] ;  /* 0x00151000019e7983 */ /* 0x000ee20000100a00 */
[----:B--2---:R-:W-:-:S03]  /*1c3d0*/  IMAD.WIDE R152, R2, 0x2, R162 ;  /* 0x0000000202987825 */ /* 0x004fc600078e02a2 */
[----:B------:R-:W2:Y:S04]  /*1c3e0*/  LDL.64 R162, [R1+0x1590] ;  /* 0x0015900001a27983 */ /* 0x000ea80000100a00 */
[----:B------:R1:W2:Y:S04]  /*1c3f0*/  LDG.E.U16 R186, desc[UR4][R154.64] ;  /* 0x000000049aba7981 */ /* 0x0002a8000c1e1500 */
[----:B------:R1:W2:Y:S01]  /*1c400*/  LDG.E.U16 R190, desc[UR4][R152.64] ;  /* 0x0000000498be7981 */ /* 0x0002a2000c1e1500 */
[----:B------:R-:W-:-:S05]  /*1c410*/  IMAD.WIDE R156, R2, 0x2, R156 ;  /* 0x00000002029c7825 */ /* 0x000fca00078e029c */
[----:B------:R-:W2:Y:S04]  /*1c420*/  LDG.E.U16 R187, desc[UR4][R156.64] ;  /* 0x000000049cbb7981 */ /* 0x000ea8000c1e1500 */
[----:B------:R-:W2:Y:S01]  /*1c430*/  LDL.64 R156, [R1+0x1508] ;  /* 0x00150800019c7983 */ /* 0x000ea20000100a00 */
[----:B0-----:R-:W-:-:S03]  /*1c440*/  IMAD.WIDE R4, R2, 0x2, R168 ;  /* 0x0000000202047825 */ /* 0x001fc600078e02a8 */
[----:B------:R-:W2:Y:S01]  /*1c450*/  LDL.64 R168, [R1+0x1410] ;  /* 0x0014100001a87983 */ /* 0x000ea20000100a00 */
[----:B-1----:R-:W-:-:S03]  /*1c460*/  IMAD.WIDE R154, R2, 0x2, R166 ;  /* 0x00000002029a7825 */ /* 0x002fc600078e02a6 */
[----:B------:R-:W2:Y:S01]  /*1c470*/  LDL.64 R166, [R1+0x1408] ;  /* 0x0014080001a67983 */ /* 0x000ea20000100a00 */
[----:B------:R-:W-:-:S03]  /*1c480*/  IMAD.WIDE R152, R2, 0x2, R172 ;  /* 0x0000000202987825 */ /* 0x000fc600078e02ac */
[----:B------:R-:W2:Y:S01]  /*1c490*/  LDL.64 R172, [R1+0x1490] ;  /* 0x0014900001ac7983 */ /* 0x000ea20000100a00 */
[----:B------:R-:W-:-:S03]  /*1c4a0*/  IMAD.WIDE R12, R2, 0x2, R174 ;  /* 0x00000002020c7825 */ /* 0x000fc600078e02ae */
[----:B------:R-:W2:Y:S04]  /*1c4b0*/  LDG.E.U16 R182, desc[UR4][R154.64] ;  /* 0x000000049ab67981 */ /* 0x000ea8000c1e1500 */
[----:B------:R-:W2:Y:S04]  /*1c4c0*/  LDG.E.U16 R183, desc[UR4][R4.64] ;  /* 0x0000000404b77981 */ /* 0x000ea8000c1e1500 */
[----:B------:R0:W2:Y:S04]  /*1c4d0*/  LDG.E.U16 R189, desc[UR4][R12.64] ;  /* 0x000000040cbd7981 */ /* 0x0000a8000c1e1500 */
[----:B------:R1:W2:Y:S01]  /*1c4e0*/  LDG.E.U16 R185, desc[UR4][R152.64] ;  /* 0x0000000498b97981 */ /* 0x0002a2000c1e1500 */
[----:B0-----:R-:W-:-:S03]  /*1c4f0*/  IMAD.WIDE R12, R2, 0x2, R170 ;  /* 0x00000002020c7825 */ /* 0x001fc600078e02aa */
[----:B------:R-:W2:Y:S01]  /*1c500*/  LDL.64 R170, [R1+0x1488] ;  /* 0x0014880001aa7983 */ /* 0x000ea20000100a00 */
[----:B-1----:R-:W-:-:S03]  /*1c510*/  IMAD.WIDE R152, R2, 0x2, R164 ;  /* 0x0000000202987825 */ /* 0x002fc600078e02a4 */
[----:B------:R2:W2:Y:S04]  /*1c520*/  LDG.E.U16 R184, desc[UR4][R12.64] ;  /* 0x000000040cb87981 */ /* 0x0004a8000c1e1500 */
        /* <DEDUP_REMOVED lines=11> */
[----:B0-----:R-:W-:-:S03]  /*1c5e0*/  IMAD.WIDE R4, R2, 0x2, R156 ;  /* 0x0000000202047825 */ /* 0x001fc600078e029c */
[----:B------:R-:W2:Y:S04]  /*1c5f0*/  LDL.64 R156, [R1+0x1290] ;  /* 0x00129000019c7983 */ /* 0x000ea80000100a00 */
[----:B------:R0:W2:Y:S01]  /*1c600*/  LDG.E.U16 R177, desc[UR4][R4.64] ;  /* 0x0000000404b17981 */ /* 0x0000a2000c1e1500 */
[----:B-1----:R-:W-:-:S04]  /*1c610*/  IMAD.WIDE R12, R2, 0x2, R168 ;  /* 0x00000002020c7825 */ /* 0x002fc800078e02a8 */
[C---:B------:R-:W-:Y:S01]  /*1c620*/  IMAD.WIDE R154, R2.reuse, 0x2, R172 ;  /* 0x00000002029a7825 */ /* 0x040fe200078e02ac */
[----:B------:R-:W2:Y:S03]  /*1c630*/  LDG.E.U16 R174, desc[UR4][R12.64] ;  /* 0x000000040cae7981 */ /* 0x000ea6000c1e1500 */
[C---:B0-----:R-:W-:Y:S01]  /*1c640*/  IMAD.WIDE R4, R2.reuse, 0x2, R166 ;  /* 0x0000000202047825 */ /* 0x041fe200078e02a6 */
[----:B------:R0:W2:Y:S04]  /*1c650*/  LDG.E.U16 R176, desc[UR4][R154.64] ;  /* 0x000000049ab07981 */ /* 0x0000a8000c1e1500 */
[----:B------:R3:W2:Y:S04]  /*1c660*/  LDG.E.U16 R173, desc[UR4][R4.64] ;  /* 0x0000000404ad7981 */ /* 0x0006a8000c1e1500 */
[----:B------:R-:W2:Y:S01]  /*1c670*/  LDL.64 R166, [R1+0x1678] ;  /* 0x0016780001a67983 */ /* 0x000ea20000100a00 */
[----:B------:R-:W-:-:S05]  /*1c680*/  IMAD.WIDE R152, R2, 0x2, R170 ;  /* 0x0000000202987825 */ /* 0x000fca00078e02aa */
[----:B------:R2:W2:Y:S01]  /*1c690*/  LDG.E.U16 R175, desc[UR4][R152.64] ;  /* 0x0000000498af7981 */ /* 0x0004a2000c1e1500 */
[----:B0-----:R-:W-:-:S03]  /*1c6a0*/  IMAD.WIDE R154, R2, 0x2, R164 ;  /* 0x00000002029a7825 */ /* 0x001fc600078e02a4 */
[----:B------:R-:W2:Y:S04]  /*1c6b0*/  LDL.64 R164, [R1+0x1600] ;  /* 0x0016000001a47983 */ /* 0x000ea80000100a00 */
[----:B------:R0:W2:Y:S01]  /*1c6c0*/  LDG.E.U16 R172, desc[UR4][R154.64] ;  /* 0x000000049aac7981 */ /* 0x0000a2000c1e1500 */
[----:B----4-:R-:W-:-:S03]  /*1c6d0*/  IMAD.WIDE R12, R2, 0x2, R160 ;  /* 0x00000002020c7825 */ /* 0x010fc600078e02a0 */
[----:B------:R-:W4:Y:S04]  /*1c6e0*/  LDL.64 R160, [R1+0x1578] ;  /* 0x0015780001a07983 */ /* 0x000f280000100a00 */
[----:B------:R-:W4:Y:S01]  /*1c6f0*/  LDG.E.U16 R170, desc[UR4][R12.64] ;  /* 0x000000040caa7981 */ /* 0x000f22000c1e1500 */
[----:B---3--:R-:W-:-:S03]  /*1c700*/  IMAD.WIDE R4, R2, 0x2, R158 ;  /* 0x0000000202047825 */ /* 0x008fc600078e029e */
[----:B------:R-:W3:Y:S04]  /*1c710*/  LDL.64 R12, [R1+0x16d0] ;  /* 0x0016d000010c7983 */ /* 0x000ee80000100a00 */
[----:B------:R-:W4:Y:S01]  /*1c720*/  LDG.E.U16 R169, desc[UR4][R4.64] ;  /* 0x0000000404a97981 */ /* 0x000f22000c1e1500 */
[----:B--2---:R-:W-:-:S03]  /*1c730*/  IMAD.WIDE R152, R2, 0x2, R162 ;  /* 0x0000000202987825 */ /* 0x004fc600078e02a2 */
[----:B------:R-:W2:Y:S04]  /*1c740*/  LDL.64 R162, [R1+0x15f8] ;  /* 0x0015f80001a27983 */ /* 0x000ea80000100a00 */
[----:B------:R-:W4:Y:S04]  /*1c750*/  LDG.E.U16 R171, desc[UR4][R152.64] ;  /* 0x0000000498ab7981 */ /* 0x000f28000c1e1500 */
[----:B------:R-:W2:Y:S04]  /*1c760*/  LDL.64 R4, [R1+0x1288] ;  /* 0x0012880001047983 */ /* 0x000ea80000100a00 */
[----:B------:R-:W4:Y:S04]  /*1c770*/  LDL.64 R158, [R1+0x1500] ;  /* 0x00150000019e7983 */ /* 0x000f280000100a00 */
[----:B------:R-:W4:Y:S01]  /*1c780*/  LDL.64 R152, [R1+0x1680] ;  /* 0x0016800001987983 */ /* 0x000f220000100a00 */
[----:B0-----:R-:W-:-:S03]  /*1c790*/  IMAD.WIDE R154, R2, 0x2, R156 ;  /* 0x00000002029a7825 */ /* 0x001fc600078e029c */
[----:B------:R-:W4:Y:S04]  /*1c7a0*/  LDL.64 R156, [R1+0x14f8] ;  /* 0x0014f800019c7983 */ /* 0x000f280000100a00 */
[----:B------:R3:W4:Y:S02]  /*1c7b0*/  LDG.E.U16 R168, desc[UR4][R154.64] ;  /* 0x000000049aa87981 */ /* 0x000724000c1e1500 */
[----:B---3--:R-:W-:-:S04]  /*1c7c0*/  IMAD.WIDE R154, R2, 0x2, R12 ;  /* 0x00000002029a7825 */ /* 0x008fc800078e020c */
[C---:B------:R-:W-:Y:S02]  /*1c7d0*/  IMAD.WIDE R12, R2.reuse, 0x2, R166 ;  /* 0x00000002020c7825 */ /* 0x040fe400078e02a6 */
[----:B------:R0:W3:Y:S02]  /*1c7e0*/  LDG.E.U16 R166, desc[UR4][R154.64] ;  /* 0x000000049aa67981 */ /* 0x0000e4000c1e1500 */
[----:B--2---:R-:W-:-:S05]  /*1c7f0*/  IMAD.WIDE R4, R2, 0x2, R4 ;  /* 0x0000000202047825 */ /* 0x004fca00078e0204 */
[----:B------:R1:W2:Y:S01]  /*1c800*/  LDG.E.U16 R167, desc[UR4][R4.64] ;  /* 0x0000000404a77981 */ /* 0x0002a2000c1e1500 */
[----:B0-----:R-:W-:-:S04]  /*1c810*/  IMAD.WIDE R154, R2, 0x2, R162 ;  /* 0x00000002029a7825 */ /* 0x001fc800078e02a2 */
[C---:B----4-:R-:W-:Y:S01]  /*1c820*/  IMAD.WIDE R152, R2.reuse, 0x2, R152 ;  /* 0x0000000202987825 */ /* 0x050fe200078e0298 */
[----:B------:R0:W4:Y:S03]  /*1c830*/  LDG.E.U16 R162, desc[UR4][R154.64] ;  /* 0x000000049aa27981 */ /* 0x000126000c1e1500 */
[C---:B-1----:R-:W-:Y:S02]  /*1c840*/  IMAD.WIDE R4, R2.reuse, 0x2, R164 ;  /* 0x0000000202047825 */ /* 0x042fe400078e02a4 */
[----:B------:R-:W4:Y:S04]  /*1c850*/  LDG.E.U16 R165, desc[UR4][R152.64] ;  /* 0x0000000498a57981 */ /* 0x000f28000c1e1500 */
[----:B------:R1:W4:Y:S01]  /*1c860*/  LDG.E.U16 R163, desc[UR4][R4.64] ;  /* 0x0000000404a37981 */ /* 0x000322000c1e1500 */
[----:B0-----:R-:W-:-:S03]  /*1c870*/  IMAD.WIDE R154, R2, 0x2, R156 ;  /* 0x00000002029a7825 */ /* 0x001fc600078e029c */
[----:B------:R0:W4:Y:S04]  /*1c880*/  LDG.E.U16 R164, desc[UR4][R12.64] ;  /* 0x000000040ca47981 */ /* 0x000128000c1e1500 */
[----:B------:R-:W3:Y:S01]  /*1c890*/  LDL.64 R152, [R1+0x1580] ;  /* 0x0015800001987983 */ /* 0x000ee20000100a00 */
[----:B-1----:R-:W-:-:S03]  /*1c8a0*/  IMAD.WIDE R4, R2, 0x2, R158 ;  /* 0x0000000202047825 */ /* 0x002fc600078e029e */
[----:B------:R-:W4:Y:S04]  /*1c8b0*/  LDG.E.U16 R158, desc[UR4][R154.64] ;  /* 0x000000049a9e7981 */ /* 0x000f28000c1e1500 */
[----:B------:R1:W4:Y:S01]  /*1c8c0*/  LDG.E.U16 R159, desc[UR4][R4.64] ;  /* 0x00000004049f7981 */ /* 0x000322000c1e1500 */
[----:B0-----:R-:W-:-:S03]  /*1c8d0*/  IMAD.WIDE R12, R2, 0x2, R160 ;  /* 0x00000002020c7825 */ /* 0x001fc600078e02a0 */
[----:B------:R-:W2:Y:S04]  /*1c8e0*/  LDL.64 R156, [R1+0x1378] ;  /* 0x00137800019c7983 */ /* 0x000ea80000100a00 */
[----:B------:R0:W4:Y:S04]  /*1c8f0*/  LDG.E.U16 R160, desc[UR4][R12.64] ;  /* 0x000000040ca07981 */ /* 0x000128000c1e1500 */
[----:B------:R-:W1:Y:S04]  /*1c900*/  LDL.64 R4, [R1+0x1480] ;  /* 0x0014800001047983 */ /* 0x000e680000100a00 */
[----:B------:R-:W2:Y:S04]  /*1c910*/  LDL.64 R154, [R1+0x1478] ;  /* 0x00147800019a7983 */ /* 0x000ea80000100a00 */
[----:B------:R-:W0:Y:S01]  /*1c920*/  LDL.64 R12, [R1+0x13f8] ;  /* 0x0013f800010c7983 */ /* 0x000e220000100a00 */
[----:B---3--:R-:W-:-:S05]  /*1c930*/  IMAD.WIDE R152, R2, 0x2, R152 ;  /* 0x0000000202987825 */ /* 0x008fca00078e0298 */
[----:B------:R3:W4:Y:S04]  /*1c940*/  LDG.E.U16 R161, desc[UR4][R152.64] ;  /* 0x0000000498a17981 */ /* 0x000728000c1e1500 */
[----:B------:R-:W3:Y:S01]  /*1c950*/  LDL.64 R152, [R1+0x1400] ;  /* 0x0014000001987983 */ /* 0x000ee20000100a00 */
[----:B-1----:R-:W-:-:S05]  /*1c960*/  IMAD.WIDE R4, R2, 0x2, R4 ;  /* 0x0000000202047825 */ /* 0x002fca00078e0204 */
[----:B------:R1:W4:Y:S04]  /*1c970*/  LDG.E.U16 R23, desc[UR4][R4.64] ;  /* 0x0000000404177981 */ /* 0x000328000c1e1500 */
[----:B------:R-:W1:Y:S01]  /*1c980*/  LDL.64 R4, [R1+0x1380] ;  /* 0x0013800001047983 */ /* 0x000e620000100a00 */
[----:B--2---:R-:W-:-:S04]  /*1c990*/  IMAD.WIDE R154, R2, 0x2, R154 ;  /* 0x00000002029a7825 */ /* 0x004fc800078e029a */
[C---:B0-----:R-:W-:Y:S01]  /*1c9a0*/  IMAD.WIDE R12, R2.reuse, 0x2, R12 ;  /* 0x00000002020c7825 */ /* 0x041fe200078e020c */
[----:B------:R0:W2:Y:S04]  /*1c9b0*/  LDG.E.U16 R14, desc[UR4][R154.64] ;  /* 0x000000049a0e7981 */ /* 0x0000a8000c1e1500 */
[----:B------:R0:W2:Y:S04]  /*1c9c0*/  LDG.E.U16 R11, desc[UR4][R12.64] ;  /* 0x000000040c0b7981 */ /* 0x0000a8000c1e1500 */
[----:B------:R-:W0:Y:S04]  /*1c9d0*/  LDL.64 R154, [R1+0x1300] ;  /* 0x00130000019a7983 */ /* 0x000e280000100a00 */
[----:B------:R-:W4:Y:S01]  /*1c9e0*/  LDL.64 R12, [R1+0x1280] ;  /* 0x00128000010c7983 */ /* 0x000f220000100a00 */
[----:B---3--:R-:W-:-:S05]  /*1c9f0*/  IMAD.WIDE R152, R2, 0x2, R152 ;  /* 0x0000000202987825 */ /* 0x008fca00078e0298 */
[----:B------:R3:W2:Y:S04]  /*1ca00*/  LDG.E.U16 R3, desc[UR4][R152.64] ;  /* 0x0000000498037981 */ /* 0x0006a8000c1e1500 */
[----:B------:R-:W3:Y:S01]  /*1ca10*/  LDL.64 R152, [R1+0x12f8] ;  /* 0x0012f80001987983 */ /* 0x000ee20000100a00 */
[----:B-1----:R-:W-:-:S05]  /*1ca20*/  IMAD.WIDE R4, R2, 0x2, R4 ;  /* 0x0000000202047825 */ /* 0x002fca00078e0204 */
[----:B------:R1:W2:Y:S04]  /*1ca30*/  LDG.E.U16 R6, desc[UR4][R4.64] ;  /* 0x0000000404067981 */ /* 0x0002a8000c1e1500 */
[----:B------:R-:W1:Y:S01]  /*1ca40*/  LDL.64 R4, [R1+0x1278] ;  /* 0x0012780001047983 */ /* 0x000e620000100a00 */
[----:B------:R-:W-:-:S04]  /*1ca50*/  IMAD.WIDE R156, R2, 0x2, R156 ;  /* 0x00000002029c7825 */ /* 0x000fc800078e029c */
[C---:B0-----:R-:W-:Y:S02]  /*1ca60*/  IMAD.WIDE R154, R2.reuse, 0x2, R154 ;  /* 0x00000002029a7825 */ /* 0x041fe400078e029a */
[----:B------:R-:W2:Y:S02]  /*1ca70*/  LDG.E.U16 R156, desc[UR4][R156.64] ;  /* 0x000000049c9c7981 */ /* 0x000ea4000c1e1500 */
[C---:B----4-:R-:W-:Y:S02]  /*1ca80*/  IMAD.WIDE R12, R2.reuse, 0x2, R12 ;  /* 0x00000002020c7825 */ /* 0x050fe400078e020c */
[----:B------:R-:W4:Y:S04]  /*1ca90*/  LDG.E.U16 R154, desc[UR4][R154.64] ;  /* 0x000000049a9a7981 */ /* 0x000f28000c1e1500 */
[----:B------:R-:W4:Y:S04]  /*1caa0*/  LDG.E.U16 R12, desc[UR4][R12.64] ;  /* 0x000000040c0c7981 */ /* 0x000f28000c1e1500 */
[----:B------:R-:W-:Y:S01]  /*1cab0*/  STL [R1+0x1a80], R2 ;  /* 0x001a800201007387 */ /* 0x000fe20000100800 */
[----:B---3--:R-:W-:-:S06]  /*1cac0*/  IMAD.WIDE R152, R2, 0x2, R152 ;  /* 0x0000000202987825 */ /* 0x008fcc00078e0298 */
[----:B------:R-:W3:Y:S01]  /*1cad0*/  LDG.E.U16 R152, desc[UR4][R152.64] ;  /* 0x0000000498987981 */ /* 0x000ee2000c1e1500 */
[----:B-1----:R-:W-:-:S06]  /*1cae0*/  IMAD.WIDE R4, R2, 0x2, R4 ;  /* 0x0000000202047825 */ /* 0x002fcc00078e0204 */
[----:B------:R-:W3:Y:S01]  /*1caf0*/  LDG.E.U16 R4, desc[UR4][R4.64] ;  /* 0x0000000404047981 */ /* 0x000ee2000c1e1500 */
[----:B------:R-:W-:Y:S06]  /*1cb00*/  BAR.SYNC.DEFER_BLOCKING 0x0 ;  /* 0x0000000000007b1d */ /* 0x000fec0000010000 */
[----:B------:R0:W-:Y:S04]  /*1cb10*/  STS.U16 [R22+0x40000], R49 ;  /* 0x0400003116007388 */ /* 0x0001e80000000400 */
[----:B------:R1:W-:Y:S04]  /*1cb20*/  STS.U16 [R22+0x50000], R64 ;  /* 0x0500004016007388 */ /* 0x0003e80000000400 */
[----:B------:R2:W-:Y:S04]  /*1cb30*/  STS.U16 [R22+0x40400], R65 ;  /* 0x0404004116007388 */ /* 0x0005e80000000400 */
[----:B0-----:R-:W4:Y:S04]  /*1cb40*/  LDL.LU R49, [R1+0x2170] ;  /* 0x0021700001317983 */ /* 0x001f280000300800 */
[----:B-1----:R-:W3:Y:S04]  /*1cb50*/  LDL.LU R64, [R1+0x216c] ;  /* 0x00216c0001407983 */ /* 0x002ee80000300800 */
[----:B--2---:R-:W2:Y:S04]  /*1cb60*/  LDL.LU R65, [R1+0x2168] ;  /* 0x0021680001417983 */ /* 0x004ea80000300800 */
[----:B------:R0:W-:Y:S04]  /*1cb70*/  STS.U16 [R22+0x50400], R80 ;  /* 0x0504005016007388 */ /* 0x0001e80000000400 */
[----:B------:R1:W-:Y:S04]  /*1cb80*/  STS.U16 [R22+0x40800], R81 ;  /* 0x0408005116007388 */ /* 0x0003e80000000400 */
[----:B------:R1:W-:Y:S04]  /*1cb90*/  STS.U16 [R22+0x50800], R96 ;  /* 0x0508006016007388 */ /* 0x0003e80000000400 */
[----:B0-----:R-:W4:Y:S04]  /*1cba0*/  LDL.LU R80, [R1+0x2164] ;  /* 0x0021640001507983 */ /* 0x001f280000300800 */
[----:B-1----:R-:W3:Y:S04]  /*1cbb0*/  LDL.LU R81, [R1+0x2160] ;  /* 0x0021600001517983 */ /* 0x002ee80000300800 */
[----:B------:R-:W2:Y:S04]  /*1cbc0*/  LDL.LU R96, [R1+0x215c] ;  /* 0x00215c0001607983 */ /* 0x000ea80000300800 */
        /* <DEDUP_REMOVED lines=11> */
[----:B------:R-:W3:Y:S04]  /*1cc80*/  LDL.LU R21, [R1+0x2144] ;  /* 0x0021440001157983 */ /* 0x000ee80000300800 */
[----:B------:R0:W-:Y:S04]  /*1cc90*/  STS.U16 [R22+0x41800], R20 ;  /* 0x0418001416007388 */ /* 0x0001e80000000400 */
[----:B------:R1:W-:Y:S04]  /*1cca0*/  STS.U16 [R22+0x51800], R19 ;  /* 0x0518001316007388 */ /* 0x0003e80000000400 */
[----:B------:R1:W-:Y:S04]  /*1ccb0*/  STS.U16 [R22+0x41c00], R18 ;  /* 0x041c001216007388 */ /* 0x0003e80000000400 */
[----:B0-----:R-:W2:Y:S04]  /*1ccc0*/  LDL.LU R20, [R1+0x2140] ;  /* 0x0021400001147983 */ /* 0x001ea80000300800 */
[----:B-1----:R-:W2:Y:S04]  /*1ccd0*/  LDL.LU R19, [R1+0x213c] ;  /* 0x00213c0001137983 */ /* 0x002ea80000300800 */
[----:B------:R-:W2:Y:S04]  /*1cce0*/  LDL.LU R18, [R1+0x2138] ;  /* 0x0021380001127983 */ /* 0x000ea80000300800 */
[----:B------:R0:W-:Y:S04]  /*1ccf0*/  STS.U16 [R22+0x51c00], R17 ;  /* 0x051c001116007388 */ /* 0x0001e80000000400 */
[----:B------:R1:W-:Y:S04]  /*1cd00*/  STS.U16 [R22+0x42000], R16 ;  /* 0x0420001016007388 */ /* 0x0003e80000000400 */
[----:B0-----:R-:W2:Y:S04]  /*1cd10*/  LDL.LU R17, [R1+0x2134] ;  /* 0x0021340001117983 */ /* 0x001ea80000300800 */
[----:B-1----:R-:W2:Y:S04]  /*1cd20*/  LDL.LU R16, [R1+0x2130] ;  /* 0x0021300001107983 */ /* 0x002ea80000300800 */
[----:B------:R0:W-:Y:S04]  /*1cd30*/  STS.U16 [R22+0x52000], R15 ;  /* 0x0520000f16007388 */ /* 0x0001e80000000400 */
[----:B0-----:R-:W2:Y:S04]  /*1cd40*/  LDL.LU R15, [R1+0x212c] ;  /* 0x00212c00010f7983 */ /* 0x001ea80000300800 */
[----:B------:R0:W-:Y:S04]  /*1cd50*/  STS.U16 [R22+0x42400], R0 ;  /* 0x0424000016007388 */ /* 0x0001e80000000400 */
        /* <DEDUP_REMOVED lines=13> */
[----:B------:R-:W-:Y:S01]  /*1ce30*/  UMOV UR33, 0x40000040 ;  /* 0x4000004000217882 */ /* 0x000fe20000000000 */
[----:B------:R-:W-:-:S02]  /*1ce40*/  UIADD3.64 UR58, UR54, 0x2, URZ ;  /* 0x00000002363a7897 */ /* 0x000fc4000fffe03f */
[----:B0-----:R-:W2:Y:S04]  /*1ce50*/  LDL.LU R0, [R1+0x2128] ;  /* 0x0021280001007983 */ /* 0x001ea80000300800 */
[----:B-1----:R-:W2:Y:S04]  /*1ce60*/  LDL.LU R10, [R1+0x2124] ;  /* 0x00212400010a7983 */ /* 0x002ea80000300800 */
[----:B---3--:R-:W-:Y:S04]  /*1ce70*/  STS.U16 [R21+0x40080], R139 ;  /* 0x0400808b15007388 */ /* 0x008fe80000000400 */
[----:B----4-:R-:W-:Y:S04]  /*1ce80*/  STS.U16 [R21+0x50080], R138 ;  /* 0x0500808a15007388 */ /* 0x010fe80000000400 */
        /* <DEDUP_REMOVED lines=190> */
[----:B------:R0:W-:Y:S02]  /*1da70*/  STS.U16 [R15+0x41780], R9 ;  /* 0x041780090f007388 */ /* 0x0001e40000000400 */
[----:B0-----:R-:W0:Y:S02]  /*1da80*/  S2R R9, SR_TID.X ;  /* 0x0000000000097919 */ /* 0x001e240000002100 */
[----:B------:R1:W-:Y:S04]  /*1da90*/  STS.U16 [R15+0x41b80], R7 ;  /* 0x041b80070f007388 */ /* 0x0003e80000000400 */
[----:B------:R-:W-:Y:S04]  /*1daa0*/  STS.U16 [R15+0x40380], R33 ;  /* 0x040380210f007388 */ /* 0x000fe80000000400 */
[----:B------:R-:W-:Y:S01]  /*1dab0*/  STS.U16 [R15+0x50380], R32 ;  /* 0x050380200f007388 */ /* 0x000fe20000000400 */
[----:B-1----:R-:W1:Y:S03]  /*1dac0*/  S2R R7, SR_CgaCtaId ;  /* 0x0000000000077919 */ /* 0x002e660000008800 */
        /* <DEDUP_REMOVED lines=23> */
[----:B------:R3:W-:Y:S04]  /*1dc40*/  STS.U16 [R15+0x53780], R156 ;  /* 0x0537809c0f007388 */ /* 0x0007e80000000400 */
[----:B------:R-:W-:Y:S04]  /*1dc50*/  STS.U16 [R15+0x43b80], R154 ;  /* 0x043b809a0f007388 */ /* 0x000fe80000000400 */
[----:B------:R-:W-:Y:S04]  /*1dc60*/  STS.U16 [R15+0x53b80], R152 ;  /* 0x053b80980f007388 */ /* 0x000fe80000000400 */
[----:B------:R-:W-:Y:S04]  /*1dc70*/  STS.U16 [R15+0x43f80], R12 ;  /* 0x043f800c0f007388 */ /* 0x000fe80000000400 */
[----:B------:R4:W-:Y:S01]  /*1dc80*/  STS.U16 [R15+0x53f80], R4 ;  /* 0x053f80040f007388 */ /* 0x0009e20000000400 */
[----:B------:R0:W-:Y:S06]  /*1dc90*/  MEMBAR.ALL.CTA ;  /* 0x0000000000007992 */ /* 0x0001ec0000008000 */
[----:B0-----:R-:W0:Y:S01]  /*1dca0*/  FENCE.VIEW.ASYNC.S ;  /* 0x00000000000073c6 */ /* 0x001e220000000000 */
[----:B------:R-:W-:-:S04]  /*1dcb0*/  SHF.R.U32.HI R2, RZ, 0x5, R9 ;  /* 0x00000005ff027819 */ /* 0x000fc80000011609 */
[----:B------:R-:W-:Y:S02]  /*1dcc0*/  SHF.L.U32 R5, R2, 0x9, RZ ;  /* 0x0000000902057819 */ /* 0x000fe400000006ff */
[----:B------:R-:W-:Y:S02]  /*1dcd0*/  MOV R2, 0x400 ;  /* 0x0000040000027802 */ /* 0x000fe40000000f00 */
[----:B--2---:R-:W-:Y:S02]  /*1dce0*/  LOP3.LUT R3, R5, 0x800, RZ, 0xc0, !PT ;  /* 0x0000080005037812 */ /* 0x004fe400078ec0ff */
[----:B-1----:R-:W-:-:S04]  /*1dcf0*/  LEA R2, R7, R2, 0x18 ;  /* 0x0000000207027211 */ /* 0x002fc800078ec0ff */
[----:B------:R-:W-:Y:S01]  /*1dd00*/  LEA.HI R3, R2, R3, RZ, 0x1c ;  /* 0x0000000302037211 */ /* 0x000fe200078fe0ff */
[----:B0-----:R-:W-:Y:S03]  /*1dd10*/  BAR.SYNC.DEFER_BLOCKING 0x0 ;  /* 0x0000000000007b1d */ /* 0x001fe60000010000 */
[----:B------:R-:W-:-:S04]  /*1dd20*/  LOP3.LUT R3, R3, 0x3fff, RZ, 0xc0, !PT ;  /* 0x00003fff03037812 */ /* 0x000fc800078ec0ff */
[----:B------:R-:W-:Y:S01]  /*1dd30*/  R2UR UR32, R3 ;  /* 0x00000000032072ca */ /* 0x000fe200000e0000 */
[----:B---3--:R-:W-:-:S12]  /*1dd40*/  WARPGROUP.ARRIVE ;  /* 0x00000000000079c5 */ /* 0x008fd80000000000 */
[----:B------:R-:W-:Y:S01]  /*1dd50*/  HGMMA.64x128x16.F32 R156, gdesc[UR32].tnspA, RZ, !UPT, gsb0 ;  /* 0x21e00000209c79f0 */ /* 0x000fe2000c0008ff */
[----:B------:R-:W-:Y:S02]  /*1dd60*/  MOV R11, RZ ;  /* 0x000000ff000b7202 */ /* 0x000fe40000000f00 */
[----:B----4-:R-:W-:-:S04]  /*1dd70*/  IADD3 R4, P0, R3, 0x80, RZ ;  /* 0x0000008003047810 */ /* 0x010fc80007f1e0ff */
[----:B------:R-:W-:Y:S02]  /*1dd80*/  IADD3.X R3, R11, 0x40000040, RZ, P0, !PT ;  /* 0x400000400b037810 */ /* 0x000fe400007fe4ff */
[----:B------:R-:W-:Y:S02]  /*1dd90*/  R2UR UR6, R4 ;  /* 0x00000000040672ca */ /* 0x000fe400000e0000 */
[----:B------:R-:W-:-:S13]  /*1dda0*/  R2UR UR52, R3 ;  /* 0x00000000033472ca */ /* 0x000fda00000e0000 */
[----:B------:R-:W-:Y:S01]  /*1ddb0*/  UMOV UR53, UR52 ;  /* 0x0000003400357c82 */ /* 0x000fe20008000000 */
[----:B------:R-:W-:Y:S01]  /*1ddc0*/  UMOV UR52, UR6 ;  /* 0x0000000600347c82 */ /* 0x000fe20008000000 */
[----:B------:R-:W-:Y:S02]  /*1ddd0*/  WARPGROUP.DEPBAR.LE gsb0, 0x0 ;  /* 0x00008000000079c5 */ /* 0x000fe40000010000 */
[----:B------:R-:W-:-:S06]  /*1dde0*/  WARPGROUP.ARRIVE ;  /* 0x00000000000079c5 */ /* 0x000fcc0000000000 */
[----:B------:R-:W-:Y:S01]  /*1ddf0*/  HGMMA.64x128x16.F32 R156, gdesc[UR52].tnspA, R156, gsb0 ;  /* 0x21e00000349c79f0 */ /* 0x000fe2000800089c */
[----:B------:R-:W-:Y:S01]  /*1de00*/  UIADD3.64 UR56, UR52, 0x80, URZ ;  /* 0x0000008034387897 */ /* 0x000fe2000fffe03f */
[----:B------:R-:W-:Y:S01]  /*1de10*/  MOV R6, UR35 ;  /* 0x0000002300067c02 */ /* 0x000fe20008000f00 */
[----:B------:R-:W-:Y:S01]  /*1de20*/  UIADD3.64 UR32, UR52, 0x100, URZ ;  /* 0x0000010034207897 */ /* 0x000fe2000fffe03f */
[----:B------:R-:W-:Y:S01]  /*1de30*/  MOV R5, UR34 ;  /* 0x0000002200057c02 */ /* 0x000fe20008000f00 */
[----:B------:R-:W-:Y:S01]  /*1de40*/  UIADD3.64 UR34, UR54, 0x4, URZ ;  /* 0x0000000436227897 */ /* 0x000fe2000fffe03f */
[----:B------:R-:W-:Y:S02]  /*1de50*/  WARPGROUP.DEPBAR.LE gsb0, 0x0 ;  /* 0x00008000000079c5 */ /* 0x000fe40000010000 */
[----:B------:R-:W-:-:S06]  /*1de60*/  WARPGROUP.ARRIVE ;  /* 0x00000000000079c5 */ /* 0x000fcc0000000000 */
[----:B------:R-:W-:Y:S01]  /*1de70*/  HGMMA.64x128x16.F32 R156, gdesc[UR56].tnspA, R156, gsb0 ;  /* 0x21e00000389c79f0 */ /* 0x000fe2000800089c */
[----:B------:R-:W-:Y:S02]  /*1de80*/  UIADD3.64 UR58, UR54, 0x3fe, URZ ;  /* 0x000003fe363a7897 */ /* 0x000fe4000fffe03f */
        /* <DEDUP_REMOVED lines=32> */
[----:B------:R-:W-:Y:S02]  /*1e090*/  WARPGROUP.DEPBAR.LE gsb0, 0x0 ;  /* 0x00008000000079c5 */ /* 0x000fe40000010000 */
[----:B------:R-:W-:-:S07]  /*1e0a0*/  WARPGROUP.ARRIVE ;  /* 0x00000000000079c5 */ /* 0x000fce0000000000 */
[----:B------:R-:W-:Y:S01]  /*1e0b0*/  HGMMA.64x128x16.F32 R156, gdesc[UR56].tnspA, R156, gsb0 ;  /* 0x21e00000389c79f0 */ /* 0x000fe2000800089c */
[----:B------:R-:W-:Y:S02]  /*1e0c0*/  UIADD3.64 UR12, UR52, 0x500, URZ ;  /* 0x00000500340c7897 */ /* 0x000fe4000fffe03f */
[----:B------:R-:W-:Y:S02]  /*1e0d0*/  WARPGROUP.DEPBAR.LE gsb0, 0x0 ;  /* 0x00008000000079c5 */ /* 0x000fe40000010000 */
[----:B------:R-:W-:-:S07]  /*1e0e0*/  WARPGROUP.ARRIVE ;  /* 0x00000000000079c5 */ /* 0x000fce0000000000 */
[----:B------:R-:W-:Y:S01]  /*1e0f0*/  HGMMA.64x128x16.F32 R156, gdesc[UR8].tnspA, R156, gsb0 ;  /* 0x21e00000089c79f0 */ /* 0x000fe2000800089c */
[----:B------:R-:W-:Y:S02]  /*1e100*/  UIADD3.64 UR6, UR54, 0xbfe, URZ ;  /* 0x00000bfe36067897 */ /* 0x000fe4000fffe03f */
[----:B------:R-:W-:Y:S01]  /*1e110*/  UIADD3.64 UR4, UR52, 0x580, URZ ;  /* 0x0000058034047897 */ /* 0x000fe2000fffe03f */
[----:B------:R-:W-:Y:S02]  /*1e120*/  WARPGROUP.DEPBAR.LE gsb0, 0x0 ;  /* 0x00008000000079c5 */ /* 0x000fe40000010000 */
[----:B------:R-:W-:-:S06]  /*1e130*/  WARPGROUP.ARRIVE ;  /* 0x00000000000079c5 */ /* 0x000fcc0000000000 */
[----:B------:R-:W-:Y:S01]  /*1e140*/  HGMMA.64x128x16.F32 R156, gdesc[UR12].tnspA, R156, gsb0 ;  /* 0x21e000000c9c79f0 */ /* 0x000fe2000800089c */
[----:B------:R-:W-:Y:S01]  /*1e150*/  UMOV UR60, UR58 ;  /* 0x0000003a003c7c82 */ /* 0x000fe20008000000 */
[----:B------:R-:W-:Y:S01]  /*1e160*/  UMOV UR61, UR59 ;  /* 0x0000003b003d7c82 */ /* 0x000fe20008000000 */
        /* <DEDUP_REMOVED lines=87> */
[----:B------:R-:W-:Y:S04]  /*1e6e0*/  STL [R1+0x1a84], R22 ;  /* 0x001a841601007387 */ /* 0x000fe80000100800 */
[----:B------:R-:W-:Y:S04]  /*1e6f0*/  STL [R1+0x1a88], R21 ;  /* 0x001a881501007387 */ /* 0x000fe80000100800 */
[----:B------:R-:W-:Y:S04]  /*1e700*/  STL [R1+0x1a8c], R20 ;  /* 0x001a8c1401007387 */ /* 0x000fe80000100800 */
[----:B------:R-:W-:Y:S04]  /*1e710*/  STL [R1+0x1a90], R19 ;  /* 0x001a901301007387 */ /* 0x000fe80000100800 */
[----:B------:R-:W-:Y:S04]  /*1e720*/  STL [R1+0x1a94], R18 ;  /* 0x001a941201007387 */ /* 0x000fe80000100800 */
[----:B------:R-:W-:Y:S01]  /*1e730*/  STL [R1+0x1a98], R17 ;  /* 0x001a981101007387 */ /* 0x000fe20000100800 */
[----:B------:R-:W-:-:S02]  /*1e740*/  WARPGROUP.DEPBAR.LE gsb0, 0x0 ;  /* 0x00008000000079c5 */ /* 0x000fc40000010000 */
[----:B------:R-:W-:-:S06]  /*1e750*/  WARPGROUP.ARRIVE ;  /* 0x00000000000079c5 */ /* 0x000fcc0000000000 */
[----:B------:R-:W-:Y:S01]  /*1e760*/  HGMMA.64x128x16.F32 R156, gdesc[UR56].tnspA, R156, gsb0 ;  /* 0x21e00000389c79f0 */ /* 0x000fe2000800089c */
[----:B------:R-:W-:Y:S01]  /*1e770*/  STL [R1+0x1a9c], R16 ;  /* 0x001a9c1001007387 */ /* 0x000fe20000100800 */
[----:B------:R-:W-:-:S03]  /*1e780*/  R2UR UR35, R6 ;  /* 0x00000000062372ca */ /* 0x000fc600000e0000 */
[----:B------:R0:W-:Y:S01]  /*1e790*/  STL [R1+0x1aa0], R15 ;  /* 0x001aa00f01007387 */ /* 0x0001e20000100800 */
[----:B------:R-:W-:Y:S01]  /*1e7a0*/  R2UR UR34, R5 ;  /* 0x00000000052272ca */ /* 0x000fe200000e0000 */
[----:B------:R-:W-:Y:S02]  /*1e7b0*/  UIADD3.64 UR32, UR52, 0xf80, URZ ;  /* 0x00000f8034207897 */ /* 0x000fe4000fffe03f */
[----:B------:R-:W-:Y:S01]  /*1e7c0*/  UIADD3.64 UR56, UR52, 0x1000, URZ ;  /* 0x0000100034387897 */ /* 0x000fe2000fffe03f */
[----:B------:R-:W-:Y:S02]  /*1e7d0*/  WARPGROUP.DEPBAR.LE gsb0, 0x0 ;  /* 0x00008000000079c5 */ /* 0x000fe40000010000 */
[----:B------:R-:W-:Y:S04]  /*1e7e0*/  STL.64 [R1+0x618], R162 ;  /* 0x000618a201007387 */ /* 0x000fe80000100a00 */
[----:B------:R-:W-:Y:S04]  /*1e7f0*/  STL.64 [R1+0x620], R164 ;  /* 0x000620a401007387 */ /* 0x000fe80000100a00 */
[----:B------:R-:W-:Y:S04]  /*1e800*/  STL.64 [R1+0x628], R166 ;  /* 0x000628a601007387 */ /* 0x000fe80000100a00 */
[----:B------:R-:W-:Y:S04]  /*1e810*/  STL.64 [R1+0x630], R168 ;  /* 0x000630a801007387 */ /* 0x000fe80000100a00 */
[----:B------:R-:W-:Y:S01]  /*1e820*/  STL.64 [R1+0x638], R170 ;  /* 0x000638aa01007387 */ /* 0x000fe20000100a00 */
[----:B------:R-:W-:-:S03]  /*1e830*/  MOV R147, R180 ;  /* 0x000000b400937202 */ /* 0x000fc60000000f00 */
[----:B------:R-:W-:Y:S01]  /*1e840*/  STL.64 [R1+0x640], R172 ;  /* 0x000640ac01007387 */ /* 0x000fe20000100a00 */
[----:B------:R-:W-:-:S03]  /*1e850*/  MOV R145, R181 ;  /* 0x000000b500917202 */ /* 0x000fc60000000f00 */
[----:B------:R-:W-:Y:S01]  /*1e860*/  STL.64 [R1+0x648], R174 ;  /* 0x000648ae01007387 */ /* 0x000fe20000100a00 */
[----:B------:R-:W-:Y:S02]  /*1e870*/  MOV R140, R184 ;  /* 0x000000b8008c7202 */ /* 0x000fe40000000f00 */
[----:B------:R-:W-:Y:S01]  /*1e880*/  MOV R137, R185 ;  /* 0x000000b900897202 */ /* 0x000fe20000000f00 */
[----:B------:R-:W-:Y:S01]  /*1e890*/  STL.64 [R1+0x650], R176 ;  /* 0x000650b001007387 */ /* 0x000fe20000100a00 */
[----:B------:R-:W-:Y:S02]  /*1e8a0*/  MOV R136, R188 ;  /* 0x000000bc00887202 */ /* 0x000fe40000000f00 */
[----:B------:R-:W-:Y:S01]  /*1e8b0*/  MOV R134, R189 ;  /* 0x000000bd00867202 */ /* 0x000fe20000000f00 */
[----:B------:R1:W-:Y:S01]  /*1e8c0*/  STL.64 [R1+0x658], R178 ;  /* 0x000658b201007387 */ /* 0x0003e20000100a00 */
[----:B------:R-:W-:Y:S02]  /*1e8d0*/  MOV R132, R192 ;  /* 0x000000c000847202 */ /* 0x000fe40000000f00 */
[----:B------:R-:W-:Y:S01]  /*1e8e0*/  MOV R131, R193 ;  /* 0x000000c100837202 */ /* 0x000fe20000000f00 */
[----:B------:R-:W-:Y:S01]  /*1e8f0*/  UMOV UR6, UR58 ;  /* 0x0000003a00067c82 */ /* 0x000fe20008000000 */
[----:B------:R-:W-:-:S02]  /*1e900*/  MOV R129, R196 ;  /* 0x000000c400817202 */ /* 0x000fc40000000f00 */
[----:B------:R-:W-:Y:S02]  /*1e910*/  MOV R128, R197 ;  /* 0x000000c500807202 */ /* 0x000fe40000000f00 */
[----:B------:R-:W-:Y:S02]  /*1e920*/  MOV R126, R200 ;  /* 0x000000c8007e7202 */ /* 0x000fe40000000f00 */
[----:B------:R-:W-:Y:S02]  /*1e930*/  MOV R124, R182 ;  /* 0x000000b6007c7202 */ /* 0x000fe40000000f00 */
[----:B------:R-:W-:Y:S02]  /*1e940*/  MOV R123, R183 ;  /* 0x000000b7007b7202 */ /* 0x000fe40000000f00 */
[----:B------:R-:W-:Y:S02]  /*1e950*/  MOV R121, R186 ;  /* 0x000000ba00797202 */ /* 0x000fe40000000f00 */
        /* <DEDUP_REMOVED lines=23> */
[----:B0-----:R-:W-:Y:S02]  /*1ead0*/  MOV R15, R211 ;  /* 0x000000d3000f7202 */ /* 0x001fe40000000f00 */
[----:B------:R-:W-:-:S02]  /*1eae0*/  MOV R22, R212 ;  /* 0x000000d400167202 */ /* 0x000fc40000000f00 */
[----:B------:R-:W-:Y:S02]  /*1eaf0*/  MOV R16, R213 ;  /* 0x000000d500107202 */ /* 0x000fe40000000f00 */
[----:B------:R-:W-:Y:S02]  /*1eb00*/  MOV R21, R214 ;  /* 0x000000d600157202 */ /* 0x000fe40000000f00 */
[----:B------:R-:W-:Y:S01]  /*1eb10*/  MOV R17, R215 ;  /* 0x000000d700117202 */ /* 0x000fe20000000f00 */
[----:B------:R-:W-:Y:S01]  /*1eb20*/  UMOV UR7, UR59 ;  /* 0x0000003b00077c82 */ /* 0x000fe20008000000 */
[----:B-1----:R-:W-:Y:S01]  /*1eb30*/  WARPGROUP.ARRIVE ;  /* 0x00000000000079c5 */ /* 0x002fe20000000000 */
[----:B------:R-:W-:Y:S02]  /*1eb40*/  UIADD3.64 UR8, UR54, 0x2, URZ ;  /* 0x0000000236087897 */ /* 0x000fe4000fffe03f */
[----:B------:R-:W-:Y:S02]  /*1eb50*/  UIADD3.64 UR12, UR54, 0x4, URZ ;  /* 0x00000004360c7897 */ /* 0x000fe4000fffe03f */
[----:B------:R-:W-:Y:S01]  /*1eb60*/  UIADD3.64 UR20, UR54, 0xbfe, URZ ;  /* 0x00000bfe36147897 */ /* 0x000fe2000fffe03f */
[----:B------:R-:W-:Y:S01]  /*1eb70*/  HGMMA.64x128x16.F32 R152, gdesc[UR32].tnspA, RZ, !UPT, gsb0 ;  /* 0x21e00000209879f0 */ /* 0x000fe2000c0008ff */
[----:B------:R-:W-:Y:S01]  /*1eb80*/  UMOV UR58, UR54 ;  /* 0x00000036003a7c82 */ /* 0x000fe20008000000 */
[----:B------:R-:W-:Y:S01]  /*1eb90*/  UMOV UR59, UR55 ;  /* 0x00000037003b7c82 */ /* 0x000fe20008000000 */
[----:B------:R-:W-:-:S02]  /*1eba0*/  UIADD3.64 UR16, UR54, 0xc00, URZ ;  /* 0x00000c0036107897 */ /* 0x000fc4000fffe03f */
[----:B------:R-:W-:Y:S02]  /*1ebb0*/  UIADD3.64 UR24, UR52, 0x3080, URZ ;  /* 0x0000308034187897 */ /* 0x000fe4000fffe03f */
[----:B------:R-:W-:Y:S02]  /*1ebc0*/  UIADD3.64 UR28, UR52, 0x3100, URZ ;  /* 0x00003100341c7897 */ /* 0x000fe4000fffe03f */
[----:B------:R-:W-:Y:S02]  /*1ebd0*/  UIADD3.64 UR40, UR54, 0x13fe, URZ ;  /* 0x000013fe36287897 */ /* 0x000fe4000fffe03f */
[----:B------:R-:W-:Y:S02]  /*1ebe0*/  UIADD3.64 UR36, UR54, 0x1400, URZ ;  /* 0x0000140036247897 */ /* 0x000fe4000fffe03f */
[----:B------:R-:W-:Y:S02]  /*1ebf0*/  UIADD3.64 UR44, UR52, 0x3480, URZ ;  /* 0x00003480342c7897 */ /* 0x000fe4000fffe03f */
[----:B------:R-:W-:Y:S01]  /*1ec00*/  UIADD3.64 UR48, UR52, 0x3500, URZ ;  /* 0x0000350034307897 */ /* 0x000fe2000fffe03f */
[----:B------:R-:W-:Y:S01]  /*1ec10*/  R2UR UR5, R4 ;  /* 0x00000000040572ca */ /* 0x000fe200000e0000 */
[----:B------:R-:W-:Y:S01]  /*1ec20*/  UIADD3.64 UR32, UR54, 0x7fe, URZ ;  /* 0x000007fe36207897 */ /* 0x000fe2000fffe03f */
[----:B------:R-:W2:Y:S04]  /*1ec30*/  LDL.64 R4, [R1+0x1270] ;  /* 0x0012700001047983 */ /* 0x000ea80000100a00 */
[----:B------:R-:W3:Y:S04]  /*1ec40*/  LDL.64 R52, [R1+0x1268] ;  /* 0x0012680001347983 */ /* 0x000ee80000100a00 */
[----:B------:R-:W4:Y:S04]  /*1ec50*/  LDL.64 R50, [R1+0x1260] ;  /* 0x0012600001327983 */ /* 0x000f280000100a00 */
[----:B------:R-:W4:Y:S04]  /*1ec60*/  LDL.64 R48, [R1+0x1258] ;  /* 0x0012580001307983 */ /* 0x000f280000100a00 */
[----:B------:R-:W4:Y:S04]  /*1ec70*/  LDL.64 R8, [R1+0x1248] ;  /* 0x0012480001087983 */ /* 0x000f280000100a00 */
[----:B------:R-:W4:Y:S04]  /*1ec80*/  LDL.64 R44, [R1+0x1240] ;  /* 0x00124000012c7983 */ /* 0x000f280000100a00 */
[----:B------:R-:W4:Y:S01]  /*1ec90*/  LDL.64 R42, [R1+0x1238] ;  /* 0x00123800012a7983 */ /* 0x000f220000100a00 */
[----:B------:R-:W-:-:S02]  /*1eca0*/  MOV R2, R219 ;  /* 0x000000db00027202 */ /* 0x000fc40000000f00 */
[----:B------:R-:W-:Y:S01]  /*1ecb0*/  MOV R19, R218 ;  /* 0x000000da00137202 */ /* 0x000fe20000000f00 */
[----:B------:R-:W4:Y:S01]  /*1ecc0*/  LDL.64 R12, [R1+0x1250] ;  /* 0x00125000010c7983 */ /* 0x000f220000100a00 */
[----:B------:R-:W-:Y:S02]  /*1ecd0*/  MOV R20, R217 ;  /* 0x000000d900147202 */ /* 0x000fe40000000f00 */
[----:B------:R-:W-:Y:S01]  /*1ece0*/  MOV R18, R216 ;  /* 0x000000d800127202 */ /* 0x000fe20000000f00 */
[----:B------:R-:W4:Y:S04]  /*1ecf0*/  LDL.64 R38, [R1+0x1230] ;  /* 0x0012300001267983 */ /* 0x000f280000100a00 */
[----:B------:R-:W4:Y:S04]  /*1ed00*/  LDL.64 R36, [R1+0x1228] ;  /* 0x0012280001247983 */ /* 0x000f280000100a00 */
[----:B------:R-:W4:Y:S01]  /*1ed10*/  LDL.64 R6, [R1+0x1220] ;  /* 0x0012200001067983 */ /* 0x000f220000100a00 */
[----:B------:R-:W-:-:S02]  /*1ed20*/  WARPGROUP.DEPBAR.LE gsb0, 0x0 ;  /* 0x00008000000079c5 */ /* 0x000fc40000010000 */
[----:B------:R-:W-:-:S06]  /*1ed30*/  WARPGROUP.ARRIVE ;  /* 0x00000000000079c5 */ /* 0x000fcc0000000000 */
[----:B------:R-:W-:Y:S01]  /*1ed40*/  HGMMA.64x128x16.F32 R152, gdesc[UR56].tnspA, R152, gsb0 ;  /* 0x21e00000389879f0 */ /* 0x000fe20008000898 */
[----:B------:R-:W-:Y:S01]  /*1ed50*/  UIADD3.64 UR56, UR52, 0x1080, URZ ;  /* 0x0000108034387897 */ /* 0x000fe2000fffe03f */
[----:B------:R-:W-:Y:S01]  /*1ed60*/  UMOV UR58, UR8 ;  /* 0x00000008003a7c82 */ /* 0x000fe20008000000 */
[----:B------:R-:W-:Y:S01]  /*1ed70*/  UMOV UR59, UR9 ;  /* 0x00000009003b7c82 */ /* 0x000fe20008000000 */
[----:B------:R-:W-:Y:S02]  /*1ed80*/  WARPGROUP.DEPBAR.LE gsb0, 0x0 ;  /* 0x00008000000079c5 */ /* 0x000fe40000010000 */
[----:B------:R-:W-:-:S06]  /*1ed90*/  WARPGROUP.ARRIVE ;  /* 0x00000000000079c5 */ /* 0x000fcc0000000000 */
[----:B------:R-:W-:Y:S01]  /*1eda0*/  HGMMA.64x128x16.F32 R152, gdesc[UR56].tnspA, R152, gsb0 ;  /* 0x21e00000389879f0 */ /* 0x000fe20008000898 */
[----:B------:R-:W-:Y:S01]  /*1edb0*/  UIADD3.64 UR56, UR52, 0x1100, URZ ;  /* 0x0000110034387897 */ /* 0x000fe2000fffe03f */
[----:B------:R-:W-:Y:S01]  /*1edc0*/  UMOV UR58, UR12 ;  /* 0x0000000c003a7c82 */ /* 0x000fe20008000000 */
[----:B------:R-:W-:Y:S01]  /*1edd0*/  UMOV UR59, UR13 ;  /* 0x0000000d003b7c82 */ /* 0x000fe20008000000 */
[----:B------:R-:W-:Y:S01]  /*1ede0*/  UIADD3.64 UR8, UR54, 0x3fe, URZ ;  /* 0x000003fe36087897 */ /* 0x000fe2000fffe03f */
        /* <DEDUP_REMOVED lines=47> */
[----:B------:R-:W-:Y:S01]  /*1f0e0*/  UIADD3.64 UR56, UR52, 0x1580, URZ ;  /* 0x0000158034387897 */ /* 0x000fe2000fffe03f */
[----:B------:R-:W-:Y:S01]  /*1f0f0*/  UMOV UR58, UR20 ;  /* 0x00000014003a7c82 */ /* 0x000fe20008000000 */
[----:B------:R-:W-:Y:S01]  /*1f100*/  UMOV UR59, UR21 ;  /* 0x00000015003b7c82 */ /* 0x000fe20008000000 */
[----:B------:R-:W-:Y:S02]  /*1f110*/  WARPGROUP.DEPBAR.LE gsb0, 0x0 ;  /* 0x00008000000079c5 */ /* 0x000fe40000010000 */
[----:B------:R-:W-:-:S06]  /*1f120*/  WARPGROUP.ARRIVE ;  /* 0x00000000000079c5 */ /* 0x000fcc0000000000 */
[----:B------:R-:W-:Y:S03]  /*1f130*/  HGMMA.64x128x16.F32 R152, gdesc[UR12].tnspA, R152, gsb0 ;  /* 0x21e000000c9879f0 */ /* 0x000fe60008000898 */
[----:B------:R-:W-:Y:S02]  /*1f140*/  WARPGROUP.DEPBAR.LE gsb0, 0x0 ;  /* 0x00008000000079c5 */ /* 0x000fe40000010000 */
[----:B------:R-:W-:-:S07]  /*1f150*/  WARPGROUP.ARRIVE ;  /* 0x00000000000079c5 */ /* 0x000fce0000000000 */
        /* <DEDUP_REMOVED lines=25> */
[----:B------:R-:W-:Y:S03]  /*1f2f0*/  HGMMA.64x128x16.F32 R152, gdesc[UR16].tnspA, R152, gsb0 ;  /* 0x21e00000109879f0 */ /* 0x000fe60008000898 */
[----:B------:R-:W-:Y:S02]  /*1f300*/  WARPGROUP.DEPBAR.LE gsb0, 0x0 ;  /* 0x00008000000079c5 */ /* 0x000fe40000010000 */
[----:B------:R-:W-:-:S07]  /*1f310*/  WARPGROUP.ARRIVE ;  /* 0x00000000000079c5 */ /* 0x000fce0000000000 */
[----:B------:R-:W-:Y:S03]  /*1f320*/  HGMMA.64x128x16.F32 R152, gdesc[UR20].tnspA, R152, gsb0 ;  /* 0x21e00000149879f0 */ /* 0x000fe60008000898 */
        /* <DEDUP_REMOVED lines=43> */
[----:B------:R-:W-:Y:S02]  /*1f5e0*/  UIADD3.64 UR8, UR54, 0x1bfe, URZ ;  /* 0x00001bfe36087897 */ /* 0x000fe4000fffe03f */
[----:B------:R-:W-:-:S05]  /*1f5f0*/  UIADD3.64 UR56, UR52, 0x3580, URZ ;  /* 0x0000358034387897 */ /* 0x000fca000fffe03f */
[----:B------:R-:W-:Y:S01]  /*1f600*/  UMOV UR58, UR8 ;  /* 0x00000008003a7c82 */ /* 0x000fe20008000000 */
[----:B------:R-:W-:Y:S01]  /*1f610*/  UMOV UR59, UR9 ;  /* 0x00000009003b7c82 */ /* 0x000fe20008000000 */
        /* <DEDUP_REMOVED lines=66> */
[----:B------:R0:W-:Y:S04]  /*1fa40*/  STL [R1+0x2064], R134 ;  /* 0x0020648601007387 */ /* 0x0001e80000100800 */
[----:B------:R-:W-:Y:S04]  /*1fa50*/  STL [R1+0x2060], R136 ;  /* 0x0020608801007387 */ /* 0x000fe80000100800 */
[----:B------:R-:W-:Y:S04]  /*1fa60*/  STL [R1+0x205c], R137 ;  /* 0x00205c8901007387 */ /* 0x000fe80000100800 */
[----:B------:R-:W-:Y:S04]  /*1fa70*/  STL [R1+0x2058], R140 ;  /* 0x0020588c01007387 */ /* 0x000fe80000100800 */
[----:B------:R-:W-:Y:S04]  /*1fa80*/  STL [R1+0x2054], R145 ;  /* 0x0020549101007387 */ /* 0x000fe80000100800 */
[----:B------:R-:W-:Y:S01]  /*1fa90*/  STL [R1+0x2050], R147 ;  /* 0x0020509301007387 */ /* 0x000fe20000100800 */
[----:B------:R-:W-:-:S03]  /*1faa0*/  WARPGROUP.DEPBAR.LE gsb0, 0x0 ;  /* 0x00008000000079c5 */ /* 0x000fc60000010000 */
        /* <DEDUP_REMOVED lines=36> */
[----:B------:R-:W-:-:S03]  /*1fcf0*/  R2UR UR4, R3 ;  /* 0x00000000030472ca */ /* 0x000fc600000e0000 */
        /* <DEDUP_REMOVED lines=8> */
[----:B--2---:R-:W-:-:S03]  /*1fd80*/  IMAD.WIDE R4, R0, 0x2, R4 ;  /* 0x0000000200047825 */ /* 0x004fc600078e0204 */
[----:B------:R-:W-:Y:S04]  /*1fd90*/  STL [R1+0x1f14], R196 ;  /* 0x001f14c401007387 */ /* 0x000fe80000100800 */
[----:B------:R-:W-:Y:S04]  /*1fda0*/  STL [R1+0x1f10], R197 ;  /* 0x001f10c501007387 */ /* 0x000fe80000100800 */
[----:B------:R-:W-:Y:S01]  /*1fdb0*/  STL [R1+0x1f0c], R198 ;  /* 0x001f0cc601007387 */ /* 0x000fe20000100800 */
[----:B---3--:R-:W-:-:S03]  /*1fdc0*/  IMAD.WIDE R220, R0, 0x2, R52 ;  /* 0x0000000200dc7825 */ /* 0x008fc600078e0234 */
[----:B------:R-:W-:Y:S01]  /*1fdd0*/  STL [R1+0x1f08], R199 ;  /* 0x001f08c701007387 */ /* 0x000fe20000100800 */
[----:B----4-:R-:W-:-:S03]  /*1fde0*/  IMAD.WIDE R218, R0, 0x2, R50 ;  /* 0x0000000200da7825 */ /* 0x010fc600078e0232 */
[----:B------:R-:W-:Y:S01]  /*1fdf0*/  STL [R1+0x1f04], R200 ;  /* 0x001f04c801007387 */ /* 0x000fe20000100800 */
[----:B------:R-:W-:-:S03]  /*1fe00*/  IMAD.WIDE R216, R0, 0x2, R48 ;  /* 0x0000000200d87825 */ /* 0x000fc600078e0230 */
[----:B------:R-:W-:Y:S04]  /*1fe10*/  STL [R1+0x1f00], R201 ;  /* 0x001f00c901007387 */ /* 0x000fe80000100800 */
[----:B------:R-:W-:Y:S04]  /*1fe20*/  STL [R1+0x1efc], R202 ;  /* 0x001efcca01007387 */ /* 0x000fe80000100800 */
[----:B------:R-:W-:Y:S04]  /*1fe30*/  STL [R1+0x1ef8], R203 ;  /* 0x001ef8cb01007387 */ /* 0x000fe80000100800 */
[----:B------:R-:W-:Y:S04]  /*1fe40*/  STL [R1+0x1ef4], R204 ;  /* 0x001ef4cc01007387 */ /* 0x000fe80000100800 */
[----:B------:R2:W3:Y:S04]  /*1fe50*/  LDG.E.U16 R11, desc[UR4][R4.64] ;  /* 0x00000004040b7981 */ /* 0x0004e8000c1e1500 */
[----:B------:R-:W-:Y:S04]  /*1fe60*/  STL [R1+0x1ef0], R205 ;  /* 0x001ef0cd01007387 */ /* 0x000fe80000100800 */
[----:B------:R-:W-:Y:S01]  /*1fe70*/  STL [R1+0x1eec], R206 ;  /* 0x001eecce01007387 */ /* 0x000fe20000100800 */
[----:B--2---:R-:W-:-:S03]  /*1fe80*/  IMAD.WIDE R4, R0, 0x2, R8 ;  /* 0x0000000200047825 */ /* 0x004fc600078e0208 */
[----:B------:R-:W-:Y:S04]  /*1fe90*/  STL [R1+0x1ee8], R207 ;  /* 0x001ee8cf01007387 */ /* 0x000fe80000100800 */
[----:B0-----:R0:W2:Y:S04]  /*1fea0*/  LDG.E.U16 R134, desc[UR4][R220.64] ;  /* 0x00000004dc867981 */ /* 0x0010a8000c1e1500 */
[----:B------:R-:W-:Y:S04]  /*1feb0*/  STL [R1+0x1ee4], R208 ;  /* 0x001ee4d001007387 */ /* 0x000fe80000100800 */
[----:B-1----:R1:W4:Y:S01]  /*1fec0*/  LDG.E.U16 R166, desc[UR4][R218.64] ;  /* 0x00000004daa67981 */ /* 0x002322000c1e1500 */
[----:B0-----:R-:W-:-:S03]  /*1fed0*/  IMAD.WIDE R220, R0, 0x2, R44 ;  /* 0x0000000200dc7825 */ /* 0x001fc600078e022c */
[----:B------:R-:W-:Y:S04]  /*1fee0*/  STL [R1+0x1ee0], R209 ;  /* 0x001ee0d101007387 */ /* 0x000fe80000100800 */
[----:B------:R0:W3:Y:S01]  /*1fef0*/  LDG.E.U16 R90, desc[UR4][R216.64] ;  /* 0x00000004d85a7981 */ /* 0x0000e2000c1e1500 */
[----:B-1----:R-:W-:-:S03]  /*1ff00*/  IMAD.WIDE R218, R0, 0x2, R42 ;  /* 0x0000000200da7825 */ /* 0x002fc600078e022a */
[----:B------:R-:W-:Y:S04]  /*1ff10*/  STL [R1+0x1edc], R210 ;  /* 0x001edcd201007387 */ /* 0x000fe80000100800 */
[----:B------:R1:W3:Y:S04]  /*1ff20*/  LDG.E.U16 R136, desc[UR4][R4.64] ;  /* 0x0000000404887981 */ /* 0x0002e8000c1e1500 */
[----:B------:R-:W-:Y:S04]  /*1ff30*/  STL [R1+0x1ed8], R211 ;  /* 0x001ed8d301007387 */ /* 0x000fe80000100800 */
[----:B------:R-:W-:Y:S04]  /*1ff40*/  STL [R1+0x1ed4], R212 ;  /* 0x001ed4d401007387 */ /* 0x000fe80000100800 */
[----:B------:R-:W-:Y:S04]  /*1ff50*/  STL [R1+0x1ed0], R213 ;  /* 0x001ed0d501007387 */ /* 0x000fe80000100800 */
[----:B------:R-:W-:Y:S04]  /*1ff60*/  STL [R1+0x1ecc], R214 ;  /* 0x001eccd601007387 */ /* 0x000fe80000100800 */
[----:B------:R-:W-:Y:S04]  /*1ff70*/  STL [R1+0x1ec8], R215 ;  /* 0x001ec8d701007387 */ /* 0x000fe80000100800 */
[----:B------:R-:W3:Y:S04]  /*1ff80*/  LDG.E.U16 R165, desc[UR4][R220.64] ;  /* 0x00000004dca57981 */ /* 0x000ee8000c1e1500 */
[----:B------:R-:W3:Y:S04]  /*1ff90*/  LDL.64 R24, [R1+0x1218] ;  /* 0x0012180001187983 */ /* 0x000ee80000100a00 */
[----:B------:R-:W3:Y:S04]  /*1ffa0*/  LDG.E.U16 R89, desc[UR4][R218.64] ;  /* 0x00000004da597981 */ /* 0x000ee8000c1e1500 */
[----:B------:R-:W3:Y:S04]  /*1ffb0*/  LDL.64 R26, [R1+0x1208] ;  /* 0x00120800011a7983 */ /* 0x000ee80000100a00 */
[----:B------:R-:W3:Y:S01]  /*1ffc0*/  LDL.64 R16, [R1+0x1210] ;  /* 0x0012100001107983 */ /* 0x000ee20000100a00 */
[----:B------:R-:W-:-:S03]  /*1ffd0*/  IMAD.WIDE R12, R0, 0x2, R12 ;  /* 0x00000002000c7825 */ /* 0x000fc600078e020c */
[----:B------:R-:W3:Y:S04]  /*1ffe0*/  LDL.64 R8, [R1+0x1200] ;  /* 0x0012000001087983 */ /* 0x000ee80000100a00 */
[----:B------:R-:W3:Y:S01]  /*1fff0*/  LDL.64 R14, [R1+0x11f8] ;  /* 0x0011f800010e7983 */ /* 0x000ee20000100a00 */
[----:B0-----:R-:W-:-:S03]  /*20000*/  IMAD.WIDE R216, R0, 0x2, R38 ;  /* 0x0000000200d87825 */ /* 0x001fc600078e0226 */
[----:B------:R-:W3:Y:S01]  /*20010*/  LDG.E.U16 R30, desc[UR4][R12.64] ;  /* 0x000000040c1e7981 */ /* 0x000ee2000c1e1500 */
[----:B-1----:R-:W-:-:S05]  /*20020*/  IMAD.WIDE R4, R0, 0x2, R6 ;  /* 0x0000000200047825 */ /* 0x002fca00078e0206 */
[----:B------:R-:W3:Y:S04]  /*20030*/  LDG.E.U16 R164, desc[UR4][R4.64] ;  /* 0x0000000404a47981 */ /* 0x000ee8000c1e1500 */
[----:B--2---:R-:W-:Y:S04]  /*20040*/  STL [R1+0x210c], R134 ;  /* 0x00210c8601007387 */ /* 0x004fe80000100800 */
[----:B----4-:R-:W-:Y:S04]  /*20050*/  STL [R1+0x2110], R166 ;  /* 0x002110a601007387 */ /* 0x010fe80000100800 */
[----:B---3--:R-:W-:Y:S04]  /*20060*/  STL [R1+0x2114], R90 ;  /* 0x0021145a01007387 */ /* 0x008fe80000100800 */
[----:B------:R-:W-:Y:S04]  /*20070*/  STL [R1+0x2118], R136 ;  /* 0x0021188801007387 */ /* 0x000fe80000100800 */
[----:B------:R-:W2:Y:S04]  /*20080*/  LDL.64 R20, [R1+0x11f0] ;  /* 0x0011f00001147983 */ /* 0x000ea80000100a00 */
[----:B------:R-:W3:Y:S04]  /*20090*/  LDL.64 R18, [R1+0x11e8] ;  /* 0x0011e80001127983 */ /* 0x000ee80000100a00 */
[----:B------:R-:W4:Y:S04]  /*200a0*/  LDL.64 R2, [R1+0x11e0] ;  /* 0x0011e00001027983 */ /* 0x000f280000100a00 */
[----:B------:R-:W4:Y:S04]  /*200b0*/  LDL.64 R6, [R1+0x11d8] ;  /* 0x0011d80001067983 */ /* 0x000f280000100a00 */
[----:B------:R-:W4:Y:S04]  /*200c0*/  LDL.64 R28, [R1+0x11d0] ;  /* 0x0011d000011c7983 */ /* 0x000f280000100a00 */
[----:B------:R0:W-:Y:S04]  /*200d0*/  STL [R1+0xa10], R11 ;  /* 0x000a100b01007387 */ /* 0x0001e80000100800 */
[----:B------:R-:W-:Y:S01]  /*200e0*/  STL [R1+0x211c], R165 ;  /* 0x00211ca501007387 */ /* 0x000fe20000100800 */
[----:B------:R-:W-:-:S03]  /*200f0*/  IMAD.WIDE R220, R0, 0x2, R24 ;  /* 0x0000000200dc7825 */ /* 0x000fc600078e0218 */
[----:B------:R1:W-:Y:S04]  /*20100*/  STL [R1+0x2120], R89 ;  /* 0x0021205901007387 */ /* 0x0003e80000100800 */
[----:B0-----:R0:W4:Y:S04]  /*20110*/  LDG.E.U16 R11, desc[UR4][R216.64] ;  /* 0x00000004d80b7981 */ /* 0x001128000c1e1500 */
[----:B------:R-:W4:Y:S01]  /*20120*/  LDL.64 R22, [R1+0x11c8] ;  /* 0x0011c80001167983 */ /* 0x000f220000100a00 */
[----:B------:R-:W-:-:S03]  /*20130*/  IMAD.WIDE R218, R0, 0x2, R16 ;  /* 0x0000000200da7825 */ /* 0x000fc600078e0210 */
[----:B------:R-:W4:Y:S01]  /*20140*/  LDL.64 R24, [R1+0x11c0] ;  /* 0x0011c00001187983 */ /* 0x000f220000100a00 */
[----:B0-----:R-:W-:-:S03]  /*20150*/  IMAD.WIDE R216, R0, 0x2, R26 ;  /* 0x0000000200d87825 */ /* 0x001fc600078e021a */
[----:B------:R-:W4:Y:S04]  /*20160*/  LDL.64 R26, [R1+0x11b0] ;  /* 0x0011b000011a7983 */ /* 0x000f280000100a00 */
[----:B------:R-:W4:Y:S01]  /*20170*/  LDL.64 R16, [R1+0x11b8] ;  /* 0x0011b80001107983 */ /* 0x000f220000100a00 */
[----:B------:R-:W-:-:S03]  /*20180*/  IMAD.WIDE R12, R0, 0x2, R36 ;  /* 0x00000002000c7825 */ /* 0x000fc600078e0224 */
[----:B------:R-:W4:Y:S01]  /*20190*/  LDG.E.U16 R88, desc[UR4][R220.64] ;  /* 0x00000004dc587981 */ /* 0x000f22000c1e1500 */
[----:B------:R-:W-:-:S03]  /*201a0*/  IMAD.WIDE R4, R0, 0x2, R14 ;  /* 0x0000000200047825 */ /* 0x000fc600078e020e */
[----:B------:R0:W4:Y:S04]  /*201b0*/  LDG.E.U16 R137, desc[UR4][R12.64] ;  /* 0x000000040c897981 */ /* 0x000128000c1e1500 */
[----:B------:R-:W4:Y:S04]  /*201c0*/  LDL.64 R14, [R1+0x11a0] ;  /* 0x0011a000010e7983 */ /* 0x000f280000100a00 */
[----:B-1----:R3:W4:Y:S01]  /*201d0*/  LDG.E.U16 R89, desc[UR4][R218.64] ;  /* 0x00000004da597981 */ /* 0x002722000c1e1500 */
[----:B0-----:R-:W-:-:S03]  /*201e0*/  IMAD.WIDE R12, R0, 0x2, R8 ;  /* 0x00000002000c7825 */ /* 0x001fc600078e0208 */
[----:B------:R-:W4:Y:S04]  /*201f0*/  LDL.64 R8, [R1+0x11a8] ;  /* 0x0011a80001087983 */ /* 0x000f280000100a00 */
[----:B------:R0:W-:Y:S04]  /*20200*/  STL [R1+0xa00], R30 ;  /* 0x000a001e01007387 */ /* 0x0001e80000100800 */
[----:B------:R-:W4:Y:S04]  /*20210*/  LDG.E.U16 R163, desc[UR4][R12.64] ;  /* 0x000000040ca37981 */ /* 0x000f28000c1e1500 */
[----:B------:R-:W4:Y:S04]  /*20220*/  LDG.E.U16 R87, desc[UR4][R4.64] ;  /* 0x0000000404577981 */ /* 0x000f28000c1e1500 */
[----:B------:R4:W4:Y:S01]  /*20230*/  LDG.E.U16 R140, desc[UR4][R216.64] ;  /* 0x00000004d88c7981 */ /* 0x000922000c1e1500 */
[----:B--2---:R-:W-:-:S03]  /*20240*/  IMAD.WIDE R220, R0, 0x2, R20 ;  /* 0x0000000200dc7825 */ /* 0x004fc600078e0214 */
[----:B------:R-:W2:Y:S01]  /*20250*/  LDL.64 R20, [R1+0x1198] ;  /* 0x0011980001147983 */ /* 0x000ea20000100a00 */
[----:B---3--:R-:W-:-:S03]  /*20260*/  IMAD.WIDE R218, R0, 0x2, R18 ;  /* 0x0000000200da7825 */ /* 0x008fc600078e0212 */
[----:B------:R-:W3:Y:S01]  /*20270*/  LDL.64 R18, [R1+0x1190] ;  /* 0x0011900001127983 */ /* 0x000ee20000100a00 */
[----:B----4-:R-:W-:-:S03]  /*20280*/  IMAD.WIDE R216, R0, 0x2, R2 ;  /* 0x0000000200d87825 */ /* 0x010fc600078e0202 */
[----:B------:R-:W4:Y:S01]  /*20290*/  LDL.64 R2, [R1+0x1188] ;  /* 0x0011880001027983 */ /* 0x000f220000100a00 */
[----:B------:R-:W-:-:S03]  /*202a0*/  IMAD.WIDE R12, R0, 0x2, R6 ;  /* 0x00000002000c7825 */ /* 0x000fc600078e0206 */
[----:B------:R-:W4:Y:S01]  /*202b0*/  LDL.64 R6, [R1+0x1180] ;  /* 0x0011800001067983 */ /* 0x000f220000100a00 */
[----:B------:R-:W-:-:S03]  /*202c0*/  IMAD.WIDE R4, R0, 0x2, R28 ;  /* 0x0000000200047825 */ /* 0x000fc600078e021c */
[----:B------:R-:W4:Y:S04]  /*202d0*/  LDL.64 R28, [R1+0x1178] ;  /* 0x00117800011c7983 */ /* 0x000f280000100a00 */
[----:B------:R1:W4:Y:S04]  /*202e0*/  LDG.E.U16 R165, desc[UR4][R220.64] ;  /* 0x00000004dca57981 */ /* 0x000328000c1e1500 */
[----:B------:R0:W4:Y:S04]  /*202f0*/  LDG.E.U16 R145, desc[UR4][R218.64] ;  /* 0x00000004da917981 */ /* 0x000128000c1e1500 */
[----:B------:R0:W4:Y:S04]  /*20300*/  LDG.E.U16 R86, desc[UR4][R12.64] ;  /* 0x000000040c567981 */ /* 0x000128000c1e1500 */
[----:B------:R4:W-:Y:S01]  /*20310*/  STL [R1+0x9ec], R11 ;  /* 0x0009ec0b01007387 */ /* 0x0009e20000100800 */
[----:B-1----:R-:W-:-:S03]  /*20320*/  IMAD.WIDE R220, R0, 0x2, R22 ;  /* 0x0000000200dc7825 */ /* 0x002fc600078e0216 */
[----:B------:R-:W4:Y:S01]  /*20330*/  LDL.64 R22, [R1+0x1170] ;  /* 0x0011700001167983 */ /* 0x000f220000100a00 */
[----:B0-----:R-:W-:-:S03]  /*20340*/  IMAD.WIDE R218, R0, 0x2, R24 ;  /* 0x0000000200da7825 */ /* 0x001fc600078e0218 */
[----:B------:R-:W4:Y:S01]  /*20350*/  LDL.64 R24, [R1+0x1168] ;  /* 0x0011680001187983 */ /* 0x000f220000100a00 */
[----:B------:R-:W-:-:S03]  /*20360*/  IMAD.WIDE R12, R0, 0x2, R26 ;  /* 0x00000002000c7825 */ /* 0x000fc600078e021a */
[----:B------:R0:W4:Y:S04]  /*20370*/  LDG.E.U16 R162, desc[UR4][R216.64] ;  /* 0x00000004d8a27981 */ /* 0x000128000c1e1500 */
[----:B------:R-:W4:Y:S04]  /*20380*/  LDL.64 R26, [R1+0x1150] ;  /* 0x00115000011a7983 */ /* 0x000f280000100a00 */
[----:B------:R-:W4:Y:S01]  /*20390*/  LDL.64 R30, [R1+0x1158] ;  /* 0x00115800011e7983 */ /* 0x000f220000100a00 */
[----:B0-----:R-:W-:-:S03]  /*203a0*/  IMAD.WIDE R216, R0, 0x2, R16 ;  /* 0x0000000200d87825 */ /* 0x001fc600078e0210 */
[----:B------:R-:W4:Y:S04]  /*203b0*/  LDL.64 R16, [R1+0x1160] ;  /* 0x0011600001107983 */ /* 0x000f280000100a00 */
[----:B------:R0:W4:Y:S04]  /*203c0*/  LDG.E.U16 R147, desc[UR4][R220.64] ;  /* 0x00000004dc937981 */ /* 0x000128000c1e1500 */
[----:B------:R-:W4:Y:S04]  /*203d0*/  LDG.E.U16 R161, desc[UR4][R218.64] ;  /* 0x00000004daa17981 */ /* 0x000f28000c1e1500 */
[----:B------:R-:W4:Y:S01]  /*203e0*/  LDG.E.U16 R85, desc[UR4][R216.64] ;  /* 0x00000004d8557981 */ /* 0x000f22000c1e1500 */
[----:B0-----:R-:W-:-:S03]  /*203f0*/  IMAD.WIDE R220, R0, 0x2, R14 ;  /* 0x0000000200dc7825 */ /* 0x001fc600078e020e */
[----:B------:R-:W4:Y:S04]  /*20400*/  LDL.64 R14, [R1+0x1148] ;  /* 0x00114800010e7983 */ /* 0x000f280000100a00 */
[----:B------:R0:W4:Y:S04]  /*20410*/  LDG.E.U16 R136, desc[UR4][R4.64] ;  /* 0x0000000404887981 */ /* 0x000128000c1e1500 */
[----:B------:R-:W4:Y:S04]  /*20420*/  LDG.E.U16 R160, desc[UR4][R220.64] ;  /* 0x00000004dca07981 */ /* 0x000f28000c1e1500 */
[----:B------:R4:W4:Y:S01]  /*20430*/  LDG.E.U16 R90, desc[UR4][R12.64] ;  /* 0x000000040c5a7981 */ /* 0x000922000c1e1500 */
[----:B0-----:R-:W-:-:S03]  /*20440*/  IMAD.WIDE R4, R0, 0x2, R8 ;  /* 0x0000000200047825 */ /* 0x001fc600078e0208 */
[----:B------:R-:W4:Y:S04]  /*20450*/  LDL.64 R32, [R1+0x1128] ;  /* 0x0011280001207983 */ /* 0x000f280000100a00 */
[----:B------:R0:W4:Y:S04]  /*20460*/  LDG.E.U16 R8, desc[UR4][R4.64] ;  /* 0x0000000404087981 */ /* 0x000128000c1e1500 */
        /* <DEDUP_REMOVED lines=26> */
[----:B---3--:R-:W-:-:S03]  /*20610*/  IMAD.WIDE R216, R0, 0x2, R18 ;  /* 0x0000000200d87825 */ /* 0x008fc600078e0212 */
[----:B------:R-:W3:Y:S01]  /*20620*/  LDL.64 R18, [R1+0x1138] ;  /* 0x0011380001127983 */ /* 0x000ee20000100a00 */
[----:B----4-:R-:W-:-:S03]  /*20630*/  IMAD.WIDE R12, R0, 0x2, R2 ;  /* 0x00000002000c7825 */ /* 0x010fc600078e0202 */
[----:B------:R-:W4:Y:S04]  /*20640*/  LDL.64 R2, [R1+0x1130] ;  /* 0x0011300001027983 */ /* 0x000f280000100a00 */
[----:B------:R1:W4:Y:S01]  /*20650*/  LDG.E.U16 R84, desc[UR4][R218.64] ;  /* 0x00000004da547981 */ /* 0x000322000c1e1500 */
[----:B------:R-:W-:-:S03]  /*20660*/  IMAD.WIDE R220, R0, 0x2, R28 ;  /* 0x0000000200dc7825 */ /* 0x000fc600078e021c */
[----:B------:R-:W4:Y:S04]  /*20670*/  LDL.64 R28, [R1+0x1120] ;  /* 0x00112000011c7983 */ /* 0x000f280000100a00 */
[----:B------:R1:W4:Y:S01]  /*20680*/  LDG.E.U16 R166, desc[UR4][R216.64] ;  /* 0x00000004d8a67981 */ /* 0x000322000c1e1500 */
[----:B0-----:R-:W-:-:S03]  /*20690*/  IMAD.WIDE R4, R0, 0x2, R6 ;  /* 0x0000000200047825 */ /* 0x001fc600078e0206 */
[----:B------:R0:W4:Y:S04]  /*206a0*/  LDG.E.U16 R83, desc[UR4][R220.64] ;  /* 0x00000004dc537981 */ /* 0x000128000c1e1500 */
[----:B------:R0:W4:Y:S04]  /*206b0*/  LDG.E.U16 R7, desc[UR4][R12.64] ;  /* 0x000000040c077981 */ /* 0x000128000c1e1500 */
[----:B------:R0:W4:Y:S01]  /*206c0*/  LDG.E.U16 R159, desc[UR4][R4.64] ;  /* 0x00000004049f7981 */ /* 0x000122000c1e1500 */
[----:B-1----:R-:W-:-:S03]  /*206d0*/  IMAD.WIDE R218, R0, 0x2, R22 ;  /* 0x0000000200da7825 */ /* 0x002fc600078e0216 */
[----:B------:R-:W4:Y:S01]  /*206e0*/  LDL.64 R22, [R1+0x1118] ;  /* 0x0011180001167983 */ /* 0x000f220000100a00 */
[----:B------:R-:W-:-:S03]  /*206f0*/  IMAD.WIDE R216, R0, 0x2, R24 ;  /* 0x0000000200d87825 */ /* 0x000fc600078e0218 */
[----:B------:R-:W4:Y:S04]  /*20700*/  LDL.64 R24, [R1+0x1110] ;  /* 0x0011100001187983 */ /* 0x000f280000100a00 */
[----:B------:R1:W4:Y:S01]  /*20710*/  LDG.E.U16 R134, desc[UR4][R218.64] ;  /* 0x00000004da867981 */ /* 0x000322000c1e1500 */
[----:B0-----:R-:W-:-:S03]  /*20720*/  IMAD.WIDE R220, R0, 0x2, R26 ;  /* 0x0000000200dc7825 */ /* 0x001fc600078e021a */
[----:B------:R-:W4:Y:S01]  /*20730*/  LDL.64 R26, [R1+0x10f8] ;  /* 0x0010f800011a7983 */ /* 0x000f220000100a00 */
[----:B------:R-:W-:-:S03]  /*20740*/  IMAD.WIDE R12, R0, 0x2, R16 ;  /* 0x00000002000c7825 */ /* 0x000fc600078e0210 */
[----:B------:R2:W4:Y:S04]  /*20750*/  LDG.E.U16 R215, desc[UR4][R216.64] ;  /* 0x00000004d8d77981 */ /* 0x000528000c1e1500 */
[----:B------:R-:W4:Y:S01]  /*20760*/  LDL.64 R16, [R1+0x1108] ;  /* 0x0011080001107983 */ /* 0x000f220000100a00 */
[----:B------:R-:W-:-:S03]  /*20770*/  IMAD.WIDE R4, R0, 0x2, R30 ;  /* 0x0000000200047825 */ /* 0x000fc600078e021e */
[----:B------:R-:W4:Y:S04]  /*20780*/  LDL.64 R30, [R1+0x1100] ;  /* 0x00110000011e7983 */ /* 0x000f280000100a00 */
[----:B------:R3:W4:Y:S01]  /*20790*/  LDG.E.U16 R158, desc[UR4][R12.64] ;  /* 0x000000040c9e7981 */ /* 0x000722000c1e1500 */
[----:B-1----:R-:W-:-:S03]  /*207a0*/  IMAD.WIDE R218, R0, 0x2, R14 ;  /* 0x0000000200da7825 */ /* 0x002fc600078e020e */
[----:B------:R4:W4:Y:S04]  /*207b0*/  LDG.E.U16 R82, desc[UR4][R4.64] ;  /* 0x0000000404527981 */ /* 0x000928000c1e1500 */
[----:B------:R-:W4:Y:S04]  /*207c0*/  LDL.64 R14, [R1+0x10f0] ;  /* 0x0010f000010e7983 */ /* 0x000f280000100a00 */
[----:B------:R0:W4:Y:S01]  /*207d0*/  LDG.E.U16 R214, desc[UR4][R218.64] ;  /* 0x00000004dad67981 */ /* 0x000122000c1e1500 */
[----:B--2---:R-:W-:-:S03]  /*207e0*/  IMAD.WIDE R216, R0, 0x2, R20 ;  /* 0x0000000200d87825 */ /* 0x004fc600078e0214 */
[----:B------:R-:W2:Y:S01]  /*207f0*/  LDL.64 R20, [R1+0x10e0] ;  /* 0x0010e00001147983 */ /* 0x000ea20000100a00 */
[----:B---3--:R-:W-:-:S03]  /*20800*/  IMAD.WIDE R12, R0, 0x2, R18 ;  /* 0x00000002000c7825 */ /* 0x008fc600078e0212 */
[----:B------:R-:W3:Y:S01]  /*20810*/  LDG.E.U16 R157, desc[UR4][R216.64] ;  /* 0x00000004d89d7981 */ /* 0x000ee2000c1e1500 */
[----:B----4-:R-:W-:-:S03]  /*20820*/  IMAD.WIDE R4, R0, 0x2, R2 ;  /* 0x0000000200047825 */ /* 0x010fc600078e0202 */
[----:B------:R-:W4:Y:S04]  /*20830*/  LDG.E.U16 R81, desc[UR4][R12.64] ;  /* 0x000000040c517981 */ /* 0x000f28000c1e1500 */
[----:B------:R1:W3:Y:S01]  /*20840*/  LDG.E.U16 R2, desc[UR4][R220.64] ;  /* 0x00000004dc027981 */ /* 0x0002e2000c1e1500 */
[----:B0-----:R-:W-:-:S03]  /*20850*/  IMAD.WIDE R218, R0, 0x2, R28 ;  /* 0x0000000200da7825 */ /* 0x001fc600078e021c */
[----:B------:R-:W4:Y:S04]  /*20860*/  LDL.64 R28, [R1+0x10c8] ;  /* 0x0010c800011c7983 */ /* 0x000f280000100a00 */
[----:B------:R0:W3:Y:S01]  /*20870*/  LDG.E.U16 R156, desc[UR4][R218.64] ;  /* 0x00000004da9c7981 */ /* 0x0000e2000c1e1500 */
[----:B-1----:R-:W-:-:S03]  /*20880*/  IMAD.WIDE R220, R0, 0x2, R32 ;  /* 0x0000000200dc7825 */ /* 0x002fc600078e0220 */
[----:B------:R1:W3:Y:S04]  /*20890*/  LDG.E.U16 R19, desc[UR4][R4.64] ;  /* 0x0000000404137981 */ /* 0x0002e8000c1e1500 */
[----:B------:R-:W3:Y:S04]  /*208a0*/  LDL.64 R32, [R1+0x10d0] ;  /* 0x0010d00001207983 */ /* 0x000ee80000100a00 */
[----:B------:R1:W3:Y:S01]  /*208b0*/  LDG.E.U16 R213, desc[UR4][R220.64] ;  /* 0x00000004dcd57981 */ /* 0x0002e2000c1e1500 */
[----:B------:R-:W-:-:S03]  /*208c0*/  IMAD.WIDE R216, R0, 0x2, R22 ;  /* 0x0000000200d87825 */ /* 0x000fc600078e0216 */
[----:B------:R-:W3:Y:S01]  /*208d0*/  LDL.64 R22, [R1+0x10c0] ;  /* 0x0010c00001167983 */ /* 0x000ee20000100a00 */
[----:B------:R-:W-:-:S03]  /*208e0*/  IMAD.WIDE R12, R0, 0x2, R24 ;  /* 0x00000002000c7825 */ /* 0x000fc600078e0218 */
[----:B------:R-:W3:Y:S04]  /*208f0*/  LDL.64 R24, [R1+0x10b8] ;  /* 0x0010b80001187983 */ /* 0x000ee80000100a00 */
[----:B------:R-:W3:Y:S01]  /*20900*/  LDG.E.U16 R80, desc[UR4][R216.64] ;  /* 0x00000004d8507981 */ /* 0x000ee2000c1e1500 */
[----:B0-----:R-:W-:-:S03]  /*20910*/  IMAD.WIDE R218, R0, 0x2, R26 ;  /* 0x0000000200da7825 */ /* 0x001fc600078e021a */
[----:B------:R-:W3:Y:S04]  /*20920*/  LDL.64 R26, [R1+0x10a0] ;  /* 0x0010a000011a7983 */ /* 0x000ee80000100a00 */
[----:B------:R-:W3:Y:S01]  /*20930*/  LDG.E.U16 R79, desc[UR4][R218.64] ;  /* 0x00000004da4f7981 */ /* 0x000ee2000c1e1500 */
[----:B-1----:R-:W-:-:S03]  /*20940*/  IMAD.WIDE R4, R0, 0x2, R16 ;  /* 0x0000000200047825 */ /* 0x002fc600078e0210 */
[----:B------:R0:W3:Y:S01]  /*20950*/  LDG.E.U16 R17, desc[UR4][R12.64] ;  /* 0x000000040c117981 */ /* 0x0000e2000c1e1500 */
[----:B------:R-:W-:-:S03]  /*20960*/  IMAD.WIDE R220, R0, 0x2, R30 ;  /* 0x0000000200dc7825 */ /* 0x000fc600078e021e */
[----:B------:R-:W3:Y:S04]  /*20970*/  LDL.64 R30, [R1+0x10a8] ;  /* 0x0010a800011e7983 */ /* 0x000ee80000100a00 */
[----:B------:R-:W3:Y:S01]  /*20980*/  LDG.E.U16 R212, desc[UR4][R4.64] ;  /* 0x0000000404d47981 */ /* 0x000ee2000c1e1500 */
[----:B0-----:R-:W-:-:S03]  /*20990*/  IMAD.WIDE R12, R0, 0x2, R36 ;  /* 0x00000002000c7825 */ /* 0x001fc600078e0224 */
[----:B------:R-:W3:Y:S01]  /*209a0*/  LDL.64 R36, [R1+0x1090] ;  /* 0x0010900001247983 */ /* 0x000ee20000100a00 */
[----:B------:R-:W-:-:S03]  /*209b0*/  IMAD.WIDE R216, R0, 0x2, R14 ;  /* 0x0000000200d87825 */ /* 0x000fc600078e020e */
[----:B------:R-:W3:Y:S04]  /*209c0*/  LDL.64 R14, [R1+0x1098] ;  /* 0x00109800010e7983 */ /* 0x000ee80000100a00 */
[----:B------:R-:W3:Y:S04]  /*209d0*/  LDG.E.U16 R206, desc[UR4][R12.64] ;  /* 0x000000040cce7981 */ /* 0x000ee8000c1e1500 */
[----:B------:R0:W3:Y:S02]  /*209e0*/  LDG.E.U16 R155, desc[UR4][R220.64] ;  /* 0x00000004dc9b7981 */ /* 0x0000e4000c1e1500 */
[----:B0-----:R-:W-:-:S02]  /*209f0*/  IMAD.WIDE R220, R0, 0x2, R34 ;  /* 0x0000000200dc7825 */ /* 0x001fc400078e0222 */
[----:B------:R-:W3:Y:S04]  /*20a00*/  LDL.64 R34, [R1+0x1078] ;  /* 0x0010780001227983 */ /* 0x000ee80000100a00 */
[----:B------:R-:W3:Y:S01]  /*20a10*/  LDG.E.U16 R78, desc[UR4][R220.64] ;  /* 0x00000004dc4e7981 */ /* 0x000ee2000c1e1500 */
[----:B--2---:R-:W-:-:S03]  /*20a20*/  IMAD.WIDE R4, R0, 0x2, R20 ;  /* 0x0000000200047825 */ /* 0x004fc600078e0214 */
[----:B------:R4:W2:Y:S04]  /*20a30*/  LDG.E.U16 R21, desc[UR4][R216.64] ;  /* 0x00000004d8157981 */ /* 0x0008a8000c1e1500 */
[----:B------:R0:W2:Y:S01]  /*20a40*/  LDG.E.U16 R154, desc[UR4][R4.64] ;  /* 0x00000004049a7981 */ /* 0x0000a2000c1e1500 */
[----:B----4-:R-:W-:-:S03]  /*20a50*/  IMAD.WIDE R216, R0, 0x2, R28 ;  /* 0x0000000200d87825 */ /* 0x010fc600078e021c */
[----:B------:R-:W4:Y:S04]  /*20a60*/  LDL.64 R28, [R1+0x1070] ;  /* 0x00107000011c7983 */ /* 0x000f280000100a00 */
[----:B------:R1:W2:Y:S01]  /*20a70*/  LDG.E.U16 R198, desc[UR4][R216.64] ;  /* 0x00000004d8c67981 */ /* 0x0002a2000c1e1500 */
[----:B---3--:R-:W-:-:S03]  /*20a80*/  IMAD.WIDE R218, R0, 0x2, R32 ;  /* 0x0000000200da7825 */ /* 0x008fc600078e0220 */
[----:B------:R-:W3:Y:S04]  /*20a90*/  LDL.64 R32, [R1+0x1060] ;  /* 0x0010600001207983 */ /* 0x000ee80000100a00 */
[----:B------:R1:W2:Y:S01]  /*20aa0*/  LDG.E.U16 R20, desc[UR4][R218.64] ;  /* 0x00000004da147981 */ /* 0x0002a2000c1e1500 */
[----:B------:R-:W-:-:S03]  /*20ab0*/  IMAD.WIDE R12, R0, 0x2, R22 ;  /* 0x00000002000c7825 */ /* 0x000fc600078e0216 */
[----:B------:R-:W2:Y:S01]  /*20ac0*/  LDL.64 R22, [R1+0x1068] ;  /* 0x0010680001167983 */ /* 0x000ea20000100a00 */
[----:B0-----:R-:W-:-:S03]  /*20ad0*/  IMAD.WIDE R4, R0, 0x2, R24 ;  /* 0x0000000200047825 */ /* 0x001fc600078e0218 */
[----:B------:R-:W2:Y:S04]  /*20ae0*/  LDL.64 R24, [R1+0x1058] ;  /* 0x0010580001187983 */ /* 0x000ea80000100a00 */
[----:B------:R0:W2:Y:S01]  /*20af0*/  LDG.E.U16 R77, desc[UR4][R4.64] ;  /* 0x00000004044d7981 */ /* 0x0000a2000c1e1500 */
[----:B-1----:R-:W-:-:S03]  /*20b00*/  IMAD.WIDE R216, R0, 0x2, R26 ;  /* 0x0000000200d87825 */ /* 0x002fc600078e021a */
[----:B------:R-:W2:Y:S01]  /*20b10*/  LDL.64 R26, [R1+0x1048] ;  /* 0x00104800011a7983 */ /* 0x000ea20000100a00 */
[----:B------:R-:W-:-:S03]  /*20b20*/  IMAD.WIDE R220, R0, 0x2, R42 ;  /* 0x0000000200dc7825 */ /* 0x000fc600078e022a */
[----:B------:R-:W2:Y:S04]  /*20b30*/  LDL.64 R42, [R1+0x1038] ;  /* 0x00103800012a7983 */ /* 0x000ea80000100a00 */
[----:B------:R1:W2:Y:S04]  /*20b40*/  LDG.E.U16 R153, desc[UR4][R12.64] ;  /* 0x000000040c997981 */ /* 0x0002a8000c1e1500 */
[----:B------:R-:W2:Y:S01]  /*20b50*/  LDG.E.U16 R18, desc[UR4][R220.64] ;  /* 0x00000004dc127981 */ /* 0x000ea2000c1e1500 */
[----:B------:R-:W-:-:S03]  /*20b60*/  IMAD.WIDE R218, R0, 0x2, R30 ;  /* 0x0000000200da7825 */ /* 0x000fc600078e021e */
[----:B------:R-:W2:Y:S04]  /*20b70*/  LDL.64 R30, [R1+0x1050] ;  /* 0x00105000011e7983 */ /* 0x000ea80000100a00 */
[----:B------:R1:W2:Y:S01]  /*20b80*/  LDG.E.U16 R197, desc[UR4][R218.64] ;  /* 0x00000004dac57981 */ /* 0x0002a2000c1e1500 */
        /* <DEDUP_REMOVED lines=8> */
[----:B------:R-:W2:Y:S04]  /*20c10*/  LDL.64 R40, [R1+0x1028] ;  /* 0x0010280001287983 */ /* 0x000ea80000100a00 */
[----:B------:R-:W2:Y:S04]  /*20c20*/  LDG.E.U16 R16, desc[UR4][R4.64] ;  /* 0x0000000404107981 */ /* 0x000ea8000c1e1500 */
[----:B------:R-:W2:Y:S04]  /*20c30*/  LDG.E.U16 R151, desc[UR4][R218.64] ;  /* 0x00000004da977981 */ /* 0x000ea8000c1e1500 */
[----:B------:R-:W2:Y:S04]  /*20c40*/  LDG.E.U16 R196, desc[UR4][R220.64] ;  /* 0x00000004dcc47981 */ /* 0x000ea8000c1e1500 */
[----:B------:R0:W2:Y:S02]  /*20c50*/  LDG.E.U16 R152, desc[UR4][R216.64] ;  /* 0x00000004d8987981 */ /* 0x0000a4000c1e1500 */
[----:B0-----:R-:W-:-:S02]  /*20c60*/  IMAD.WIDE R216, R0, 0x2, R34 ;  /* 0x0000000200d87825 */ /* 0x001fc400078e0222 */
[----:B------:R-:W2:Y:S04]  /*20c70*/  LDL.64 R34, [R1+0xfe8] ;  /* 0x000fe80001227983 */ /* 0x000ea80000100a00 */
[----:B------:R-:W2:Y:S01]  /*20c80*/  LDG.E.U16 R75, desc[UR4][R216.64] ;  /* 0x00000004d84b7981 */ /* 0x000ea2000c1e1500 */
[----:B----4-:R-:W-:-:S03]  /*20c90*/  IMAD.WIDE R12, R0, 0x2, R28 ;  /* 0x00000002000c7825 */ /* 0x010fc600078e021c */
[----:B------:R-:W4:Y:S01]  /*20ca0*/  LDL.64 R28, [R1+0x1018] ;  /* 0x00101800011c7983 */ /* 0x000f220000100a00 */
[----:B---3--:R-:W-:-:S03]  /*20cb0*/  IMAD.WIDE R220, R0, 0x2, R32 ;  /* 0x0000000200dc7825 */ /* 0x008fc600078e0220 */
[----:B------:R-:W3:Y:S04]  /*20cc0*/  LDL.64 R32, [R1+0x1008] ;  /* 0x0010080001207983 */ /* 0x000ee80000100a00 */
[----:B------:R-:W3:Y:S01]  /*20cd0*/  LDG.E.U16 R150, desc[UR4][R220.64] ;  /* 0x00000004dc967981 */ /* 0x000ee2000c1e1500 */
[----:B--2---:R-:W-:-:S03]  /*20ce0*/  IMAD.WIDE R4, R0, 0x2, R22 ;  /* 0x0000000200047825 */ /* 0x004fc600078e0216 */
[----:B------:R0:W2:Y:S01]  /*20cf0*/  LDG.E.U16 R22, desc[UR4][R12.64] ;  /* 0x000000040c167981 */ /* 0x0000a2000c1e1500 */
[----:B------:R-:W-:-:S03]  /*20d00*/  IMAD.WIDE R218, R0, 0x2, R24 ;  /* 0x0000000200da7825 */ /* 0x000fc600078e0218 */
[----:B------:R-:W2:Y:S04]  /*20d10*/  LDL.64 R24, [R1+0x1000] ;  /* 0x0010000001187983 */ /* 0x000ea80000100a00 */
[----:B------:R1:W2:Y:S01]  /*20d20*/  LDG.E.U16 R74, desc[UR4][R218.64] ;  /* 0x00000004da4a7981 */ /* 0x0002a2000c1e1500 */
[----:B0-----:R-:W-:-:S03]  /*20d30*/  IMAD.WIDE R12, R0, 0x2, R26 ;  /* 0x00000002000c7825 */ /* 0x001fc600078e021a */
[----:B------:R-:W2:Y:S01]  /*20d40*/  LDL.64 R26, [R1+0xff0] ;  /* 0x000ff000011a7983 */ /* 0x000ea20000100a00 */
[----:B------:R-:W-:-:S03]  /*20d50*/  IMAD.WIDE R220, R0, 0x2, R42 ;  /* 0x0000000200dc7825 */ /* 0x000fc600078e022a */
[----:B------:R-:W2:Y:S04]  /*20d60*/  LDL.64 R42, [R1+0xfd0] ;  /* 0x000fd000012a7983 */ /* 0x000ea80000100a00 */
[----:B------:R0:W2:Y:S04]  /*20d70*/  LDG.E.U16 R195, desc[UR4][R4.64] ;  /* 0x0000000404c37981 */ /* 0x0000a8000c1e1500 */
[----:B------:R0:W2:Y:S01]  /*20d80*/  LDG.E.U16 R194, desc[UR4][R12.64] ;  /* 0x000000040cc27981 */ /* 0x0000a2000c1e1500 */
[----:B------:R-:W-:-:S03]  /*20d90*/  IMAD.WIDE R216, R0, 0x2, R30 ;  /* 0x0000000200d87825 */ /* 0x000fc600078e021e */
[----:B------:R-:W2:Y:S04]  /*20da0*/  LDL.64 R30, [R1+0xff8] ;  /* 0x000ff800011e7983 */ /* 0x000ea80000100a00 */
[----:B------:R-:W2:Y:S01]  /*20db0*/  LDG.E.U16 R73, desc[UR4][R220.64] ;  /* 0x00000004dc497981 */ /* 0x000ea2000c1e1500 */
[----:B-1----:R-:W-:-:S03]  /*20dc0*/  IMAD.WIDE R218, R0, 0x2, R36 ;  /* 0x0000000200da7825 */ /* 0x002fc600078e0224 */
[----:B------:R-:W2:Y:S01]  /*20dd0*/  LDL.64 R36, [R1+0xfd8] ;  /* 0x000fd80001247983 */ /* 0x000ea20000100a00 */
[----:B0-----:R-:W-:-:S03]  /*20de0*/  IMAD.WIDE R4, R0, 0x2, R14 ;  /* 0x0000000200047825 */ /* 0x001fc600078e020e */
[----:B------:R0:W2:Y:S01]  /*20df0*/  LDG.E.U16 R15, desc[UR4][R216.64] ;  /* 0x00000004d80f7981 */ /* 0x0000a2000c1e1500 */
[----:B------:R-:W-:-:S03]  /*20e00*/  IMAD.WIDE R12, R0, 0x2, R38 ;  /* 0x00000002000c7825 */ /* 0x000fc600078e0226 */
[----:B------:R-:W2:Y:S04]  /*20e10*/  LDL.64 R38, [R1+0xfb0] ;  /* 0x000fb00001267983 */ /* 0x000ea80000100a00 */
[----:B------:R4:W2:Y:S01]  /*20e20*/  LDG.E.U16 R149, desc[UR4][R4.64] ;  /* 0x0000000404957981 */ /* 0x0008a2000c1e1500 */
[----:B0-----:R-:W-:-:S03]  /*20e30*/  IMAD.WIDE R216, R0, 0x2, R40 ;  /* 0x0000000200d87825 */ /* 0x001fc600078e0228 */
[----:B------:R-:W2:Y:S01]  /*20e40*/  LDL.64 R40, [R1+0xfc8] ;  /* 0x000fc80001287983 */ /* 0x000ea20000100a00 */
[----:B------:R-:W-:-:S03]  /*20e50*/  IMAD.WIDE R220, R0, 0x2, R44 ;  /* 0x0000000200dc7825 */ /* 0x000fc600078e022c */
[----:B------:R-:W2:Y:S04]  /*20e60*/  LDG.E.U16 R193, desc[UR4][R216.64] ;  /* 0x00000004d8c17981 */ /* 0x000ea8000c1e1500 */
[----:B------:R-:W2:Y:S04]  /*20e70*/  LDL.64 R44, [R1+0xf90] ;  /* 0x000f9000012c7983 */ /* 0x000ea80000100a00 */
[----:B------:R-:W2:Y:S01]  /*20e80*/  LDG.E.U16 R148, desc[UR4][R12.64] ;  /* 0x000000040c947981 */ /* 0x000ea2000c1e1500 */
[----:B----4-:R-:W-:-:S03]  /*20e90*/  IMAD.WIDE R4, R0, 0x2, R28 ;  /* 0x0000000200047825 */ /* 0x010fc600078e021c */
[----:B------:R3:W4:Y:S04]  /*20ea0*/  LDG.E.U16 R29, desc[UR4][R218.64] ;  /* 0x00000004da1d7981 */ /* 0x000728000c1e1500 */
[----:B------:R0:W4:Y:S01]  /*20eb0*/  LDG.E.U16 R71, desc[UR4][R4.64] ;  /* 0x0000000404477981 */ /* 0x000122000c1e1500 */
[----:B---3--:R-:W-:-:S03]  /*20ec0*/  IMAD.WIDE R218, R0, 0x2, R32 ;  /* 0x0000000200da7825 */ /* 0x008fc600078e0220 */
[----:B------:R-:W3:Y:S04]  /*20ed0*/  LDL.64 R32, [R1+0xfa0] ;  /* 0x000fa00001207983 */ /* 0x000ee80000100a00 */
[----:B------:R-:W4:Y:S01]  /*20ee0*/  LDG.E.U16 R192, desc[UR4][R218.64] ;  /* 0x00000004dac07981 */ /* 0x000f22000c1e1500 */
[----:B--2---:R-:W-:-:S03]  /*20ef0*/  IMAD.WIDE R216, R0, 0x2, R24 ;  /* 0x0000000200d87825 */ /* 0x004fc600078e0218 */
[----:B------:R-:W2:Y:S04]  /*20f00*/  LDL.64 R24, [R1+0xfa8] ;  /* 0x000fa80001187983 */ /* 0x000ea80000100a00 */
[----:B------:R-:W4:Y:S01]  /*20f10*/  LDG.E.U16 R146, desc[UR4][R216.64] ;  /* 0x00000004d8927981 */ /* 0x000f22000c1e1500 */
[----:B0-----:R-:W-:-:S03]  /*20f20*/  IMAD.WIDE R4, R0, 0x2, R26 ;  /* 0x0000000200047825 */ /* 0x001fc600078e021a */
[----:B------:R0:W4:Y:S02]  /*20f30*/  LDG.E.U16 R27, desc[UR4][R220.64] ;  /* 0x00000004dc1b7981 */ /* 0x000124000c1e1500 */
[C---:B0-----:R-:W-:Y:S02]  /*20f40*/  IMAD.WIDE R220, R0.reuse, 0x2, R34 ;  /* 0x0000000200dc7825 */ /* 0x041fe400078e0222 */
[----:B------:R-:W4:Y:S02]  /*20f50*/  LDL.64 R34, [R1+0xf88] ;  /* 0x000f880001227983 */ /* 0x000f240000100a00 */
[C---:B------:R-:W-:Y:S02]  /*20f60*/  IMAD.WIDE R12, R0.reuse, 0x2, R30 ;  /* 0x00000002000c7825 */ /* 0x040fe400078e021e */
[----:B------:R-:W4:Y:S04]  /*20f70*/  LDG.E.U16 R30, desc[UR4][R4.64] ;  /* 0x00000004041e7981 */ /* 0x000f28000c1e1500 */
[----:B------:R0:W4:Y:S01]  /*20f80*/  LDG.E.U16 R70, desc[UR4][R12.64] ;  /* 0x000000040c467981 */ /* 0x000122000c1e1500 */
[----:B------:R-:W-:-:S03]  /*20f90*/  IMAD.WIDE R216, R0, 0x2, R36 ;  /* 0x0000000200d87825 */ /* 0x000fc600078e0224 */
[----:B------:R-:W4:Y:S04]  /*20fa0*/  LDL.64 R36, [R1+0xf80] ;  /* 0x000f800001247983 */ /* 0x000f280000100a00 */
[----:B------:R1:W4:Y:S01]  /*20fb0*/  LDG.E.U16 R69, desc[UR4][R216.64] ;  /* 0x00000004d8457981 */ /* 0x000322000c1e1500 */
[----:B0-----:R-:W-:-:S03]  /*20fc0*/  IMAD.WIDE R12, R0, 0x2, R42 ;  /* 0x00000002000c7825 */ /* 0x001fc600078e022a */
[----:B------:R-:W4:Y:S01]  /*20fd0*/  LDL.64 R42, [R1+0xf78] ;  /* 0x000f7800012a7983 */ /* 0x000f220000100a00 */
[----:B------:R-:W-:-:S03]  /*20fe0*/  IMAD.WIDE R218, R0, 0x2, R52 ;  /* 0x0000000200da7825 */ /* 0x000fc600078e0234 */
        /* <DEDUP_REMOVED lines=8> */
[----:B------:R-:W4:Y:S04]  /*21070*/  LDG.E.U16 R31, desc[UR4][R12.64] ;  /* 0x000000040c1f7981 */ /* 0x000f28000c1e1500 */
[----:B------:R1:W4:Y:S01]  /*21080*/  LDG.E.U16 R143, desc[UR4][R220.64] ;  /* 0x00000004dc8f7981 */ /* 0x000322000c1e1500 */
[----:B0-----:R-:W-:-:S03]  /*21090*/  IMAD.WIDE R218, R0, 0x2, R48 ;  /* 0x0000000200da7825 */ /* 0x001fc600078e0230 */
[----:B------:R-:W4:Y:S04]  /*210a0*/  LDG.E.U16 R190, desc[UR4][R4.64] ;  /* 0x0000000404be7981 */ /* 0x000f28000c1e1500 */
[----:B------:R0:W4:Y:S01]  /*210b0*/  LDG.E.U16 R67, desc[UR4][R218.64] ;  /* 0x00000004da437981 */ /* 0x000122000c1e1500 */
[----:B-1----:R-:W-:-:S03]  /*210c0*/  IMAD.WIDE R220, R0, 0x2, R46 ;  /* 0x0000000200dc7825 */ /* 0x002fc600078e022e */
[----:B------:R-:W4:Y:S04]  /*210d0*/  LDL.64 R46, [R1+0xf40] ;  /* 0x000f4000012e7983 */ /* 0x000f280000100a00 */
[----:B------:R-:W4:Y:S01]  /*210e0*/  LDL.64 R48, [R1+0xf48] ;  /* 0x000f480001307983 */ /* 0x000f220000100a00 */
[----:B0-----:R-:W-:-:S03]  /*210f0*/  IMAD.WIDE R218, R0, 0x2, R44 ;  /* 0x0000000200da7825 */ /* 0x001fc600078e022c */
[----:B------:R-:W4:Y:S04]  /*21100*/  LDL.64 R44, [R1+0xf38] ;  /* 0x000f3800012c7983 */ /* 0x000f280000100a00 */
[----:B------:R-:W4:Y:S04]  /*21110*/  LDL.64 R50, [R1+0xf18] ;  /* 0x000f180001327983 */ /* 0x000f280000100a00 */
[----:B------:R-:W4:Y:S04]  /*21120*/  LDG.E.U16 R66, desc[UR4][R220.64] ;  /* 0x00000004dc427981 */ /* 0x000f28000c1e1500 */
[----:B------:R-:W4:Y:S01]  /*21130*/  LDG.E.U16 R28, desc[UR4][R218.64] ;  /* 0x00000004da1c7981 */ /* 0x000f22000c1e1500 */
[----:B---3--:R-:W-:-:S03]  /*21140*/  IMAD.WIDE R4, R0, 0x2, R32 ;  /* 0x0000000200047825 */ /* 0x008fc600078e0220 */
[----:B------:R4:W3:Y:S04]  /*21150*/  LDG.E.U16 R32, desc[UR4][R216.64] ;  /* 0x00000004d8207981 */ /* 0x0008e8000c1e1500 */
[----:B------:R-:W3:Y:S01]  /*21160*/  LDG.E.U16 R142, desc[UR4][R4.64] ;  /* 0x00000004048e7981 */ /* 0x000ee2000c1e1500 */
[----:B--2---:R-:W-:-:S03]  /*21170*/  IMAD.WIDE R12, R0, 0x2, R24 ;  /* 0x00000002000c7825 */ /* 0x004fc600078e0218 */
[----:B------:R-:W2:Y:S04]  /*21180*/  LDL.64 R24, [R1+0xf50] ;  /* 0x000f500001187983 */ /* 0x000ea80000100a00 */
[----:B------:R0:W3:Y:S01]  /*21190*/  LDG.E.U16 R189, desc[UR4][R12.64] ;  /* 0x000000040cbd7981 */ /* 0x0000e2000c1e1500 */
[----:B----4-:R-:W-:-:S03]  /*211a0*/  IMAD.WIDE R216, R0, 0x2, R34 ;  /* 0x0000000200d87825 */ /* 0x010fc600078e0222 */
[----:B------:R-:W4:Y:S01]  /*211b0*/  LDL.64 R34, [R1+0xf30] ;  /* 0x000f300001227983 */ /* 0x000f220000100a00 */
[----:B------:R-:W-:-:S03]  /*211c0*/  IMAD.WIDE R218, R0, 0x2, R54 ;  /* 0x0000000200da7825 */ /* 0x000fc600078e0236 */
[----:B------:R-:W3:Y:S04]  /*211d0*/  LDG.E.U16 R188, desc[UR4][R216.64] ;  /* 0x00000004d8bc7981 */ /* 0x000ee8000c1e1500 */
[----:B------:R-:W3:Y:S01]  /*211e0*/  LDL.64 R54, [R1+0xf00] ;  /* 0x000f000001367983 */ /* 0x000ee20000100a00 */
[----:B0-----:R-:W-:-:S03]  /*211f0*/  IMAD.WIDE R12, R0, 0x2, R36 ;  /* 0x00000002000c7825 */ /* 0x001fc600078e0224 */
[----:B------:R-:W3:Y:S04]  /*21200*/  LDL.64 R36, [R1+0xf28] ;  /* 0x000f280001247983 */ /* 0x000ee80000100a00 */
[----:B------:R0:W3:Y:S01]  /*21210*/  LDG.E.U16 R141, desc[UR4][R12.64] ;  /* 0x000000040c8d7981 */ /* 0x0000e2000c1e1500 */
[----:B------:R-:W-:-:S03]  /*21220*/  IMAD.WIDE R4, R0, 0x2, R42 ;  /* 0x0000000200047825 */ /* 0x000fc600078e022a */
[----:B------:R-:W3:Y:S04]  /*21230*/  LDL.64 R42, [R1+0xf10] ;  /* 0x000f1000012a7983 */ /* 0x000ee80000100a00 */
[----:B------:R-:W3:Y:S01]  /*21240*/  LDG.E.U16 R65, desc[UR4][R4.64] ;  /* 0x0000000404417981 */ /* 0x000ee2000c1e1500 */
[----:B0-----:R-:W-:-:S03]  /*21250*/  IMAD.WIDE R12, R0, 0x2, R38 ;  /* 0x00000002000c7825 */ /* 0x001fc600078e0226 */
[----:B------:R-:W3:Y:S01]  /*21260*/  LDL.64 R38, [R1+0xef0] ;  /* 0x000ef00001267983 */ /* 0x000ee20000100a00 */
[----:B------:R-:W-:-:S03]  /*21270*/  IMAD.WIDE R220, R0, 0x2, R40 ;  /* 0x0000000200dc7825 */ /* 0x000fc600078e0228 */
[----:B------:R-:W3:Y:S01]  /*21280*/  LDL.64 R40, [R1+0xf08] ;  /* 0x000f080001287983 */ /* 0x000ee20000100a00 */
[----:B------:R-:W-:-:S03]  /*21290*/  IMAD.WIDE R216, R0, 0x2, R52 ;  /* 0x0000000200d87825 */ /* 0x000fc600078e0234 */
[----:B------:R-:W3:Y:S04]  /*212a0*/  LDL.64 R52, [R1+0xef8] ;  /* 0x000ef80001347983 */ /* 0x000ee80000100a00 */
[----:B------:R0:W3:Y:S04]  /*212b0*/  LDG.E.U16 R187, desc[UR4][R218.64] ;  /* 0x00000004dabb7981 */ /* 0x0000e8000c1e1500 */
[----:B------:R-:W3:Y:S04]  /*212c0*/  LDG.E.U16 R64, desc[UR4][R12.64] ;  /* 0x000000040c407981 */ /* 0x000ee8000c1e1500 */
[----:B------:R1:W3:Y:S04]  /*212d0*/  LDG.E.U16 R139, desc[UR4][R216.64] ;  /* 0x00000004d88b7981 */ /* 0x0002e8000c1e1500 */
[----:B------:R4:W3:Y:S01]  /*212e0*/  LDG.E.U16 R33, desc[UR4][R220.64] ;  /* 0x00000004dc217981 */ /* 0x0008e2000c1e1500 */
[----:B0-----:R-:W-:-:S03]  /*212f0*/  IMAD.WIDE R218, R0, 0x2, R46 ;  /* 0x0000000200da7825 */ /* 0x001fc600078e022e */
[----:B------:R-:W3:Y:S01]  /*21300*/  LDL.64 R46, [R1+0xee0] ;  /* 0x000ee000012e7983 */ /* 0x000ee20000100a00 */
[----:B-1----:R-:W-:-:S03]  /*21310*/  IMAD.WIDE R216, R0, 0x2, R44 ;  /* 0x0000000200d87825 */ /* 0x002fc600078e022c */
[----:B------:R0:W3:Y:S04]  /*21320*/  LDG.E.U16 R138, desc[UR4][R218.64] ;  /* 0x00000004da8a7981 */ /* 0x0000e8000c1e1500 */
[----:B------:R-:W3:Y:S01]  /*21330*/  LDL.64 R44, [R1+0xed0] ;  /* 0x000ed000012c7983 */ /* 0x000ee20000100a00 */
[----:B--2---:R-:W-:-:S03]  /*21340*/  IMAD.WIDE R4, R0, 0x2, R24 ;  /* 0x0000000200047825 */ /* 0x004fc600078e0218 */
[----:B------:R-:W2:Y:S04]  /*21350*/  LDG.E.U16 R63, desc[UR4][R216.64] ;  /* 0x00000004d83f7981 */ /* 0x000ea8000c1e1500 */
[----:B------:R3:W2:Y:S01]  /*21360*/  LDG.E.U16 R24, desc[UR4][R4.64] ;  /* 0x0000000404187981 */ /* 0x0006a2000c1e1500 */
[----:B----4-:R-:W-:-:S03]  /*21370*/  IMAD.WIDE R12, R0, 0x2, R34 ;  /* 0x00000002000c7825 */ /* 0x010fc600078e0222 */
[----:B------:R-:W4:Y:S01]  /*21380*/  LDL.64 R34, [R1+0xed8] ;  /* 0x000ed80001227983 */ /* 0x000f220000100a00 */
[----:B------:R-:W-:-:S03]  /*21390*/  IMAD.WIDE R220, R0, 0x2, R48 ;  /* 0x0000000200dc7825 */ /* 0x000fc600078e0230 */
[----:B------:R-:W2:Y:S01]  /*213a0*/  LDL.64 R48, [R1+0xee8] ;  /* 0x000ee80001307983 */ /* 0x000ea20000100a00 */
[----:B0-----:R-:W-:-:S03]  /*213b0*/  IMAD.WIDE R218, R0, 0x2, R50 ;  /* 0x0000000200da7825 */ /* 0x001fc600078e0232 */
[----:B------:R-:W2:Y:S01]  /*213c0*/  LDL.64 R50, [R1+0xec0] ;  /* 0x000ec00001327983 */ /* 0x000ea20000100a00 */
[----:B---3--:R-:W-:-:S03]  /*213d0*/  IMAD.WIDE R4, R0, 0x2, R36 ;  /* 0x0000000200047825 */ /* 0x008fc600078e0224 */
[----:B------:R-:W3:Y:S04]  /*213e0*/  LDL.64 R36, [R1+0xec8] ;  /* 0x000ec80001247983 */ /* 0x000ee80000100a00 */
[----:B------:R0:W3:Y:S01]  /*213f0*/  LDG.E.U16 R186, desc[UR4][R220.64] ;  /* 0x00000004dcba7981 */ /* 0x0000e2000c1e1500 */
[----:B------:R-:W-:-:S03]  /*21400*/  IMAD.WIDE R216, R0, 0x2, R42 ;  /* 0x0000000200d87825 */ /* 0x000fc600078e022a */
[----:B------:R-:W3:Y:S04]  /*21410*/  LDL.64 R42, [R1+0xeb8] ;  /* 0x000eb800012a7983 */ /* 0x000ee80000100a00 */
[----:B------:R1:W3:Y:S01]  /*21420*/  LDG.E.U16 R61, desc[UR4][R218.64] ;  /* 0x00000004da3d7981 */ /* 0x0002e2000c1e1500 */
[----:B0-----:R-:W-:-:S03]  /*21430*/  IMAD.WIDE R220, R0, 0x2, R56 ;  /* 0x0000000200dc7825 */ /* 0x001fc600078e0238 */
[----:B------:R0:W3:Y:S04]  /*21440*/  LDG.E.U16 R25, desc[UR4][R12.64] ;  /* 0x000000040c197981 */ /* 0x0000e8000c1e1500 */
[----:B------:R0:W3:Y:S01]  /*21450*/  LDG.E.U16 R135, desc[UR4][R220.64] ;  /* 0x00000004dc877981 */ /* 0x0000e2000c1e1500 */
[----:B-1----:R-:W-:-:S03]  /*21460*/  IMAD.WIDE R218, R0, 0x2, R38 ;  /* 0x0000000200da7825 */ /* 0x002fc600078e0226 */
[----:B------:R-:W3:Y:S01]  /*21470*/  LDL.64 R38, [R1+0xe98] ;  /* 0x000e980001267983 */ /* 0x000ee20000100a00 */
[----:B0-----:R-:W-:-:S03]  /*21480*/  IMAD.WIDE R12, R0, 0x2, R40 ;  /* 0x00000002000c7825 */ /* 0x001fc600078e0228 */
[----:B------:R-:W3:Y:S01]  /*21490*/  LDL.64 R40, [R1+0xeb0] ;  /* 0x000eb00001287983 */ /* 0x000ee20000100a00 */
[----:B------:R-:W-:-:S03]  /*214a0*/  IMAD.WIDE R220, R0, 0x2, R52 ;  /* 0x0000000200dc7825 */ /* 0x000fc600078e0234 */
[----:B------:R-:W3:Y:S04]  /*214b0*/  LDL.64 R52, [R1+0xea0] ;  /* 0x000ea00001347983 */ /* 0x000ee80000100a00 */
[----:B------:R0:W3:Y:S04]  /*214c0*/  LDG.E.U16 R185, desc[UR4][R4.64] ;  /* 0x0000000404b97981 */ /* 0x0000e8000c1e1500 */
[----:B------:R1:W3:Y:S04]  /*214d0*/  LDG.E.U16 R184, desc[UR4][R12.64] ;  /* 0x000000040cb87981 */ /* 0x0002e8000c1e1500 */
[----:B------:R-:W3:Y:S01]  /*214e0*/  LDL.64 R56, [R1+0xe90] ;  /* 0x000e900001387983 */ /* 0x000ee20000100a00 */
[----:B0-----:R-:W-:-:S03]  /*214f0*/  IMAD.WIDE R4, R0, 0x2, R54 ;  /* 0x0000000200047825 */ /* 0x001fc600078e0236 */
[----:B------:R0:W3:Y:S01]  /*21500*/  LDG.E.U16 R60, desc[UR4][R220.64] ;  /* 0x00000004dc3c7981 */ /* 0x0000e2000c1e1500 */
[----:B-1----:R-:W-:-:S03]  /*21510*/  IMAD.WIDE R12, R0, 0x2, R46 ;  /* 0x00000002000c7825 */ /* 0x002fc600078e022e */
[----:B------:R-:W3:Y:S04]  /*21520*/  LDL.64 R46, [R1+0xe88] ;  /* 0x000e8800012e7983 */ /* 0x000ee80000100a00 */
[----:B------:R4:W3:Y:S01]  /*21530*/  LDG.E.U16 R133, desc[UR4][R4.64] ;  /* 0x0000000404857981 */ /* 0x0008e2000c1e1500 */
[----:B0-----:R-:W-:-:S03]  /*21540*/  IMAD.WIDE R220, R0, 0x2, R44 ;  /* 0x0000000200dc7825 */ /* 0x001fc600078e022c */
[----:B------:R-:W3:Y:S04]  /*21550*/  LDL.64 R44, [R1+0xe68] ;  /* 0x000e6800012c7983 */ /* 0x000ee80000100a00 */
[----:B------:R2:W3:Y:S04]  /*21560*/  LDG.E.U16 R26, desc[UR4][R216.64] ;  /* 0x00000004d81a7981 */ /* 0x0004e8000c1e1500 */
[----:B------:R-:W3:Y:S04]  /*21570*/  LDG.E.U16 R130, desc[UR4][R12.64] ;  /* 0x000000040c827981 */ /* 0x000ee8000c1e1500 */
[----:B------:R-:W3:Y:S01]  /*21580*/  LDL.64 R54, [R1+0xe78] ;  /* 0x000e780001367983 */ /* 0x000ee20000100a00 */
[----:B----4-:R-:W-:-:S03]  /*21590*/  IMAD.WIDE R4, R0, 0x2, R34 ;  /* 0x0000000200047825 */ /* 0x010fc600078e0222 */
[----:B------:R3:W4:Y:S01]  /*215a0*/  LDG.E.U16 R34, desc[UR4][R218.64] ;  /* 0x00000004da227981 */ /* 0x000722000c1e1500 */
[----:B--2---:R-:W-:-:S03]  /*215b0*/  IMAD.WIDE R216, R0, 0x2, R48 ;  /* 0x0000000200d87825 */ /* 0x004fc600078e0230 */
[----:B------:R-:W2:Y:S04]  /*215c0*/  LDL.64 R48, [R1+0xe70] ;  /* 0x000e700001307983 */ /* 0x000ea80000100a00 */
[----:B------:R0:W4:Y:S01]  /*215d0*/  LDG.E.U16 R183, desc[UR4][R216.64] ;  /* 0x00000004d8b77981 */ /* 0x000122000c1e1500 */
[----:B---3--:R-:W-:-:S03]  /*215e0*/  IMAD.WIDE R218, R0, 0x2, R36 ;  /* 0x0000000200da7825 */ /* 0x008fc600078e0224 */
[----:B------:R-:W3:Y:S04]  /*215f0*/  LDL.64 R36, [R1+0xe60] ;  /* 0x000e600001247983 */ /* 0x000ee80000100a00 */
[----:B------:R1:W4:Y:S01]  /*21600*/  LDG.E.U16 R35, desc[UR4][R220.64] ;  /* 0x00000004dc237981 */ /* 0x000322000c1e1500 */
[----:B0-----:R-:W-:-:S03]  /*21610*/  IMAD.WIDE R216, R0, 0x2, R50 ;  /* 0x0000000200d87825 */ /* 0x001fc600078e0232 */
[----:B------:R-:W4:Y:S01]  /*21620*/  LDL.64 R50, [R1+0xe50] ;  /* 0x000e500001327983 */ /* 0x000f220000100a00 */
[----:B------:R-:W-:-:S03]  /*21630*/  IMAD.WIDE R12, R0, 0x2, R42 ;  /* 0x00000002000c7825 */ /* 0x000fc600078e022a */
[----:B------:R-:W4:Y:S01]  /*21640*/  LDL.64 R42, [R1+0xe48] ;  /* 0x000e4800012a7983 */ /* 0x000f220000100a00 */
[----:B-1----:R-:W-:-:S03]  /*21650*/  IMAD.WIDE R220, R0, 0x2, R94 ;  /* 0x0000000200dc7825 */ /* 0x002fc600078e025e */
[----:B------:R0:W4:Y:S04]  /*21660*/  LDG.E.U16 R127, desc[UR4][R216.64] ;  /* 0x00000004d87f7981 */ /* 0x000128000c1e1500 */
[----:B------:R1:W4:Y:S04]  /*21670*/  LDG.E.U16 R59, desc[UR4][R4.64] ;  /* 0x00000004043b7981 */ /* 0x000328000c1e1500 */
[----:B------:R1:W4:Y:S01]  /*21680*/  LDG.E.U16 R182, desc[UR4][R218.64] ;  /* 0x00000004dab67981 */ /* 0x000322000c1e1500 */
[----:B0-----:R-:W-:-:S03]  /*21690*/  IMAD.WIDE R216, R0, 0x2, R38 ;  /* 0x0000000200d87825 */ /* 0x001fc600078e0226 */
[----:B------:R-:W4:Y:S01]  /*216a0*/  LDL.64 R38, [R1+0xe38] ;  /* 0x000e380001267983 */ /* 0x000f220000100a00 */
[----:B-1----:R-:W-:-:S03]  /*216b0*/  IMAD.WIDE R4, R0, 0x2, R40 ;  /* 0x0000000200047825 */ /* 0x002fc600078e0228 */
[----:B------:R0:W4:Y:S01]  /*216c0*/  LDG.E.U16 R181, desc[UR4][R220.64] ;  /* 0x00000004dcb57981 */ /* 0x000122000c1e1500 */
[----:B------:R-:W-:-:S03]  /*216d0*/  IMAD.WIDE R218, R0, 0x2, R52 ;  /* 0x0000000200da7825 */ /* 0x000fc600078e0234 */
[----:B------:R-:W4:Y:S04]  /*216e0*/  LDL.64 R52, [R1+0xe40] ;  /* 0x000e400001347983 */ /* 0x000f280000100a00 */
[----:B------:R1:W4:Y:S01]  /*216f0*/  LDG.E.U16 R58, desc[UR4][R12.64] ;  /* 0x000000040c3a7981 */ /* 0x000322000c1e1500 */
[----:B0-----:R-:W-:-:S03]  /*21700*/  IMAD.WIDE R220, R0, 0x2, R92 ;  /* 0x0000000200dc7825 */ /* 0x001fc600078e025c */
[----:B------:R-:W4:Y:S04]  /*21710*/  LDL.64 R92, [R1+0xe20] ;  /* 0x000e2000015c7983 */ /* 0x000f280000100a00 */
[----:B------:R0:W4:Y:S01]  /*21720*/  LDG.E.U16 R41, desc[UR4][R4.64] ;  /* 0x0000000404297981 */ /* 0x000122000c1e1500 */
[----:B-1----:R-:W-:-:S03]  /*21730*/  IMAD.WIDE R12, R0, 0x2, R56 ;  /* 0x00000002000c7825 */ /* 0x002fc600078e0238 */
[----:B------:R-:W4:Y:S04]  /*21740*/  LDL.64 R94, [R1+0xe28] ;  /* 0x000e2800015e7983 */ /* 0x000f280000100a00 */
[----:B------:R-:W4:Y:S01]  /*21750*/  LDG.E.U16 R57, desc[UR4][R216.64] ;  /* 0x00000004d8397981 */ /* 0x000f22000c1e1500 */
[----:B0-----:R-:W-:-:S03]  /*21760*/  IMAD.WIDE R4, R0, 0x2, R46 ;  /* 0x0000000200047825 */ /* 0x001fc600078e022e */
[----:B------:R0:W4:Y:S04]  /*21770*/  LDG.E.U16 R47, desc[UR4][R12.64] ;  /* 0x000000040c2f7981 */ /* 0x000128000c1e1500 */
[----:B------:R3:W4:Y:S04]  /*21780*/  LDG.E.U16 R180, desc[UR4][R4.64] ;  /* 0x0000000404b47981 */ /* 0x000728000c1e1500 */
[----:B------:R1:W4:Y:S01]  /*21790*/  LDG.E.U16 R125, desc[UR4][R218.64] ;  /* 0x00000004da7d7981 */ /* 0x000322000c1e1500 */
[----:B0-----:R-:W-:-:S03]  /*217a0*/  IMAD.WIDE R12, R0, 0x2, R44 ;  /* 0x00000002000c7825 */ /* 0x001fc600078e022c */
[----:B------:R-:W4:Y:S04]  /*217b0*/  LDL.64 R44, [R1+0xe10] ;  /* 0x000e1000012c7983 */ /* 0x000f280000100a00 */
[----:B------:R-:W4:Y:S01]  /*217c0*/  LDG.E.U16 R122, desc[UR4][R220.64] ;  /* 0x00000004dc7a7981 */ /* 0x000f22000c1e1500 */
[----:B---3--:R-:W-:-:S03]  /*217d0*/  IMAD.WIDE R4, R0, 0x2, R36 ;  /* 0x0000000200047825 */ /* 0x008fc600078e0224 */
[----:B------:R-:W3:Y:S04]  /*217e0*/  LDG.E.U16 R179, desc[UR4][R12.64] ;  /* 0x000000040cb37981 */ /* 0x000ee8000c1e1500 */
[----:B------:R-:W3:Y:S01]  /*217f0*/  LDL.64 R36, [R1+0xe08] ;  /* 0x000e080001247983 */ /* 0x000ee20000100a00 */
[----:B--2---:R-:W-:-:S03]  /*21800*/  IMAD.WIDE R216, R0, 0x2, R48 ;  /* 0x0000000200d87825 */ /* 0x004fc600078e0230 */
[----:B------:R-:W2:Y:S01]  /*21810*/  LDL.64 R48, [R1+0xe18] ;  /* 0x000e180001307983 */ /* 0x000ea20000100a00 */
[----:B-1----:R-:W-:-:S03]  /*21820*/  IMAD.WIDE R218, R0, 0x2, R54 ;  /* 0x0000000200da7825 */ /* 0x002fc600078e0236 */
[----:B------:R4:W2:Y:S04]  /*21830*/  LDG.E.U16 R56, desc[UR4][R216.64] ;  /* 0x00000004d8387981 */ /* 0x0008a8000c1e1500 */
[----:B------:R0:W2:Y:S04]  /*21840*/  LDG.E.U16 R55, desc[UR4][R218.64] ;  /* 0x00000004da377981 */ /* 0x0000a8000c1e1500 */
[----:B------:R1:W2:Y:S01]  /*21850*/  LDG.E.U16 R119, desc[UR4][R4.64] ;  /* 0x0000000404777981 */ /* 0x0002a2000c1e1500 */
[----:B----4-:R-:W-:-:S03]  /*21860*/  IMAD.WIDE R216, R0, 0x2, R42 ;  /* 0x0000000200d87825 */ /* 0x010fc600078e022a */
[----:B------:R-:W4:Y:S01]  /*21870*/  LDL.64 R42, [R1+0xdf0] ;  /* 0x000df000012a7983 */ /* 0x000f220000100a00 */
[----:B0-----:R-:W-:-:S03]  /*21880*/  IMAD.WIDE R218, R0, 0x2, R50 ;  /* 0x0000000200da7825 */ /* 0x001fc600078e0232 */
[----:B------:R-:W4:Y:S01]  /*21890*/  LDL.64 R50, [R1+0xdf8] ;  /* 0x000df80001327983 */ /* 0x000f220000100a00 */
[----:B-1----:R-:W-:-:S03]  /*218a0*/  IMAD.WIDE R4, R0, 0x2, R38 ;  /* 0x0000000200047825 */ /* 0x002fc600078e0226 */
        /* <DEDUP_REMOVED lines=12> */
[----:B------:R3:W4:Y:S04]  /*21970*/  LDG.E.U16 R113, desc[UR4][R4.64] ;  /* 0x0000000404717981 */ /* 0x000728000c1e1500 */
[----:B------:R-:W4:Y:S01]  /*21980*/  LDG.E.U16 R54, desc[UR4][R220.64] ;  /* 0x00000004dc367981 */ /* 0x000f22000c1e1500 */
[----:B0-----:R-:W-:-:S03]  /*21990*/  IMAD.WIDE R12, R0, 0x2, R44 ;  /* 0x00000002000c7825 */ /* 0x001fc600078e022c */
[----:B------:R-:W4:Y:S04]  /*219a0*/  LDG.E.U16 R62, desc[UR4][R218.64] ;  /* 0x00000004da3e7981 */ /* 0x000f28000c1e1500 */
[----:B------:R-:W4:Y:S01]  /*219b0*/  LDL.64 R44, [R1+0xdb0] ;  /* 0x000db000012c7983 */ /* 0x000f220000100a00 */
[----:B------:R-:W-:-:S03]  /*219c0*/  IMAD.WIDE R216, R0, 0x2, R102 ;  /* 0x0000000200d87825 */ /* 0x000fc600078e0266 */
[----:B------:R-:W4:Y:S04]  /*219d0*/  LDG.E.U16 R72, desc[UR4][R12.64] ;  /* 0x000000040c487981 */ /* 0x000f28000c1e1500 */
[----:B------:R2:W4:Y:S04]  /*219e0*/  LDG.E.U16 R68, desc[UR4][R216.64] ;  /* 0x00000004d8447981 */ /* 0x000528000c1e1500 */
[----:B------:R-:W4:Y:S01]  /*219f0*/  LDL.64 R102, [R1+0xda0] ;  /* 0x000da00001667983 */ /* 0x000f220000100a00 */
[----:B---3--:R-:W-:-:S03]  /*21a00*/  IMAD.WIDE R4, R0, 0x2, R36 ;  /* 0x0000000200047825 */ /* 0x008fc600078e0224 */
[----:B------:R-:W3:Y:S01]  /*21a10*/  LDL.64 R36, [R1+0xda8] ;  /* 0x000da80001247983 */ /* 0x000ee20000100a00 */
[----:B--2---:R-:W-:-:S03]  /*21a20*/  IMAD.WIDE R216, R0, 0x2, R48 ;  /* 0x0000000200d87825 */ /* 0x004fc600078e0230 */
[----:B------:R-:W2:Y:S04]  /*21a30*/  LDL.64 R48, [R1+0xdb8] ;  /* 0x000db80001307983 */ /* 0x000ea80000100a00 */
[----:B------:R0:W2:Y:S04]  /*21a40*/  LDG.E.U16 R52, desc[UR4][R216.64] ;  /* 0x00000004d8347981 */ /* 0x0000a8000c1e1500 */
[----:B------:R4:W2:Y:S01]  /*21a50*/  LDG.E.U16 R176, desc[UR4][R4.64] ;  /* 0x0000000404b07981 */ /* 0x0008a2000c1e1500 */
[----:B0-----:R-:W-:-:S03]  /*21a60*/  IMAD.WIDE R216, R0, 0x2, R100 ;  /* 0x0000000200d87825 */ /* 0x001fc600078e0264 */
[----:B------:R-:W2:Y:S01]  /*21a70*/  LDL.64 R100, [R1+0xd98] ;  /* 0x000d980001647983 */ /* 0x000ea20000100a00 */
[----:B----4-:R-:W-:-:S03]  /*21a80*/  IMAD.WIDE R4, R0, 0x2, R42 ;  /* 0x0000000200047825 */ /* 0x010fc600078e022a */
[----:B------:R-:W4:Y:S01]  /*21a90*/  LDL.64 R42, [R1+0xd90] ;  /* 0x000d9000012a7983 */ /* 0x000f220000100a00 */
[----:B------:R-:W-:-:S03]  /*21aa0*/  IMAD.WIDE R12, R0, 0x2, R50 ;  /* 0x00000002000c7825 */ /* 0x000fc600078e0232 */
        /* <DEDUP_REMOVED lines=17> */
[----:B------:R-:W4:Y:S04]  /*21bc0*/  LDG.E.U16 R110, desc[UR4][R4.64] ;  /* 0x00000004046e7981 */ /* 0x000f28000c1e1500 */
[----:B------:R0:W4:Y:S04]  /*21bd0*/  LDG.E.U16 R174, desc[UR4][R12.64] ;  /* 0x000000040cae7981 */ /* 0x000128000c1e1500 */
[----:B------:R-:W4:Y:S04]  /*21be0*/  LDL.64 R94, [R1+0xd50] ;  /* 0x000d5000015e7983 */ /* 0x000f280000100a00 */
[----:B------:R2:W4:Y:S01]  /*21bf0*/  LDG.E.U16 R115, desc[UR4][R216.64] ;  /* 0x00000004d8737981 */ /* 0x000522000c1e1500 */
[----:B0-----:R-:W-:-:S03]  /*21c00*/  IMAD.WIDE R12, R0, 0x2, R44 ;  /* 0x00000002000c7825 */ /* 0x001fc600078e022c */
[----:B------:R-:W4:Y:S04]  /*21c10*/  LDL.64 R44, [R1+0xd48] ;  /* 0x000d4800012c7983 */ /* 0x000f280000100a00 */
[----:B------:R0:W4:Y:S01]  /*21c20*/  LDG.E.U16 R117, desc[UR4][R12.64] ;  /* 0x000000040c757981 */ /* 0x000122000c1e1500 */
[----:B---3--:R-:W-:-:S03]  /*21c30*/  IMAD.WIDE R4, R0, 0x2, R36 ;  /* 0x0000000200047825 */ /* 0x008fc600078e0224 */
[----:B------:R-:W3:Y:S01]  /*21c40*/  LDL.64 R36, [R1+0xd30] ;  /* 0x000d300001247983 */ /* 0x000ee20000100a00 */
[----:B--2---:R-:W-:-:S03]  /*21c50*/  IMAD.WIDE R216, R0, 0x2, R48 ;  /* 0x0000000200d87825 */ /* 0x004fc600078e0230 */
[----:B------:R4:W2:Y:S04]  /*21c60*/  LDG.E.U16 R173, desc[UR4][R4.64] ;  /* 0x0000000404ad7981 */ /* 0x0008a8000c1e1500 */
[----:B------:R1:W2:Y:S01]  /*21c70*/  LDG.E.U16 R49, desc[UR4][R216.64] ;  /* 0x00000004d8317981 */ /* 0x0002a2000c1e1500 */
[----:B0-----:R-:W-:-:S03]  /*21c80*/  IMAD.WIDE R12, R0, 0x2, R100 ;  /* 0x00000002000c7825 */ /* 0x001fc600078e0264 */
[----:B------:R-:W2:Y:S01]  /*21c90*/  LDL.64 R100, [R1+0xd10] ;  /* 0x000d100001647983 */ /* 0x000ea20000100a00 */
[----:B----4-:R-:W-:-:S03]  /*21ca0*/  IMAD.WIDE R4, R0, 0x2, R42 ;  /* 0x0000000200047825 */ /* 0x010fc600078e022a */
[----:B------:R-:W4:Y:S01]  /*21cb0*/  LDL.64 R42, [R1+0xd08] ;  /* 0x000d0800012a7983 */ /* 0x000f220000100a00 */
[----:B-1----:R-:W-:-:S03]  /*21cc0*/  IMAD.WIDE R216, R0, 0x2, R102 ;  /* 0x0000000200d87825 */ /* 0x002fc600078e0266 */
        /* <DEDUP_REMOVED lines=18> */
[----:B------:R0:W4:Y:S04]  /*21df0*/  LDG.E.U16 R171, desc[UR4][R12.64] ;  /* 0x000000040cab7981 */ /* 0x000128000c1e1500 */
[----:B------:R-:W4:Y:S04]  /*21e00*/  LDG.E.U16 R107, desc[UR4][R4.64] ;  /* 0x00000004046b7981 */ /* 0x000f28000c1e1500 */
[----:B------:R1:W4:Y:S01]  /*21e10*/  LDG.E.U16 R120, desc[UR4][R216.64] ;  /* 0x00000004d8787981 */ /* 0x000322000c1e1500 */
[----:B0-----:R-:W-:-:S03]  /*21e20*/  IMAD.WIDE R12, R0, 0x2, R44 ;  /* 0x00000002000c7825 */ /* 0x001fc600078e022c */
[----:B------:R-:W4:Y:S04]  /*21e30*/  LDL.64 R44, [R1+0xc30] ;  /* 0x000c3000012c7983 */ /* 0x000f280000100a00 */
[----:B------:R2:W4:Y:S01]  /*21e40*/  LDG.E.U16 R170, desc[UR4][R12.64] ;  /* 0x000000040caa7981 */ /* 0x000522000c1e1500 */
[----:B-1----:R-:W-:-:S03]  /*21e50*/  IMAD.WIDE R216, R0, 0x2, R94 ;  /* 0x0000000200d87825 */ /* 0x002fc600078e025e */
[----:B------:R-:W4:Y:S04]  /*21e60*/  LDL.64 R94, [R1+0xc50] ;  /* 0x000c5000015e7983 */ /* 0x000f280000100a00 */
[----:B------:R-:W4:Y:S01]  /*21e70*/  LDG.E.U16 R121, desc[UR4][R216.64] ;  /* 0x00000004d8797981 */ /* 0x000f22000c1e1500 */
[----:B---3--:R-:W-:-:S03]  /*21e80*/  IMAD.WIDE R4, R0, 0x2, R36 ;  /* 0x0000000200047825 */ /* 0x008fc600078e0224 */
[----:B------:R-:W3:Y:S04]  /*21e90*/  LDL.64 R36, [R1+0xc10] ;  /* 0x000c100001247983 */ /* 0x000ee80000100a00 */
[----:B------:R4:W3:Y:S01]  /*21ea0*/  LDG.E.U16 R123, desc[UR4][R4.64] ;  /* 0x00000004047b7981 */ /* 0x0008e2000c1e1500 */
[----:B--2---:R-:W-:-:S03]  /*21eb0*/  IMAD.WIDE R12, R0, 0x2, R100 ;  /* 0x00000002000c7825 */ /* 0x004fc600078e0264 */
[----:B------:R-:W2:Y:S01]  /*21ec0*/  LDL.64 R100, [R1+0xbd0] ;  /* 0x000bd00001647983 */ /* 0x000ea20000100a00 */
[----:B----4-:R-:W-:-:S03]  /*21ed0*/  IMAD.WIDE R4, R0, 0x2, R42 ;  /* 0x0000000200047825 */ /* 0x010fc600078e022a */
        /* <DEDUP_REMOVED lines=12> */
[----:B------:R1:W4:Y:S04]  /*21fa0*/  LDG.E.U16 R167, desc[UR4][R12.64] ;  /* 0x000000040ca77981 */ /* 0x000328000c1e1500 */
[----:B------:R-:W4:Y:S04]  /*21fb0*/  LDL.64 R96, [R1+0xb50] ;  /* 0x000b500001607983 */ /* 0x000f280000100a00 */
[----:B------:R1:W4:Y:S01]  /*21fc0*/  LDG.E.U16 R126, desc[UR4][R216.64] ;  /* 0x00000004d87e7981 */ /* 0x000322000c1e1500 */
[----:B0-----:R-:W-:-:S03]  /*21fd0*/  IMAD.WIDE R4, R0, 0x2, R92 ;  /* 0x0000000200047825 */ /* 0x001fc600078e025c */
[----:B------:R-:W4:Y:S01]  /*21fe0*/  LDL.64 R92, [R1+0xb10] ;  /* 0x000b1000015c7983 */ /* 0x000f220000100a00 */
[----:B-1----:R-:W-:-:S03]  /*21ff0*/  IMAD.WIDE R12, R0, 0x2, R104 ;  /* 0x00000002000c7825 */ /* 0x002fc600078e0268 */
[----:B------:R-:W4:Y:S01]  /*22000*/  LDG.E.U16 R132, desc[UR4][R4.64] ;  /* 0x0000000404847981 */ /* 0x000f22000c1e1500 */
[----:B------:R-:W-:-:S03]  /*22010*/  IMAD.WIDE R216, R0, 0x2, R200 ;  /* 0x0000000200d87825 */ /* 0x000fc600078e02c8 */
[----:B------:R0:W4:Y:S04]  /*22020*/  LDG.E.U16 R131, desc[UR4][R12.64] ;  /* 0x000000040c837981 */ /* 0x000128000c1e1500 */
[----:B------:R1:W4:Y:S04]  /*22030*/  LDG.E.U16 R129, desc[UR4][R216.64] ;  /* 0x00000004d8817981 */ /* 0x000328000c1e1500 */
[----:B------:R-:W4:Y:S01]  /*22040*/  LDL.64 R200, [R1+0xa90] ;  /* 0x000a900001c87983 */ /* 0x000f220000100a00 */
[----:B0-----:R-:W-:-:S03]  /*22050*/  IMAD.WIDE R12, R0, 0x2, R44 ;  /* 0x00000002000c7825 */ /* 0x001fc600078e022c */
[----:B------:R-:W4:Y:S04]  /*22060*/  LDL.64 R44, [R1+0xad0] ;  /* 0x000ad000012c7983 */ /* 0x000f280000100a00 */
[----:B------:R2:W4:Y:S01]  /*22070*/  LDG.E.U16 R252, desc[UR4][R12.64] ;  /* 0x000000040cfc7981 */ /* 0x000522000c1e1500 */
[----:B-1----:R-:W-:-:S03]  /*22080*/  IMAD.WIDE R216, R0, 0x2, R94 ;  /* 0x0000000200d87825 */ /* 0x002fc600078e025e */
[----:B------:R-:W4:Y:S04]  /*22090*/  LDL.64 R94, [R1+0xaf0] ;  /* 0x000af000015e7983 */ /* 0x000f280000100a00 */
        /* <DEDUP_REMOVED lines=10> */
[----:B------:R0:W2:Y:S04]  /*22140*/  LDG.E.U16 R247, desc[UR4][R12.64] ;  /* 0x000000040cf77981 */ /* 0x0000a8000c1e1500 */
[----:B------:R-:W2:Y:S04]  /*22150*/  LDL.64 R102, [R1+0xc88] ;  /* 0x000c880001667983 */ /* 0x000ea80000100a00 */
[----:B------:R1:W2:Y:S04]  /*22160*/  LDG.E.U16 R248, desc[UR4][R216.64] ;  /* 0x00000004d8f87981 */ /* 0x0002a8000c1e1500 */
[----:B------:R1:W2:Y:S01]  /*22170*/  LDG.E.U16 R245, desc[UR4][R4.64] ;  /* 0x0000000404f57981 */ /* 0x0002a2000c1e1500 */
[----:B0-----:R-:W-:-:S03]  /*22180*/  IMAD.WIDE R12, R0, 0x2, R38 ;  /* 0x00000002000c7825 */ /* 0x001fc600078e0226 */
[----:B------:R-:W2:Y:S01]  /*22190*/  LDL.64 R38, [R1+0xc68] ;  /* 0x000c680001267983 */ /* 0x000ea20000100a00 */
[----:B-1----:R-:W-:-:S03]  /*221a0*/  IMAD.WIDE R216, R0, 0x2, R98 ;  /* 0x0000000200d87825 */ /* 0x002fc600078e0262 */
[----:B------:R0:W2:Y:S04]  /*221b0*/  LDG.E.U16 R242, desc[UR4][R12.64] ;  /* 0x000000040cf27981 */ /* 0x0000a8000c1e1500 */
[----:B------:R-:W2:Y:S04]  /*221c0*/  LDL.64 R98, [R1+0xc28] ;  /* 0x000c280001627983 */ /* 0x000ea80000100a00 */
[----:B------:R1:W2:Y:S01]  /*221d0*/  LDG.E.U16 R244, desc[UR4][R216.64] ;  /* 0x00000004d8f47981 */ /* 0x0002a2000c1e1500 */
[----:B------:R-:W-:-:S03]  /*221e0*/  IMAD.WIDE R4, R0, 0x2, R96 ;  /* 0x0000000200047825 */ /* 0x000fc600078e0260 */
[----:B------:R-:W2:Y:S04]  /*221f0*/  LDL.64 R96, [R1+0xc08] ;  /* 0x000c080001607983 */ /* 0x000ea80000100a00 */
[----:B------:R-:W2:Y:S01]  /*22200*/  LDG.E.U16 R241, desc[UR4][R4.64] ;  /* 0x0000000404f17981 */ /* 0x000ea2000c1e1500 */
[----:B0-----:R-:W-:-:S03]  /*22210*/  IMAD.WIDE R12, R0, 0x2, R92 ;  /* 0x00000002000c7825 */ /* 0x001fc600078e025c */
[----:B------:R-:W2:Y:S01]  /*22220*/  LDL.64 R92, [R1+0xbe8] ;  /* 0x000be800015c7983 */ /* 0x000ea20000100a00 */
[----:B-1----:R-:W-:-:S03]  /*22230*/  IMAD.WIDE R216, R0, 0x2, R202 ;  /* 0x0000000200d87825 */ /* 0x002fc600078e02ca */
[----:B------:R-:W2:Y:S04]  /*22240*/  LDG.E.U16 R238, desc[UR4][R12.64] ;  /* 0x000000040cee7981 */ /* 0x000ea8000c1e1500 */
[----:B------:R0:W2:Y:S04]  /*22250*/  LDG.E.U16 R239, desc[UR4][R216.64] ;  /* 0x00000004d8ef7981 */ /* 0x0000a8000c1e1500 */
[----:B------:R-:W2:Y:S01]  /*22260*/  LDL.64 R202, [R1+0xc98] ;  /* 0x000c980001ca7983 */ /* 0x000ea20000100a00 */
[----:B0-----:R-:W-:-:S03]  /*22270*/  IMAD.WIDE R216, R0, 0x2, R44 ;  /* 0x0000000200d87825 */ /* 0x001fc600078e022c */
[----:B------:R-:W2:Y:S04]  /*22280*/  LDL.64 R44, [R1+0xba8] ;  /* 0x000ba800012c7983 */ /* 0x000ea80000100a00 */
[----:B------:R-:W2:Y:S01]  /*22290*/  LDG.E.U16 R234, desc[UR4][R216.64] ;  /* 0x00000004d8ea7981 */ /* 0x000ea2000c1e1500 */
[----:B------:R-:W-:-:S03]  /*222a0*/  IMAD.WIDE R4, R0, 0x2, R94 ;  /* 0x0000000200047825 */ /* 0x000fc600078e025e */
[----:B------:R-:W2:Y:S04]  /*222b0*/  LDL.64 R94, [R1+0xbc8] ;  /* 0x000bc800015e7983 */ /* 0x000ea80000100a00 */
[----:B------:R0:W2:Y:S01]  /*222c0*/  LDG.E.U16 R236, desc[UR4][R4.64] ;  /* 0x0000000404ec7981 */ /* 0x0000a2000c1e1500 */
[----:B---3--:R-:W-:-:S03]  /*222d0*/  IMAD.WIDE R12, R0, 0x2, R36 ;  /* 0x00000002000c7825 */ /* 0x008fc600078e0224 */
[----:B------:R-:W3:Y:S01]  /*222e0*/  LDL.64 R36, [R1+0xb88] ;  /* 0x000b880001247983 */ /* 0x000ee20000100a00 */
[----:B0-----:R-:W-:-:S03]  /*222f0*/  IMAD.WIDE R4, R0, 0x2, R200 ;  /* 0x0000000200047825 */ /* 0x001fc600078e02c8 */
[----:B------:R4:W3:Y:S01]  /*22300*/  LDG.E.U16 R233, desc[UR4][R12.64] ;  /* 0x000000040ce97981 */ /* 0x0008e2000c1e1500 */
[----:B------:R-:W-:-:S03]  /*22310*/  IMAD.WIDE R216, R0, 0x2, R104 ;  /* 0x0000000200d87825 */ /* 0x000fc600078e0268 */
[----:B------:R2:W3:Y:S04]  /*22320*/  LDG.E.U16 R232, desc[UR4][R4.64] ;  /* 0x0000000404e87981 */ /* 0x0004e8000c1e1500 */
[----:B------:R-:W3:Y:S04]  /*22330*/  LDG.E.U16 R231, desc[UR4][R216.64] ;  /* 0x00000004d8e77981 */ /* 0x000ee8000c1e1500 */
[----:B------:R-:W3:Y:S04]  /*22340*/  LDL.64 R104, [R1+0xb28] ;  /* 0x000b280001687983 */ /* 0x000ee80000100a00 */
[----:B------:R-:W3:Y:S01]  /*22350*/  LDL.64 R200, [R1+0xc78] ;  /* 0x000c780001c87983 */ /* 0x000ee20000100a00 */
[----:B----4-:R-:W-:-:S03]  /*22360*/  IMAD.WIDE R12, R0, 0x2, R42 ;  /* 0x00000002000c7825 */ /* 0x010fc600078e022a */
[----:B------:R-:W4:Y:S04]  /*22370*/  LDL.64 R42, [R1+0xb68] ;  /* 0x000b6800012a7983 */ /* 0x000f280000100a00 */
[----:B------:R0:W4:Y:S01]  /*22380*/  LDG.E.U16 R230, desc[UR4][R12.64] ;  /* 0x000000040ce67981 */ /* 0x000122000c1e1500 */
[----:B--2---:R-:W-:-:S03]  /*22390*/  IMAD.WIDE R4, R0, 0x2, R102 ;  /* 0x0000000200047825 */ /* 0x004fc600078e0266 */
[----:B------:R-:W2:Y:S04]  /*223a0*/  LDL.64 R102, [R1+0xb08] ;  /* 0x000b080001667983 */ /* 0x000ea80000100a00 */
[----:B------:R1:W2:Y:S01]  /*223b0*/  LDG.E.U16 R229, desc[UR4][R4.64] ;  /* 0x0000000404e57981 */ /* 0x0002a2000c1e1500 */
[----:B0-----:R-:W-:-:S03]  /*223c0*/  IMAD.WIDE R12, R0, 0x2, R100 ;  /* 0x00000002000c7825 */ /* 0x001fc600078e0264 */
[----:B------:R-:W2:Y:S01]  /*223d0*/  LDL.64 R100, [R1+0xd58] ;  /* 0x000d580001647983 */ /* 0x000ea20000100a00 */
[----:B------:R-:W-:-:S03]  /*223e0*/  IMAD.WIDE R216, R0, 0x2, R38 ;  /* 0x0000000200d87825 */ /* 0x000fc600078e0226 */
[----:B------:R-:W2:Y:S04]  /*223f0*/  LDL.64 R38, [R1+0xb48] ;  /* 0x000b480001267983 */ /* 0x000ea80000100a00 */
[----:B------:R0:W2:Y:S01]  /*22400*/  LDG.E.U16 R227, desc[UR4][R12.64] ;  /* 0x000000040ce37981 */ /* 0x0000a2000c1e1500 */
[----:B-1----:R-:W-:-:S03]  /*22410*/  IMAD.WIDE R4, R0, 0x2, R98 ;  /* 0x0000000200047825 */ /* 0x002fc600078e0262 */
[----:B------:R-:W2:Y:S04]  /*22420*/  LDL.64 R98, [R1+0xae8] ;  /* 0x000ae80001627983 */ /* 0x000ea80000100a00 */
[----:B------:R1:W2:Y:S04]  /*22430*/  LDG.E.U16 R228, desc[UR4][R216.64] ;  /* 0x00000004d8e47981 */ /* 0x0002a8000c1e1500 */
[----:B------:R-:W2:Y:S01]  /*22440*/  LDG.E.U16 R23, desc[UR4][R4.64] ;  /* 0x0000000404177981 */ /* 0x000ea2000c1e1500 */
[----:B0-----:R-:W-:-:S03]  /*22450*/  IMAD.WIDE R12, R0, 0x2, R92 ;  /* 0x00000002000c7825 */ /* 0x001fc600078e025c */
[----:B------:R-:W2:Y:S01]  /*22460*/  LDL.64 R92, [R1+0xac8] ;  /* 0x000ac800015c7983 */ /* 0x000ea20000100a00 */
[----:B-1----:R-:W-:-:S03]  /*22470*/  IMAD.WIDE R216, R0, 0x2, R96 ;  /* 0x0000000200d87825 */ /* 0x002fc600078e0260 */
        /* <DEDUP_REMOVED lines=11> */
[----:B------:R0:W3:Y:S02]  /*22530*/  LDG.E.U16 R222, desc[UR4][R12.64] ;  /* 0x000000040cde7981 */ /* 0x0000e4000c1e1500 */
[----:B0-----:R-:W-:-:S05]  /*22540*/  IMAD.WIDE R12, R0, 0x2, R104 ;  /* 0x00000002000c7825 */ /* 0x001fca00078e0268 */
[----:B------:R-:W3:Y:S01]  /*22550*/  LDG.E.U16 R219, desc[UR4][R12.64] ;  /* 0x000000040cdb7981 */ /* 0x000ee2000c1e1500 */
[----:B----4-:R-:W-:-:S03]  /*22560*/  IMAD.WIDE R4, R0, 0x2, R42 ;  /* 0x0000000200047825 */ /* 0x010fc600078e022a */
[----:B------:R-:W4:Y:S04]  /*22570*/  LDL.64 R42, [R1+0xd20] ;  /* 0x000d2000012a7983 */ /* 0x000f280000100a00 */
[----:B------:R2:W4:Y:S02]  /*22580*/  LDG.E.U16 R221, desc[UR4][R4.64] ;  /* 0x0000000404dd7981 */ /* 0x000524000c1e1500 */
[----:B--2---:R-:W-:-:S04]  /*22590*/  IMAD.WIDE R4, R0, 0x2, R102 ;  /* 0x0000000200047825 */ /* 0x004fc800078e0266 */
[C---:B------:R-:W-:Y:S01]  /*225a0*/  IMAD.WIDE R216, R0.reuse, 0x2, R38 ;  /* 0x0000000200d87825 */ /* 0x040fe200078e0226 */
[----:B------:R-:W2:Y:S04]  /*225b0*/  LDG.E.U16 R218, desc[UR4][R4.64] ;  /* 0x0000000404da7981 */ /* 0x000ea8000c1e1500 */
[----:B------:R-:W2:Y:S04]  /*225c0*/  LDL.64 R38, [R1+0xd18] ;  /* 0x000d180001267983 */ /* 0x000ea80000100a00 */
[----:B------:R0:W2:Y:S02]  /*225d0*/  LDG.E.U16 R220, desc[UR4][R216.64] ;  /* 0x00000004d8dc7981 */ /* 0x0000a4000c1e1500 */
[----:B0-----:R-:W-:-:S02]  /*225e0*/  IMAD.WIDE R216, R0, 0x2, R98 ;  /* 0x0000000200d87825 */ /* 0x001fc400078e0262 */
[----:B------:R-:W2:Y:S02]  /*225f0*/  LDL.64 R98, [R1+0xd00] ;  /* 0x000d000001627983 */ /* 0x000ea40000100a00 */
[C---:B------:R-:W-:Y:S02]  /*22600*/  IMAD.WIDE R12, R0.reuse, 0x2, R92 ;  /* 0x00000002000c7825 */ /* 0x040fe400078e025c */
[----:B------:R0:W2:Y:S04]  /*22610*/  LDG.E.U16 R14, desc[UR4][R216.64] ;  /* 0x00000004d80e7981 */ /* 0x0000a8000c1e1500 */
[----:B------:R-:W2:Y:S01]  /*22620*/  LDL.64 R92, [R1+0xcf8] ;  /* 0x000cf800015c7983 */ /* 0x000ea20000100a00 */
[----:B------:R-:W-:-:S03]  /*22630*/  IMAD.WIDE R4, R0, 0x2, R96 ;  /* 0x0000000200047825 */ /* 0x000fc600078e0260 */
[----:B------:R-:W2:Y:S01]  /*22640*/  LDG.E.U16 R11, desc[UR4][R12.64] ;  /* 0x000000040c0b7981 */ /* 0x000ea2000c1e1500 */
[----:B0-----:R-:W-:-:S03]  /*22650*/  IMAD.WIDE R216, R0, 0x2, R100 ;  /* 0x0000000200d87825 */ /* 0x001fc600078e0264 */
[----:B------:R0:W2:Y:S04]  /*22660*/  LDG.E.U16 R6, desc[UR4][R4.64] ;  /* 0x0000000404067981 */ /* 0x0000a8000c1e1500 */
[----:B------:R-:W2:Y:S04]  /*22670*/  LDL.64 R96, [R1+0xce0] ;  /* 0x000ce00001607983 */ /* 0x000ea80000100a00 */
[----:B------:R-:W2:Y:S01]  /*22680*/  LDL.64 R100, [R1+0xc80] ;  /* 0x000c800001647983 */ /* 0x000ea20000100a00 */
[----:B0-----:R-:W-:-:S03]  /*22690*/  IMAD.WIDE R4, R0, 0x2, R44 ;  /* 0x0000000200047825 */ /* 0x001fc600078e022c */
[----:B------:R0:W2:Y:S04]  /*226a0*/  LDG.E.U16 R45, desc[UR4][R216.64] ;  /* 0x00000004d82d7981 */ /* 0x0000a8000c1e1500 */
[----:B------:R-:W2:Y:S01]  /*226b0*/  LDG.E.U16 R3, desc[UR4][R4.64] ;  /* 0x0000000404037981 */ /* 0x000ea2000c1e1500 */
[----:B0-----:R-:W-:-:S03]  /*226c0*/  IMAD.WIDE R216, R0, 0x2, R94 ;  /* 0x0000000200d87825 */ /* 0x001fc600078e025e */
[----:B------:R-:W2:Y:S04]  /*226d0*/  LDL.64 R94, [R1+0xcc0] ;  /* 0x000cc000015e7983 */ /* 0x000ea80000100a00 */
[----:B------:R-:W2:Y:S01]  /*226e0*/  LDG.E.U16 R44, desc[UR4][R216.64] ;  /* 0x00000004d82c7981 */ /* 0x000ea2000c1e1500 */
[----:B---3--:R-:W-:-:S03]  /*226f0*/  IMAD.WIDE R12, R0, 0x2, R36 ;  /* 0x00000002000c7825 */ /* 0x008fc600078e0224 */
[----:B------:R-:W3:Y:S04]  /*22700*/  LDL.64 R36, [R1+0xcd8] ;  /* 0x000cd80001247983 */ /* 0x000ee80000100a00 */
[----:B------:R4:W3:Y:S02]  /*22710*/  LDG.E.U16 R106, desc[UR4][R12.64] ;  /* 0x000000040c6a7981 */ /* 0x0008e4000c1e1500 */
[----:B----4-:R-:W-:-:S05]  /*22720*/  IMAD.WIDE R12, R0, 0x2, R42 ;  /* 0x00000002000c7825 */ /* 0x010fca00078e022a */
[----:B------:R0:W4:Y:S01]  /*22730*/  LDG.E.U16 R105, desc[UR4][R12.64] ;  /* 0x000000040c697981 */ /* 0x000122000c1e1500 */
[----:B--2---:R-:W-:-:S03]  /*22740*/  IMAD.WIDE R4, R0, 0x2, R38 ;  /* 0x0000000200047825 */ /* 0x004fc600078e0226 */
[----:B------:R-:W2:Y:S04]  /*22750*/  LDL.64 R38, [R1+0xcb8] ;  /* 0x000cb80001267983 */ /* 0x000ea80000100a00 */
[----:B------:R-:W4:Y:S01]  /*22760*/  LDG.E.U16 R43, desc[UR4][R4.64] ;  /* 0x00000004042b7981 */ /* 0x000f22000c1e1500 */
[----:B------:R-:W-:-:S03]  /*22770*/  IMAD.WIDE R216, R0, 0x2, R98 ;  /* 0x0000000200d87825 */ /* 0x000fc600078e0262 */
[----:B------:R-:W4:Y:S04]  /*22780*/  LDL.64 R98, [R1+0xc60] ;  /* 0x000c600001627983 */ /* 0x000f280000100a00 */
[----:B------:R-:W4:Y:S01]  /*22790*/  LDG.E.U16 R104, desc[UR4][R216.64] ;  /* 0x00000004d8687981 */ /* 0x000f22000c1e1500 */
[----:B0-----:R-:W-:-:S03]  /*227a0*/  IMAD.WIDE R12, R0, 0x2, R92 ;  /* 0x00000002000c7825 */ /* 0x001fc600078e025c */
[----:B------:R-:W4:Y:S04]  /*227b0*/  LDL.64 R92, [R1+0xca0] ;  /* 0x000ca000015c7983 */ /* 0x000f280000100a00 */
[----:B------:R0:W4:Y:S02]  /*227c0*/  LDG.E.U16 R42, desc[UR4][R12.64] ;  /* 0x000000040c2a7981 */ /* 0x000124000c1e1500 */
[C---:B0-----:R-:W-:Y:S02]  /*227d0*/  IMAD.WIDE R12, R0.reuse, 0x2, R94 ;  /* 0x00000002000c7825 */ /* 0x041fe400078e025e */
[----:B------:R-:W4:Y:S02]  /*227e0*/  LDL.64 R94, [R1+0xc40] ;  /* 0x000c4000015e7983 */ /* 0x000f240000100a00 */
[----:B------:R-:W-:-:S02]  /*227f0*/  IMAD.WIDE R4, R0, 0x2, R96 ;  /* 0x0000000200047825 */ /* 0x000fc400078e0260 */
[----:B------:R0:W4:Y:S04]  /*22800*/  LDG.E.U16 R102, desc[UR4][R12.64] ;  /* 0x000000040c667981 */ /* 0x000128000c1e1500 */
[----:B------:R2:W4:Y:S04]  /*22810*/  LDG.E.U16 R103, desc[UR4][R4.64] ;  /* 0x0000000404677981 */ /* 0x000528000c1e1500 */
[----:B------:R-:W4:Y:S01]  /*22820*/  LDL.64 R96, [R1+0xc38] ;  /* 0x000c380001607983 */ /* 0x000f220000100a00 */
[----:B---3--:R-:W-:-:S03]  /*22830*/  IMAD.WIDE R216, R0, 0x2, R36 ;  /* 0x0000000200d87825 */ /* 0x008fc600078e0224 */
[----:B------:R-:W3:Y:S04]  /*22840*/  LDL.64 R36, [R1+0xc58] ;  /* 0x000c580001247983 */ /* 0x000ee80000100a00 */
[----:B------:R-:W3:Y:S01]  /*22850*/  LDG.E.U16 R40, desc[UR4][R216.64] ;  /* 0x00000004d8287981 */ /* 0x000ee2000c1e1500 */
[----:B0-----:R-:W-:-:S03]  /*22860*/  IMAD.WIDE R12, R0, 0x2, R202 ;  /* 0x00000002000c7825 */ /* 0x001fc600078e02ca */
[----:B------:R-:W3:Y:S01]  /*22870*/  LDL.64 R202, [R1+0xbd8] ;  /* 0x000bd80001ca7983 */ /* 0x000ee20000100a00 */
[----:B--2---:R-:W-:-:S03]  /*22880*/  IMAD.WIDE R4, R0, 0x2, R38 ;  /* 0x0000000200047825 */ /* 0x004fc600078e0226 */
[----:B------:R-:W2:Y:S04]  /*22890*/  LDG.E.U16 R38, desc[UR4][R12.64] ;  /* 0x000000040c267981 */ /* 0x000ea8000c1e1500 */
[----:B------:R0:W2:Y:S02]  /*228a0*/  LDG.E.U16 R39, desc[UR4][R4.64] ;  /* 0x0000000404277981 */ /* 0x0000a4000c1e1500 */
[----:B0-----:R-:W-:-:S05]  /*228b0*/  IMAD.WIDE R4, R0, 0x2, R100 ;  /* 0x0000000200047825 */ /* 0x001fca00078e0264 */
[----:B------:R-:W2:Y:S01]  /*228c0*/  LDG.E.U16 R100, desc[UR4][R4.64] ;  /* 0x0000000404647981 */ /* 0x000ea2000c1e1500 */
[----:B----4-:R-:W-:-:S03]  /*228d0*/  IMAD.WIDE R216, R0, 0x2, R92 ;  /* 0x0000000200d87825 */ /* 0x010fc600078e025c */
[----:B------:R-:W4:Y:S04]  /*228e0*/  LDL.64 R92, [R1+0xc20] ;  /* 0x000c2000015c7983 */ /* 0x000f280000100a00 */
[----:B------:R0:W2:Y:S02]  /*228f0*/  LDG.E.U16 R101, desc[UR4][R216.64] ;  /* 0x00000004d8657981 */ /* 0x0000a4000c1e1500 */
[C---:B0-----:R-:W-:Y:S02]  /*22900*/  IMAD.WIDE R216, R0.reuse, 0x2, R200 ;  /* 0x0000000200d87825 */ /* 0x041fe400078e02c8 */
[----:B------:R-:W2:Y:S02]  /*22910*/  LDL.64 R200, [R1+0xba0] ;  /* 0x000ba00001c87983 */ /* 0x000ea40000100a00 */
[----:B------:R-:W-:-:S05]  /*22920*/  IMAD.WIDE R12, R0, 0x2, R98 ;  /* 0x00000002000c7825 */ /* 0x000fca00078e0262 */
[----:B------:R0:W2:Y:S01]  /*22930*/  LDG.E.U16 R99, desc[UR4][R12.64] ;  /* 0x000000040c637981 */ /* 0x0000a2000c1e1500 */
[----:B---3--:R-:W-:-:S03]  /*22940*/  IMAD.WIDE R4, R0, 0x2, R36 ;  /* 0x0000000200047825 */ /* 0x008fc600078e0224 */
[----:B------:R1:W3:Y:S01]  /*22950*/  LDG.E.U16 R37, desc[UR4][R216.64] ;  /* 0x00000004d8257981 */ /* 0x0002e2000c1e1500 */
[----:B0-----:R-:W-:-:S03]  /*22960*/  IMAD.WIDE R12, R0, 0x2, R96 ;  /* 0x00000002000c7825 */ /* 0x001fc600078e0260 */
[----:B------:R4:W3:Y:S04]  /*22970*/  LDG.E.U16 R36, desc[UR4][R4.64] ;  /* 0x0000000404247981 */ /* 0x0008e8000c1e1500 */
[----:B------:R-:W3:Y:S01]  /*22980*/  LDG.E.U16 R211, desc[UR4][R12.64] ;  /* 0x000000040cd37981 */ /* 0x000ee2000c1e1500 */
[----:B-1----:R-:W-:-:S03]  /*22990*/  IMAD.WIDE R216, R0, 0x2, R94 ;  /* 0x0000000200d87825 */ /* 0x002fc600078e025e */
[----:B------:R-:W2:Y:S04]  /*229a0*/  LDL.64 R94, [R1+0xbc0] ;  /* 0x000bc000015e7983 */ /* 0x000ea80000100a00 */
[----:B------:R0:W3:Y:S04]  /*229b0*/  LDG.E.U16 R98, desc[UR4][R216.64] ;  /* 0x00000004d8627981 */ /* 0x0000e8000c1e1500 */
[----:B------:R-:W2:Y:S04]  /*229c0*/  LDL.64 R12, [R1+0xc00] ;  /* 0x000c0000010c7983 */ /* 0x000ea80000100a00 */
[----:B------:R-:W0:Y:S01]  /*229d0*/  LDL.64 R216, [R1+0xc18] ;  /* 0x000c180001d87983 */ /* 0x000e220000100a00 */
[----:B----4-:R-:W-:-:S03]  /*229e0*/  IMAD.WIDE R4, R0, 0x2, R92 ;  /* 0x0000000200047825 */ /* 0x010fc600078e025c */
[----:B------:R-:W4:Y:S04]  /*229f0*/  LDL.64 R92, [R1+0xb98] ;  /* 0x000b9800015c7983 */ /* 0x000f280000100a00 */
[----:B------:R1:W3:Y:S01]  /*22a00*/  LDG.E.U16 R97, desc[UR4][R4.64] ;  /* 0x0000000404617981 */ /* 0x0002e2000c1e1500 */
[----:B0-----:R-:W-:-:S05]  /*22a10*/  IMAD.WIDE R216, R0, 0x2, R216 ;  /* 0x0000000200d87825 */ /* 0x001fca00078e02d8 */
[----:B------:R-:W3:Y:S04]  /*22a20*/  LDG.E.U16 R210, desc[UR4][R216.64] ;  /* 0x00000004d8d27981 */ /* 0x000ee8000c1e1500 */
[----:B------:R-:W3:Y:S01]  /*22a30*/  LDL.64 R216, [R1+0xbe0] ;  /* 0x000be00001d87983 */ /* 0x000ee20000100a00 */
[----:B--2---:R-:W-:-:S04]  /*22a40*/  IMAD.WIDE R12, R0, 0x2, R12 ;  /* 0x00000002000c7825 */ /* 0x004fc800078e020c */
[C---:B-1----:R-:W-:Y:S01]  /*22a50*/  IMAD.WIDE R4, R0.reuse, 0x2, R208 ;  /* 0x0000000200047825 */ /* 0x042fe200078e02d0 */
[----:B------:R0:W2:Y:S04]  /*22a60*/  LDG.E.U16 R96, desc[UR4][R12.64] ;  /* 0x000000040c607981 */ /* 0x0000a8000c1e1500 */
[----:B------:R1:W2:Y:S01]  /*22a70*/  LDG.E.U16 R209, desc[UR4][R4.64] ;  /* 0x0000000404d17981 */ /* 0x0002a2000c1e1500 */
[----:B0-----:R-:W-:-:S03]  /*22a80*/  IMAD.WIDE R12, R0, 0x2, R202 ;  /* 0x00000002000c7825 */ /* 0x001fc600078e02ca */
[----:B------:R-:W2:Y:S01]  /*22a90*/  LDL.64 R202, [R1+0xb38] ;  /* 0x000b380001ca7983 */ /* 0x000ea20000100a00 */
[----:B-1----:R-:W-:-:S03]  /*22aa0*/  IMAD.WIDE R4, R0, 0x2, R94 ;  /* 0x0000000200047825 */ /* 0x002fc600078e025e */
[----:B------:R0:W2:Y:S04]  /*22ab0*/  LDG.E.U16 R208, desc[UR4][R12.64] ;  /* 0x000000040cd07981 */ /* 0x0000a8000c1e1500 */
[----:B------:R4:W2:Y:S01]  /*22ac0*/  LDG.E.U16 R94, desc[UR4][R4.64] ;  /* 0x00000004045e7981 */ /* 0x0008a2000c1e1500 */
[----:B0-----:R-:W-:-:S03]  /*22ad0*/  IMAD.WIDE R12, R0, 0x2, R200 ;  /* 0x00000002000c7825 */ /* 0x001fc600078e02c8 */
[----:B------:R-:W2:Y:S01]  /*22ae0*/  LDL.64 R200, [R1+0xb00] ;  /* 0x000b000001c87983 */ /* 0x000ea20000100a00 */
[----:B----4-:R-:W-:-:S03]  /*22af0*/  IMAD.WIDE R4, R0, 0x2, R92 ;  /* 0x0000000200047825 */ /* 0x010fc600078e025c */
[----:B------:R-:W4:Y:S04]  /*22b00*/  LDG.E.U16 R93, desc[UR4][R12.64] ;  /* 0x000000040c5d7981 */ /* 0x000f28000c1e1500 */
[----:B------:R-:W2:Y:S01]  /*22b10*/  LDL.64 R12, [R1+0xb78] ;  /* 0x000b7800010c7983 */ /* 0x000ea20000100a00 */
[----:B---3--:R-:W-:-:S05]  /*22b20*/  IMAD.WIDE R216, R0, 0x2, R216 ;  /* 0x0000000200d87825 */ /* 0x008fca00078e02d8 */
[----:B------:R0:W3:Y:S02]  /*22b30*/  LDG.E.U16 R95, desc[UR4][R216.64] ;  /* 0x00000004d85f7981 */ /* 0x0000e4000c1e1500 */
[C---:B0-----:R-:W-:Y:S02]  /*22b40*/  IMAD.WIDE R216, R0.reuse, 0x2, R204 ;  /* 0x0000000200d87825 */ /* 0x041fe400078e02cc */
[----:B------:R-:W4:Y:S04]  /*22b50*/  LDG.E.U16 R205, desc[UR4][R4.64] ;  /* 0x0000000404cd7981 */ /* 0x000f28000c1e1500 */
[----:B------:R0:W4:Y:S04]  /*22b60*/  LDG.E.U16 R207, desc[UR4][R216.64] ;  /* 0x00000004d8cf7981 */ /* 0x000128000c1e1500 */
[----:B------:R-:W3:Y:S04]  /*22b70*/  LDL.64 R4, [R1+0xb60] ;  /* 0x000b600001047983 */ /* 0x000ee80000100a00 */
[----:B------:R-:W0:Y:S01]  /*22b80*/  LDL.64 R216, [R1+0xb80] ;  /* 0x000b800001d87983 */ /* 0x000e220000100a00 */
[----:B--2---:R-:W-:-:S05]  /*22b90*/  IMAD.WIDE R12, R0, 0x2, R12 ;  /* 0x00000002000c7825 */ /* 0x004fca00078e020c */
[----:B------:R1:W2:Y:S04]  /*22ba0*/  LDG.E.U16 R204, desc[UR4][R12.64] ;  /* 0x000000040ccc7981 */ /* 0x0002a8000c1e1500 */
[----:B------:R-:W1:Y:S01]  /*22bb0*/  LDL.64 R12, [R1+0xb40] ;  /* 0x000b4000010c7983 */ /* 0x000e620000100a00 */
[----:B0-----:R-:W-:-:S05]  /*22bc0*/  IMAD.WIDE R216, R0, 0x2, R216 ;  /* 0x0000000200d87825 */ /* 0x001fca00078e02d8 */
[----:B------:R-:W2:Y:S04]  /*22bd0*/  LDG.E.U16 R92, desc[UR4][R216.64] ;  /* 0x00000004d85c7981 */ /* 0x000ea8000c1e1500 */
[----:B------:R-:W4:Y:S01]  /*22be0*/  LDL.64 R216, [R1+0xb58] ;  /* 0x000b580001d87983 */ /* 0x000f220000100a00 */
[----:B---3--:R-:W-:-:S05]  /*22bf0*/  IMAD.WIDE R4, R0, 0x2, R4 ;  /* 0x0000000200047825 */ /* 0x008fca00078e0204 */
[----:B------:R0:W3:Y:S01]  /*22c00*/  LDG.E.U16 R91, desc[UR4][R4.64] ;  /* 0x00000004045b7981 */ /* 0x0000e2000c1e1500 */
[----:B-1----:R-:W-:-:S04]  /*22c10*/  IMAD.WIDE R12, R0, 0x2, R12 ;  /* 0x00000002000c7825 */ /* 0x002fc800078e020c */
[C---:B0-----:R-:W-:Y:S01]  /*22c20*/  IMAD.WIDE R4, R0.reuse, 0x2, R202 ;  /* 0x0000000200047825 */ /* 0x041fe200078e02ca */
[----:B------:R-:W2:Y:S04]  /*22c30*/  LDG.E.U16 R249, desc[UR4][R12.64] ;  /* 0x000000040cf97981 */ /* 0x000ea8000c1e1500 */
[----:B------:R0:W3:Y:S04]  /*22c40*/  LDG.E.U16 R202, desc[UR4][R4.64] ;  /* 0x0000000404ca7981 */ /* 0x0000e8000c1e1500 */
[----:B------:R-:W2:Y:S01]  /*22c50*/  LDL.64 R12, [R1+0xb18] ;  /* 0x000b1800010c7983 */ /* 0x000ea20000100a00 */
[----:B----4-:R-:W-:-:S05]  /*22c60*/  IMAD.WIDE R216, R0, 0x2, R216 ;  /* 0x0000000200d87825 */ /* 0x010fca00078e02d8 */
[----:B------:R1:W4:Y:S04]  /*22c70*/  LDG.E.U16 R203, desc[UR4][R216.64] ;  /* 0x00000004d8cb7981 */ /* 0x000328000c1e1500 */
[----:B------:R-:W1:Y:S01]  /*22c80*/  LDL.64 R216, [R1+0xb20] ;  /* 0x000b200001d87983 */ /* 0x000e620000100a00 */
[----:B0-----:R-:W-:-:S05]  /*22c90*/  IMAD.WIDE R4, R0, 0x2, R200 ;  /* 0x0000000200047825 */ /* 0x001fca00078e02c8 */
[----:B------:R0:W4:Y:S04]  /*22ca0*/  LDG.E.U16 R243, desc[UR4][R4.64] ;  /* 0x0000000404f37981 */ /* 0x000128000c1e1500 */
[----:B------:R-:W0:Y:S01]  /*22cb0*/  LDL.64 R4, [R1+0xad8] ;  /* 0x000ad80001047983 */ /* 0x000e220000100a00 */
[----:B--2---:R-:W-:-:S05]  /*22cc0*/  IMAD.WIDE R12, R0, 0x2, R12 ;  /* 0x00000002000c7825 */ /* 0x004fca00078e020c */
[----:B------:R2:W4:Y:S04]  /*22cd0*/  LDG.E.U16 R201, desc[UR4][R12.64] ;  /* 0x000000040cc97981 */ /* 0x000528000c1e1500 */
[----:B------:R-:W2:Y:S01]  /*22ce0*/  LDL.64 R12, [R1+0xae0] ;  /* 0x000ae000010c7983 */ /* 0x000ea20000100a00 */
[----:B-1----:R-:W-:-:S05]  /*22cf0*/  IMAD.WIDE R216, R0, 0x2, R216 ;  /* 0x0000000200d87825 */ /* 0x002fca00078e02d8 */
        /* <DEDUP_REMOVED lines=20> */
[----:B0-----:R-:W-:-:S04]  /*22e40*/  IMAD.WIDE R4, R0, 0x2, R4 ;  /* 0x0000000200047825 */ /* 0x001fc800078e0204 */
[----:B--2---:R-:W-:-:S06]  /*22e50*/  IMAD.WIDE R12, R0, 0x2, R12 ;  /* 0x00000002000c7825 */ /* 0x004fcc00078e020c */
[----:B------:R-:W2:Y:S04]  /*22e60*/  LDG.E.U16 R13, desc[UR4][R12.64] ;  /* 0x000000040c0d7981 */ /* 0x000ea8000c1e1500 */
[----:B------:R0:W-:Y:S01]  /*22e70*/  STL [R1+0x1aa4], R0 ;  /* 0x001aa40001007387 */ /* 0x0001e20000100800 */
[----:B-1----:R-:W-:-:S03]  /*22e80*/  IMAD.WIDE R216, R0, 0x2, R216 ;  /* 0x0000000200d87825 */ /* 0x002fc600078e02d8 */
[----:B0-----:R-:W3:Y:S04]  /*22e90*/  LDL.LU R0, [R1+0x9ec] ;  /* 0x0009ec0001007983 */ /* 0x001ee80000300800 */
[----:B------:R-:W4:Y:S04]  /*22ea0*/  LDG.E.U16 R217, desc[UR4][R216.64] ;  /* 0x00000004d8d97981 */ /* 0x000f28000c1e1500 */
[----:B------:R-:W2:Y:S04]  /*22eb0*/  LDL.LU R12, [R1+0xa00] ;  /* 0x000a0000010c7983 */ /* 0x000ea80000300800 */
[----:B------:R0:W4:Y:S01]  /*22ec0*/  LDG.E.U16 R216, desc[UR4][R4.64] ;  /* 0x0000000404d87981 */ /* 0x000122000c1e1500 */
[----:B------:R-:W-:Y:S06]  /*22ed0*/  BAR.SYNC.DEFER_BLOCKING 0x0 ;  /* 0x0000000000007b1d */ /* 0x000fec0000010000 */
[----:B------:R-:W3:Y:S04]  /*22ee0*/  LDL.LU R5, [R1+0xa10] ;  /* 0x000a100001057983 */ /* 0x000ee80000300800 */
[----:B------:R1:W-:Y:S04]  /*22ef0*/  STS.U16 [R10+0x40c00], R89 ;  /* 0x040c00590a007388 */ /* 0x0003e80000000400 */
[----:B------:R0:W-:Y:S04]  /*22f00*/  STS.U16 [R10+0x41000], R165 ;  /* 0x041000a50a007388 */ /* 0x0001e80000000400 */
[----:B------:R0:W-:Y:S04]  /*22f10*/  STS.U16 [R10+0x41400], R136 ;  /* 0x041400880a007388 */ /* 0x0001e80000000400 */
[----:B-1----:R-:W4:Y:S04]  /*22f20*/  LDL.LU R89, [R1+0x2120] ;  /* 0x0021200001597983 */ /* 0x002f280000300800 */
[----:B0-----:R-:W4:Y:S04]  /*22f30*/  LDL.LU R165, [R1+0x211c] ;  /* 0x00211c0001a57983 */ /* 0x001f280000300800 */
[----:B------:R-:W4:Y:S04]  /*22f40*/  LDL.LU R136, [R1+0x2118] ;  /* 0x0021180001887983 */ /* 0x000f280000300800 */
[----:B------:R0:W-:Y:S04]  /*22f50*/  STS.U16 [R10+0x41800], R90 ;  /* 0x0418005a0a007388 */ /* 0x0001e80000000400 */
[----:B------:R1:W-:Y:S04]  /*22f60*/  STS.U16 [R10+0x41c00], R166 ;  /* 0x041c00a60a007388 */ /* 0x0003e80000000400 */
[----:B------:R1:W-:Y:S04]  /*22f70*/  STS.U16 [R10+0x42000], R134 ;  /* 0x042000860a007388 */ /* 0x0003e80000000400 */
[----:B0-----:R-:W4:Y:S04]  /*22f80*/  LDL.LU R90, [R1+0x2114] ;  /* 0x00211400015a7983 */ /* 0x001f280000300800 */
[----:B-1----:R-:W4:Y:S04]  /*22f90*/  LDL.LU R166, [R1+0x2110] ;  /* 0x0021100001a67983 */ /* 0x002f280000300800 */
        /* <DEDUP_REMOVED lines=60> */
[----:B--2---:R-:W2:Y:S04]  /*23360*/  LDL.LU R117, [R1+0x2094] ;  /* 0x0020940001757983 */ /* 0x004ea80000300800 */
[----:B------:R0:W-:Y:S04]  /*23370*/  STS.U16 [R10+0x51c00], R118 ;  /* 0x051c00760a007388 */ /* 0x0001e80000000400 */
[----:B------:R1:W-:Y:S04]  /*23380*/  STS.U16 [R10+0x52000], R120 ;  /* 0x052000780a007388 */ /* 0x0003e80000000400 */
[----:B------:R3:W-:Y:S04]  /*23390*/  STS.U16 [R10+0x52400], R121 ;  /* 0x052400790a007388 */ /* 0x0007e80000000400 */
[----:B0-----:R-:W2:Y:S04]  /*233a0*/  LDL.LU R118, [R1+0x2090] ;  /* 0x0020900001767983 */ /* 0x001ea80000300800 */
[----:B-1----:R-:W2:Y:S04]  /*233b0*/  LDL.LU R120, [R1+0x208c] ;  /* 0x00208c0001787983 */ /* 0x002ea80000300800 */
[----:B---3--:R-:W3:Y:S04]  /*233c0*/  LDL.LU R121, [R1+0x2088] ;  /* 0x0020880001797983 */ /* 0x008ee80000300800 */
[----:B------:R0:W-:Y:S04]  /*233d0*/  STS.U16 [R10+0x52800], R123 ;  /* 0x0528007b0a007388 */ /* 0x0001e80000000400 */
[----:B------:R1:W-:Y:S04]  /*233e0*/  STS.U16 [R10+0x52c00], R124 ;  /* 0x052c007c0a007388 */ /* 0x0003e80000000400 */
[----:B------:R1:W-:Y:S04]  /*233f0*/  STS.U16 [R10+0x53000], R126 ;  /* 0x0530007e0a007388 */ /* 0x0003e80000000400 */
[----:B0-----:R-:W2:Y:S04]  /*23400*/  LDL.LU R123, [R1+0x2084] ;  /* 0x00208400017b7983 */ /* 0x001ea80000300800 */
[----:B-1----:R-:W3:Y:S04]  /*23410*/  LDL.LU R124, [R1+0x2080] ;  /* 0x00208000017c7983 */ /* 0x002ee80000300800 */
[----:B------:R-:W2:Y:S04]  /*23420*/  LDL.LU R126, [R1+0x207c] ;  /* 0x00207c00017e7983 */ /* 0x000ea80000300800 */
        /* <DEDUP_REMOVED lines=8> */
[----:B0-----:R-:W3:Y:S04]  /*234b0*/  LDL.LU R132, [R1+0x206c] ;  /* 0x00206c0001847983 */ /* 0x001ee80000300800 */
[----:B-1----:R-:W4:Y:S04]  /*234c0*/  LDL.LU R9, [R1+0x2068] ;  /* 0x0020680001097983 */ /* 0x002f280000300800 */
        /* <DEDUP_REMOVED lines=17> */
[----:B------:R-:W-:Y:S04]  /*235e0*/  STL [R1+0x1aa8], R10 ;  /* 0x001aa80a01007387 */ /* 0x000fe80000100800 */
[----:B----4-:R0:W-:Y:S04]  /*235f0*/  STS.U16 [R9+0x40100], R134 ;  /* 0x0401008609007388 */ /* 0x0101e80000000400 */
[----:B------:R1:W-:Y:S04]  /*23600*/  STS.U16 [R9+0x40500], R136 ;  /* 0x0405008809007388 */ /* 0x0003e80000000400 */
[----:B------:R4:W-:Y:S04]  /*23610*/  STS.U16 [R9+0x40900], R137 ;  /* 0x0409008909007388 */ /* 0x0009e80000000400 */
[----:B0-----:R-:W2:Y:S04]  /*23620*/  LDL.LU R134, [R1+0x2064] ;  /* 0x0020640001867983 */ /* 0x001ea80000300800 */
[----:B-1----:R-:W3:Y:S04]  /*23630*/  LDL.LU R136, [R1+0x2060] ;  /* 0x0020600001887983 */ /* 0x002ee80000300800 */
[----:B----4-:R-:W4:Y:S04]  /*23640*/  LDL.LU R137, [R1+0x205c] ;  /* 0x00205c0001897983 */ /* 0x010f280000300800 */
        /* <DEDUP_REMOVED lines=15> */
[----:B------:R-:W-:Y:S04]  /*23740*/  STL [R1+0x1aac], R9 ;  /* 0x001aac0901007387 */ /* 0x000fe80000100800 */
[----:B-1----:R-:W2:Y:S04]  /*23750*/  LDL.LU R196, [R1+0x630] ;  /* 0x0006300001c47983 */ /* 0x002ea80000300800 */
[----:B------:R0:W-:Y:S04]  /*23760*/  STS.U16 [R9+0x44100], R195 ;  /* 0x044100c309007388 */ /* 0x0001e80000000400 */
[----:B------:R1:W-:Y:S04]  /*23770*/  STS.U16 [R9+0x45500], R190 ;  /* 0x045500be09007388 */ /* 0x0003e80000000400 */
[----:B0-----:R-:W2:Y:S04]  /*23780*/  LDL.LU R195, [R1+0x634] ;  /* 0x0006340001c37983 */ /* 0x001ea80000300800 */
        /* <DEDUP_REMOVED lines=26> */
[----:B0-----:R-:W2:Y:S04]  /*23930*/  LDL.LU R183, [R1+0x65c] ;  /* 0x00065c0001b77983 */ /* 0x001ea80000300800 */
[----:B------:R0:W-:Y:S02]  /*23940*/  STS.U16 [R9+0x54900], R23 ;  /* 0x0549001709007388 */ /* 0x0001e40000000400 */
[----:B0-----:R-:W0:Y:S02]  /*23950*/  LDC R23, c[0x0][0x238] ;  /* 0x00008e00ff177b82 */ /* 0x001e240000000800 */
[----:B------:R1:W-:Y:S01]  /*23960*/  STS.U16 [R9+0x57d00], R3 ;  /* 0x057d000309007388 */ /* 0x0003e20000000400 */
[-C--:B0-----:R-:W-:Y:S01]  /*23970*/  FMUL R4, R72, R23.reuse ;  /* 0x0000001748047220 */ /* 0x081fe20000400000 */
[-C--:B-1----:R-:W-:Y:S01]  /*23980*/  FMUL R3, R68, R23.reuse ;  /* 0x0000001744037220 */ /* 0x082fe20000400000 */
[----:B------:R-:W-:-:S04]  /*23990*/  FMUL R5, R62, R23 ;  /* 0x000000173e057220 */ /* 0x000fc80000400000 */
[----:B------:R-:W-:Y:S01]  /*239a0*/  FMNMX R3, R4, R3, !PT ;  /* 0x0000000304037209 */ /* 0x000fe20007800000 */
[----:B------:R-:W-:-:S03]  /*239b0*/  FMUL R4, R56, R23 ;  /* 0x0000001738047220 */ /* 0x000fc60000400000 */
[----:B------:R-:W-:-:S04]  /*239c0*/  FMNMX R3, R5, R3, !PT ;  /* 0x0000000305037209 */ /* 0x000fc80007800000 */
[----:B------:R-:W-:Y:S01]  /*239d0*/  FMNMX R3, R4, R3, !PT ;  /* 0x0000000304037209 */ /* 0x000fe20007800000 */
[----:B------:R-:W-:Y:S04]  /*239e0*/  STS.U16 [R9+0x57900], R6 ;  /* 0x0579000609007388 */ /* 0x000fe80000000400 */
[----:B------:R0:W-:Y:S04]  /*239f0*/  STS.U16 [R9+0x57500], R11 ;  /* 0x0575000b09007388 */ /* 0x0001e80000000400 */
[----:B------:R-:W-:Y:S01]  /*23a00*/  STS.U16 [R9+0x47500], R182 ;  /* 0x047500b609007388 */ /* 0x000fe20000000400 */
[----:B0-----:R-:W-:-:S03]  /*23a10*/  FMUL R11, R47, R23 ;  /* 0x000000172f0b7220 */ /* 0x001fc60000400000 */
[----:B------:R-:W-:Y:S04]  /*23a20*/  STS.U16 [R9+0x47900], R181 ;  /* 0x047900b509007388 */ /* 0x000fe80000000400 */
[----:B------:R-:W-:Y:S04]  /*23a30*/  STS.U16 [R9+0x47d00], R180 ;  /* 0x047d00b409007388 */ /* 0x000fe80000000400 */
[----:B------:R4:W-:Y:S04]  /*23a40*/  STS.U16 [R9+0x50100], R179 ;  /* 0x050100b309007388 */ /* 0x0009e80000000400 */
[----:B------:R3:W-:Y:S01]  /*23a50*/  STS.U16 [R9+0x51500], R174 ;  /* 0x051500ae09007388 */ /* 0x0007e20000000400 */
[----:B----4-:R-:W-:-:S02]  /*23a60*/  MOV R179, R137 ;  /* 0x0000008900b37202 */ /* 0x010fc40000000f00 */
[----:B---3--:R-:W-:Y:S01]  /*23a70*/  MOV R174, R136 ;  /* 0x0000008800ae7202 */ /* 0x008fe20000000f00 */
[----:B--2---:R-:W-:-:S05]  /*23a80*/  FMUL R5, R198, R23 ;  /* 0x00000017c6057220 */ /* 0x004fca0000400000 */
[----:B------:R-:W-:Y:S01]  /*23a90*/  FMNMX R3, R5, R3, !PT ;  /* 0x0000000305037209 */ /* 0x000fe20007800000 */
[----:B------:R-:W-:-:S05]  /*23aa0*/  FMUL R4, R197, R23 ;  /* 0x00000017c5047220 */ /* 0x000fca0000400000 */
[----:B------:R-:W-:Y:S01]  /*23ab0*/  FMNMX R3, R4, R3, !PT ;  /* 0x0000000304037209 */ /* 0x000fe20007800000 */
[----:B------:R-:W-:-:S05]  /*23ac0*/  FMUL R5, R196, R23 ;  /* 0x00000017c4057220 */ /* 0x000fca0000400000 */
[----:B------:R-:W-:Y:S01]  /*23ad0*/  FMNMX R3, R5, R3, !PT ;  /* 0x0000000305037209 */ /* 0x000fe20007800000 */
[-C--:B------:R-:W-:Y:S01]  /*23ae0*/  FMUL R4, R195, R23.reuse ;  /* 0x00000017c3047220 */ /* 0x080fe20000400000 */
[----:B------:R-:W-:-:S04]  /*23af0*/  FMUL R6, R190, R23 ;  /* 0x00000017be067220 */ /* 0x000fc80000400000 */
[----:B------:R-:W-:-:S04]  /*23b00*/  FMNMX R3, R4, R3, !PT ;  /* 0x0000000304037209 */ /* 0x000fc80007800000 */
[----:B------:R-:W-:Y:S01]  /*23b10*/  FMNMX R3, R6, R3, !PT ;  /* 0x0000000306037209 */ /* 0x000fe20007800000 */
[-C--:B------:R-:W-:Y:S01]  /*23b20*/  FMUL R5, R189, R23.reuse ;  /* 0x00000017bd057220 */ /* 0x080fe20000400000 */
[----:B------:R-:W-:-:S04]  /*23b30*/  FMUL R4, R188, R23 ;  /* 0x00000017bc047220 */ /* 0x000fc80000400000 */
[----:B------:R-:W-:Y:S01]  /*23b40*/  FMNMX R3, R5, R3, !PT ;  /* 0x0000000305037209 */ /* 0x000fe20007800000 */
[----:B------:R-:W-:Y:S01]  /*23b50*/  FMUL R5, R41, R23 ;  /* 0x0000001729057220 */ /* 0x000fe20000400000 */
[----:B------:R-:W-:Y:S02]  /*23b60*/  MOV R182, R147 ;  /* 0x0000009300b67202 */ /* 0x000fe40000000f00 */
[----:B------:R-:W-:Y:S02]  /*23b70*/  FMNMX R3, R4, R3, !PT ;  /* 0x0000000304037209 */ /* 0x000fe40007800000 */
[----:B------:R-:W-:Y:S01]  /*23b80*/  FMNMX R5, R11, R5, !PT ;  /* 0x000000050b057209 */ /* 0x000fe20007800000 */
[----:B------:R-:W-:Y:S01]  /*23b90*/  FMUL R11, R182, R23 ;  /* 0x00000017b60b7220 */ /* 0x000fe20000400000 */
[----:B------:R-:W-:Y:S01]  /*23ba0*/  MOV R181, R145 ;  /* 0x0000009100b57202 */ /* 0x000fe20000000f00 */
[-C--:B------:R-:W-:Y:S01]  /*23bb0*/  FMUL R4, R187, R23.reuse ;  /* 0x00000017bb047220 */ /* 0x080fe20000400000 */
[----:B------:R-:W-:-:S04]  /*23bc0*/  FMUL R6, R212, R23 ;  /* 0x00000017d4067220 */ /* 0x000fc80000400000 */
[----:B------:R-:W-:Y:S02]  /*23bd0*/  FMNMX R3, R4, R3, !PT ;  /* 0x0000000304037209 */ /* 0x000fe40007800000 */
[----:B------:R-:W-:Y:S02]  /*23be0*/  MOV R180, R140 ;  /* 0x0000008c00b47202 */ /* 0x000fe40000000f00 */
[----:B------:R-:W-:Y:S01]  /*23bf0*/  FMNMX R4, R6, R5, !PT ;  /* 0x0000000506047209 */ /* 0x000fe20007800000 */
[----:B------:R-:W-:Y:S01]  /*23c00*/  FMUL R6, R181, R23 ;  /* 0x00000017b5067220 */ /* 0x000fe20000400000 */
[----:B------:R-:W-:Y:S01]  /*23c10*/  FMNMX R3, R11, R3, !PT ;  /* 0x000000030b037209 */ /* 0x000fe20007800000 */
[----:B------:R-:W-:-:S03]  /*23c20*/  FMUL R5, R206, R23 ;  /* 0x00000017ce057220 */ /* 0x000fc60000400000 */
[----:B------:R-:W-:Y:S01]  /*23c30*/  FMNMX R3, R6, R3, !PT ;  /* 0x0000000306037209 */ /* 0x000fe20007800000 */
[-C--:B------:R-:W-:Y:S01]  /*23c40*/  FMUL R11, R194, R23.reuse ;  /* 0x00000017c20b7220 */ /* 0x080fe20000400000 */
[----:B------:R-:W-:Y:S01]  /*23c50*/  FMNMX R4, R5, R4, !PT ;  /* 0x0000000405047209 */ /* 0x000fe20007800000 */
[----:B------:R-:W-:-:S03]  /*23c60*/  FMUL R5, R180, R23 ;  /* 0x00000017b4057220 */ /* 0x000fc60000400000 */
[----:B------:R-:W-:Y:S01]  /*23c70*/  FMNMX R4, R11, R4, !PT ;  /* 0x000000040b047209 */ /* 0x000fe20007800000 */
[----:B------:R-:W-:Y:S01]  /*23c80*/  FMUL R11, R179, R23 ;  /* 0x00000017b30b7220 */ /* 0x000fe20000400000 */
[----:B------:R-:W-:Y:S01]  /*23c90*/  FMNMX R3, R5, R3, !PT ;  /* 0x0000000305037209 */ /* 0x000fe20007800000 */
[----:B------:R0:W-:Y:S01]  /*23ca0*/  STS.U16 [R9+0x51900], R173 ;  /* 0x051900ad09007388 */ /* 0x0001e20000000400 */
[----:B------:R-:W-:Y:S02]  /*23cb0*/  FMUL R6, R193, R23 ;  /* 0x00000017c1067220 */ /* 0x000fe40000400000 */
[----:B------:R-:W-:Y:S01]  /*23cc0*/  FMNMX R3, R11, R3, !PT ;  /* 0x000000030b037209 */ /* 0x000fe20007800000 */
[-C--:B------:R-:W-:Y:S01]  /*23cd0*/  FMUL R5, R192, R23.reuse ;  /* 0x00000017c0057220 */ /* 0x080fe20000400000 */
[----:B0-----:R-:W-:Y:S02]  /*23ce0*/  MOV R173, R134 ;  /* 0x0000008600ad7202 */ /* 0x001fe40000000f00 */
[----:B------:R-:W-:Y:S01]  /*23cf0*/  FMNMX R4, R6, R4, !PT ;  /* 0x0000000406047209 */ /* 0x000fe20007800000 */
[-C--:B------:R-:W-:Y:S01]  /*23d00*/  FMUL R6, R174, R23.reuse ;  /* 0x00000017ae067220 */ /* 0x080fe20000400000 */
[----:B------:R0:W-:Y:S02]  /*23d10*/  STS.U16 [R9+0x51d00], R172 ;  /* 0x051d00ac09007388 */ /* 0x0001e40000000400 */
[----:B------:R-:W-:Y:S01]  /*23d20*/  FMNMX R4, R5, R4, !PT ;  /* 0x0000000405047209 */ /* 0x000fe20007800000 */
[----:B------:R-:W-:Y:S01]  /*23d30*/  FMUL R5, R173, R23 ;  /* 0x00000017ad057220 */ /* 0x000fe20000400000 */
[----:B------:R-:W-:Y:S01]  /*23d40*/  FMNMX R3, R6, R3, !PT ;  /* 0x0000000306037209 */ /* 0x000fe20007800000 */
[----:B------:R1:W-:Y:S01]  /*23d50*/  STS.U16 [R9+0x52100], R171 ;  /* 0x052100ab09007388 */ /* 0x0003e20000000400 */
[-C--:B------:R-:W-:Y:S01]  /*23d60*/  FMUL R11, R191, R23.reuse ;  /* 0x00000017bf0b7220 */ /* 0x080fe20000400000 */
[----:B0-----:R-:W-:Y:S01]  /*23d70*/  MOV R172, R132 ;  /* 0x0000008400ac7202 */ /* 0x001fe20000000f00 */
[----:B------:R-:W-:-:S03]  /*23d80*/  FMUL R6, R186, R23 ;  /* 0x00000017ba067220 */ /* 0x000fc60000400000 */
[----:B------:R-:W-:Y:S01]  /*23d90*/  FMNMX R4, R11, R4, !PT ;  /* 0x000000040b047209 */ /* 0x000fe20007800000 */
[----:B------:R-:W-:Y:S01]  /*23da0*/  FMUL R11, R172, R23 ;  /* 0x00000017ac0b7220 */ /* 0x000fe20000400000 */
[----:B-1----:R-:W-:Y:S01]  /*23db0*/  MOV R171, R131 ;  /* 0x0000008300ab7202 */ /* 0x002fe20000000f00 */
[----:B------:R-:W-:Y:S01]  /*23dc0*/  STS.U16 [R9+0x42100], R215 ;  /* 0x042100d709007388 */ /* 0x000fe20000000400 */
[----:B------:R-:W-:-:S03]  /*23dd0*/  FMNMX R3, R5, R3, !PT ;  /* 0x0000000305037209 */ /* 0x000fc60007800000 */
[----:B------:R-:W-:Y:S01]  /*23de0*/  STS.U16 [R9+0x42500], R214 ;  /* 0x042500d609007388 */ /* 0x000fe20000000400 */
[----:B------:R-:W-:-:S03]  /*23df0*/  FMNMX R4, R6, R4, !PT ;  /* 0x0000000406047209 */ /* 0x000fc60007800000 */
[----:B------:R-:W-:Y:S01]  /*23e00*/  STS.U16 [R9+0x42900], R213 ;  /* 0x042900d509007388 */ /* 0x000fe20000000400 */
[----:B------:R-:W-:-:S03]  /*23e10*/  FMUL R5, R185, R23 ;  /* 0x00000017b9057220 */ /* 0x000fc60000400000 */
[----:B------:R-:W-:Y:S01]  /*23e20*/  STS.U16 [R9+0x50500], R178 ;  /* 0x050500b209007388 */ /* 0x000fe20000000400 */
[----:B------:R-:W-:-:S03]  /*23e30*/  FMUL R6, R171, R23 ;  /* 0x00000017ab067220 */ /* 0x000fc60000400000 */
        /* <DEDUP_REMOVED lines=22> */
[----:B------:R-:W-:-:S03]  /*23fa0*/  FMNMX R3, R11, R3, !PT ;  /* 0x000000030b037209 */ /* 0x000fc60007800000 */
[----:B------:R0:W-:Y:S01]  /*23fb0*/  STS.U16 [R8+0x40200], R166 ;  /* 0x040200a608007388 */ /* 0x0001e20000000400 */
[----:B------:R-:W-:Y:S01]  /*23fc0*/  FMUL R11, R184, R23 ;  /* 0x00000017b80b7220 */ /* 0x000fe20000400000 */
[----:B------:R-:W-:Y:S02]  /*23fd0*/  FMNMX R4, R5, R4, !PT ;  /* 0x0000000405047209 */ /* 0x000fe40007800000 */
[----:B------:R1:W-:Y:S01]  /*23fe0*/  STS.U16 [R8+0x40600], R165 ;  /* 0x040600a508007388 */ /* 0x0003e20000000400 */
[----:B0-----:R-:W-:-:S03]  /*23ff0*/  MOV R166, R129 ;  /* 0x0000008100a67202 */ /* 0x001fc60000000f00 */
[----:B------:R0:W-:Y:S01]  /*24000*/  STS.U16 [R8+0x40a00], R164 ;  /* 0x040a00a408007388 */ /* 0x0001e20000000400 */
[----:B------:R-:W-:Y:S02]  /*24010*/  MOV R178, R124 ;  /* 0x0000007c00b27202 */ /* 0x000fe40000000f00 */
[----:B-1----:R-:W-:Y:S01]  /*24020*/  MOV R165, R128 ;  /* 0x0000008000a57202 */ /* 0x002fe20000000f00 */
[----:B------:R-:W-:Y:S01]  /*24030*/  FMUL R5, R166, R23 ;  /* 0x00000017a6057220 */ /* 0x000fe20000400000 */
[----:B------:R-:W-:Y:S01]  /*24040*/  FMNMX R3, R6, R3, !PT ;  /* 0x0000000306037209 */ /* 0x000fe20007800000 */
[-C--:B------:R-:W-:Y:S01]  /*24050*/  FMUL R6, R183, R23.reuse ;  /* 0x00000017b7067220 */ /* 0x080fe20000400000 */
[----:B------:R-:W-:Y:S01]  /*24060*/  FMNMX R4, R11, R4, !PT ;  /* 0x000000040b047209 */ /* 0x000fe20007800000 */
[----:B------:R-:W-:Y:S01]  /*24070*/  FMUL R11, R165, R23 ;  /* 0x00000017a50b7220 */ /* 0x000fe20000400000 */
[----:B0-----:R-:W-:Y:S02]  /*24080*/  MOV R164, R126 ;  /* 0x0000007e00a47202 */ /* 0x001fe40000000f00 */
[----:B------:R-:W-:-:S02]  /*24090*/  MOV R177, R123 ;  /* 0x0000007b00b17202 */ /* 0x000fc40000000f00 */
[----:B------:R-:W-:Y:S01]  /*240a0*/  FMNMX R3, R5, R3, !PT ;  /* 0x0000000305037209 */ /* 0x000fe20007800000 */
[-C--:B------:R-:W-:Y:S01]  /*240b0*/  FMUL R5, R178, R23.reuse ;  /* 0x00000017b2057220 */ /* 0x080fe20000400000 */
[----:B------:R-:W-:Y:S01]  /*240c0*/  FMNMX R4, R6, R4, !PT ;  /* 0x0000000406047209 */ /* 0x000fe20007800000 */
[----:B------:R-:W-:Y:S01]  /*240d0*/  FMUL R6, R164, R23 ;  /* 0x00000017a4067220 */ /* 0x000fe20000400000 */
[----:B------:R-:W-:Y:S02]  /*240e0*/  MOV R176, R121 ;  /* 0x0000007900b07202 */ /* 0x000fe40000000f00 */
[----:B------:R-:W-:Y:S01]  /*240f0*/  FMNMX R3, R11, R3, !PT ;  /* 0x000000030b037209 */ /* 0x000fe20007800000 */
[-C--:B------:R-:W-:Y:S01]  /*24100*/  FMUL R11, R177, R23.reuse ;  /* 0x00000017b10b7220 */ /* 0x080fe20000400000 */
[----:B------:R-:W-:Y:S01]  /*24110*/  FMNMX R4, R5, R4, !PT ;  /* 0x0000000405047209 */ /* 0x000fe20007800000 */
[----:B------:R-:W-:Y:S01]  /*24120*/  FMUL R5, R35, R23 ;  /* 0x0000001723057220 */ /* 0x000fe20000400000 */
        /* <DEDUP_REMOVED lines=34> */
[----:B------:R-:W-:Y:S01]  /*24350*/  FMUL R5, R26, R23 ;  /* 0x000000171a057220 */ /* 0x000fe20000400000 */
[----:B------:R-:W-:-:S02]  /*24360*/  FMNMX R4, R6, R4, !PT ;  /* 0x0000000406047209 */ /* 0x000fc40007800000 */
[----:B------:R-:W-:Y:S01]  /*24370*/  FMNMX R3, R11, R3, !PT ;  /* 0x000000030b037209 */ /* 0x000fe20007800000 */
[-C--:B------:R-:W-:Y:S01]  /*24380*/  FMUL R11, R25, R23.reuse ;  /* 0x00000017190b7220 */ /* 0x080fe20000400000 */
[----:B------:R-:W-:Y:S01]  /*24390*/  FMNMX R4, R5, R4, !PT ;  /* 0x0000000405047209 */ /* 0x000fe20007800000 */
[-C--:B------:R-:W-:Y:S01]  /*243a0*/  FMUL R6, R20, R23.reuse ;  /* 0x0000001714067220 */ /* 0x080fe20000400000 */
[----:B------:R-:W-:Y:S01]  /*243b0*/  STL [R1+0x1fc8], R22 ;  /* 0x001fc81601007387 */ /* 0x000fe20000100800 */
[----:B------:R-:W-:Y:S01]  /*243c0*/  FMUL R5, R24, R23 ;  /* 0x0000001718057220 */ /* 0x000fe20000400000 */
[----:B------:R-:W-:Y:S02]  /*243d0*/  FMNMX R4, R11, R4, !PT ;  /* 0x000000040b047209 */ /* 0x000fe40007800000 */
[----:B------:R-:W-:Y:S01]  /*243e0*/  STL [R1+0x1fcc], R16 ;  /* 0x001fcc1001007387 */ /* 0x000fe20000100800 */
[----:B------:R-:W-:Y:S01]  /*243f0*/  FMNMX R3, R6, R3, !PT ;  /* 0x0000000306037209 */ /* 0x000fe20007800000 */
[----:B------:R-:W-:-:S02]  /*24400*/  FMUL R6, R30, R23 ;  /* 0x000000171e067220 */ /* 0x000fc40000400000 */
[----:B------:R-:W-:Y:S01]  /*24410*/  STL [R1+0x1fd0], R18 ;  /* 0x001fd01201007387 */ /* 0x000fe20000100800 */
[----:B------:R-:W-:-:S03]  /*24420*/  FMNMX R4, R5, R4, !PT ;  /* 0x0000000405047209 */ /* 0x000fc60007800000 */
[----:B------:R-:W-:Y:S04]  /*24430*/  STL [R1+0x1fd4], R20 ;  /* 0x001fd41401007387 */ /* 0x000fe80000100800 */
[----:B------:R-:W-:Y:S01]  /*24440*/  STL [R1+0x1fd8], R21 ;  /* 0x001fd81501007387 */ /* 0x000fe20000100800 */
[----:B------:R-:W-:-:S03]  /*24450*/  FMUL R5, R27, R23 ;  /* 0x000000171b057220 */ /* 0x000fc60000400000 */
[----:B------:R-:W-:Y:S01]  /*24460*/  STL [R1+0x1fdc], R17 ;  /* 0x001fdc1101007387 */ /* 0x000fe20000100800 */
[----:B------:R-:W-:-:S03]  /*24470*/  FMNMX R4, R6, R4, !PT ;  /* 0x0000000406047209 */ /* 0x000fc60007800000 */
[----:B------:R-:W-:Y:S04]  /*24480*/  STL [R1+0x1fe0], R19 ;  /* 0x001fe01301007387 */ /* 0x000fe80000100800 */
[----:B------:R-:W2:Y:S01]  /*24490*/  LDL.LU R0, [R1+0xa50] ;  /* 0x000a500001007983 */ /* 0x000ea20000300800 */
[-C--:B------:R-:W-:Y:S01]  /*244a0*/  FMUL R11, R29, R23.reuse ;  /* 0x000000171d0b7220 */ /* 0x080fe20000400000 */
[----:B------:R-:W-:Y:S01]  /*244b0*/  FMNMX R4, R5, R4, !PT ;  /* 0x0000000405047209 */ /* 0x000fe20007800000 */
[----:B------:R-:W-:-:S03]  /*244c0*/  FMUL R6, R15, R23 ;  /* 0x000000170f067220 */ /* 0x000fc60000400000 */
[----:B------:R-:W-:Y:S01]  /*244d0*/  FMNMX R4, R11, R4, !PT ;  /* 0x000000040b047209 */ /* 0x000fe20007800000 */
[----:B------:R-:W-:-:S03]  /*244e0*/  FMUL R5, R21, R23 ;  /* 0x0000001715057220 */ /* 0x000fc60000400000 */
[----:B------:R-:W-:Y:S01]  /*244f0*/  FMNMX R4, R6, R4, !PT ;  /* 0x0000000406047209 */ /* 0x000fe20007800000 */
[----:B------:R0:W-:Y:S03]  /*24500*/  STL [R1+0x1fe4], R2 ;  /* 0x001fe40201007387 */ /* 0x0001e60000100800 */
[----:B------:R-:W-:Y:S01]  /*24510*/  FMNMX R4, R5, R4, !PT ;  /* 0x0000000405047209 */ /* 0x000fe20007800000 */
[-C--:B------:R-:W-:Y:S01]  /*24520*/  FMUL R5, R2, R23.reuse ;  /* 0x0000001702057220 */ /* 0x080fe20000400000 */
[----:B------:R-:W-:Y:S04]  /*24530*/  STL [R1+0x1ab0], R8 ;  /* 0x001ab00801007387 */ /* 0x000fe80000100800 */
[----:B0-----:R-:W3:Y:S04]  /*24540*/  LDL.LU R2, [R1+0xa58] ;  /* 0x000a580001027983 */ /* 0x001ee80000300800 */
[----:B------:R-:W0:Y:S01]  /*24550*/  SHFL.BFLY PT, R12, R3, 0x2, 0x1f ;  /* 0x0c401f00030c7f89 */ /* 0x000e2200000e0000 */
[-C--:B------:R-:W-:Y:S01]  /*24560*/  FMUL R11, R17, R23.reuse ;  /* 0x00000017110b7220 */ /* 0x080fe20000400000 */
[----:B------:R-:W-:-:S04]  /*24570*/  FMUL R6, R19, R23 ;  /* 0x0000001713067220 */ /* 0x000fc80000400000 */
[----:B------:R-:W-:-:S04]  /*24580*/  FMNMX R4, R11, R4, !PT ;  /* 0x000000040b047209 */ /* 0x000fc80007800000 */
[----:B------:R-:W-:-:S04]  /*24590*/  FMNMX R4, R6, R4, !PT ;  /* 0x0000000406047209 */ /* 0x000fc80007800000 */
[----:B------:R-:W-:Y:S02]  /*245a0*/  FMNMX R4, R5, R4, !PT ;  /* 0x0000000405047209 */ /* 0x000fe40007800000 */
[----:B0-----:R-:W-:-:S03]  /*245b0*/  FMNMX R3, R3, R12, !PT ;  /* 0x0000000c03037209 */ /* 0x001fc60007800000 */
[----:B------:R-:W-:Y:S04]  /*245c0*/  SHFL.BFLY PT, R6, R4, 0x2, 0x1f ;  /* 0x0c401f0004067f89 */ /* 0x000fe800000e0000 */
[----:B------:R-:W0:Y:S04]  /*245d0*/  SHFL.BFLY PT, R14, R3, 0x1, 0x1f ;  /* 0x0c201f00030e7f89 */ /* 0x000e2800000e0000 */
[----:B------:R-:W-:Y:S01]  /*245e0*/  STS.U16 [R8+0x57e00], R13 ;  /* 0x057e000d08007388 */ /* 0x000fe20000000400 */
[----:B0-----:R-:W-:Y:S02]  /*245f0*/  FMNMX R14, R3, R14, !PT ;  /* 0x0000000e030e7209 */ /* 0x001fe40007800000 */
[----:B------:R-:W-:-:S05]  /*24600*/  FMNMX R3, R4, R6, !PT ;  /* 0x0000000604037209 */ /* 0x000fca0007800000 */
[----:B------:R-:W0:Y:S04]  /*24610*/  SHFL.BFLY PT, R13, R3, 0x1, 0x1f ;  /* 0x0c201f00030d7f89 */ /* 0x000e2800000e0000 */
[----:B------:R1:W-:Y:S04]  /*24620*/  STS.U16 [R8+0x56600], R249 ;  /* 0x056600f908007388 */ /* 0x0003e80000000400 */
[----:B------:R-:W-:Y:S01]  /*24630*/  STS.U16 [R8+0x40e00], R163 ;  /* 0x040e00a308007388 */ /* 0x000fe20000000400 */
[----:B0-----:R-:W-:-:S03]  /*24640*/  FMNMX R13, R3, R13, !PT ;  /* 0x0000000d030d7209 */ /* 0x001fc60007800000 */
        /* <DEDUP_REMOVED lines=41> */
[----:B--2---:R-:W-:-:S05]  /*248e0*/  FMNMX R14, R14, R0, !PT ;  /* 0x000000000e0e7209 */ /* 0x004fca0007800000 */
[-CC-:B------:R-:W-:Y:S01]  /*248f0*/  FFMA R5, R72, R23.reuse, -R14.reuse ;  /* 0x0000001748057223 */ /* 0x180fe2000000080e */
[----:B------:R-:W-:-:S03]  /*24900*/  FFMA R4, R68, R23, -R14 ;  /* 0x0000001744047223 */ /* 0x000fc6000000080e */
[----:B------:R-:W-:-:S04]  /*24910*/  FMUL R5, R5, 1.4426950216293334961 ;  /* 0x3fb8aa3b05057820 */ /* 0x000fc80000400000 */
[----:B------:R0:W-:Y:S02]  /*24920*/  MUFU.EX2 R12, R5 ;  /* 0x00000005000c7308 */ /* 0x0001e40000000800 */
[----:B0-----:R-:W-:Y:S01]  /*24930*/  FMUL R5, R4, 1.4426950216293334961 ;  /* 0x3fb8aa3b04057820 */ /* 0x001fe20000400000 */
[----:B------:R-:W-:Y:S01]  /*24940*/  FFMA R4, R62, R23, -R14 ;  /* 0x000000173e047223 */ /* 0x000fe2000000080e */
[----:B---3--:R-:W-:-:S04]  /*24950*/  FMNMX R13, R13, R2, !PT ;  /* 0x000000020d0d7209 */ /* 0x008fc80007800000 */
[----:B-1----:R0:W-:Y:S01]  /*24960*/  MUFU.EX2 R249, R5 ;  /* 0x0000000500f97308 */ /* 0x0021e20000000800 */
[-C--:B------:R-:W-:Y:S01]  /*24970*/  FFMA R3, R47, R23.reuse, -R13 ;  /* 0x000000172f037223 */ /* 0x080fe2000000080d */
[----:B0-----:R-:W-:Y:S01]  /*24980*/  FMUL R5, R4, 1.4426950216293334961 ;  /* 0x3fb8aa3b04057820 */ /* 0x001fe20000400000 */
[----:B------:R-:W-:-:S04]  /*24990*/  FFMA R4, R56, R23, -R14 ;  /* 0x0000001738047223 */ /* 0x000fc8000000080e */
[----:B------:R-:W-:Y:S01]  /*249a0*/  FMUL R4, R4, 1.4426950216293334961 ;  /* 0x3fb8aa3b04047820 */ /* 0x000fe20000400000 */
[----:B------:R-:W-:Y:S03]  /*249b0*/  STS.U16 [R8+0x53600], R102 ;  /* 0x0536006608007388 */ /* 0x000fe60000000400 */
[----:B------:R0:W-:Y:S01]  /*249c0*/  MUFU.EX2 R9, R4 ;  /* 0x0000000400097308 */ /* 0x0001e20000000800 */
[----:B------:R-:W-:Y:S04]  /*249d0*/  STS.U16 [R8+0x53a00], R101 ;  /* 0x053a006508007388 */ /* 0x000fe80000000400 */
[----:B------:R-:W-:Y:S01]  /*249e0*/  STS.U16 [R8+0x53e00], R100 ;  /* 0x053e006408007388 */ /* 0x000fe20000000400 */
[----:B0-----:R-:W-:-:S03]  /*249f0*/  FMUL R4, R3, 1.4426950216293334961 ;  /* 0x3fb8aa3b03047820 */ /* 0x001fc60000400000 */
[----:B------:R-:W-:Y:S04]  /*24a00*/  STS.U16 [R8+0x54200], R99 ;  /* 0x0542006308007388 */ /* 0x000fe80000000400 */
[----:B------:R-:W-:Y:S01]  /*24a10*/  STS.U16 [R8+0x54600], R98 ;  /* 0x0546006208007388 */ /* 0x000fe20000000400 */
[----:B------:R-:W-:Y:S03]  /*24a20*/  MUFU.EX2 R10, R4 ;  /* 0x00000004000a7308 */ /* 0x000fe60000000800 */
        /* <DEDUP_REMOVED lines=12> */
[----:B0-----:R-:W0:Y:S02]  /*24af0*/  MUFU.EX2 R8, R5 ;  /* 0x0000000500087308 */ /* 0x001e240000000800 */
[----:B------:R-:W-:Y:S04]  /*24b00*/  STS.U16 [R7+0x40300], R90 ;  /* 0x0403005a07007388 */ /* 0x000fe80000000400 */
[----:B------:R-:W-:Y:S04]  /*24b10*/  STS.U16 [R7+0x40700], R89 ;  /* 0x0407005907007388 */ /* 0x000fe80000000400 */
[----:B------:R-:W-:Y:S04]  /*24b20*/  STS.U16 [R7+0x40b00], R88 ;  /* 0x040b005807007388 */ /* 0x000fe80000000400 */
[----:B------:R-:W-:Y:S04]  /*24b30*/  STS.U16 [R7+0x40f00], R87 ;  /* 0x040f005707007388 */ /* 0x000fe80000000400 */
[----:B------:R-:W-:Y:S04]  /*24b40*/  STS.U16 [R7+0x41300], R86 ;  /* 0x0413005607007388 */ /* 0x000fe80000000400 */
[----:B------:R-:W-:Y:S04]  /*24b50*/  STS.U16 [R7+0x41700], R85 ;  /* 0x0417005507007388 */ /* 0x000fe80000000400 */
[----:B------:R-:W-:Y:S04]  /*24b60*/  STS.U16 [R7+0x41b00], R84 ;  /* 0x041b005407007388 */ /* 0x000fe80000000400 */
[----:B0-----:R-:W-:Y:S01]  /*24b70*/  STL [R1+0x778], R8 ;  /* 0x0007780801007387 */ /* 0x001fe20000100800 */
[----:B------:R-:W-:-:S03]  /*24b80*/  FFMA R3, R41, R23, -R13 ;  /* 0x0000001729037223 */ /* 0x000fc6000000080d */
[----:B------:R-:W-:Y:S04]  /*24b90*/  STS.U16 [R7+0x41f00], R83 ;  /* 0x041f005307007388 */ /* 0x000fe80000000400 */
[----:B------:R-:W-:Y:S04]  /*24ba0*/  STL [R1+0x774], R9 ;  /* 0x0007740901007387 */ /* 0x000fe80000100800 */
[----:B------:R-:W-:Y:S04]  /*24bb0*/  STL [R1+0x76c], R10 ;  /* 0x00076c0a01007387 */ /* 0x000fe80000100800 */
[----:B------:R-:W-:Y:S04]  /*24bc0*/  STS.U16 [R7+0x53f00], R37 ;  /* 0x053f002507007388 */ /* 0x000fe80000000400 */
[----:B------:R0:W-:Y:S04]  /*24bd0*/  STS.U16 [R7+0x54300], R36 ;  /* 0x0543002407007388 */ /* 0x0001e80000000400 */
[----:B------:R-:W-:Y:S04]  /*24be0*/  STS.U16 [R7+0x53700], R39 ;  /* 0x0537002707007388 */ /* 0x000fe80000000400 */
[----:B------:R1:W-:Y:S04]  /*24bf0*/  STS.U16 [R7+0x53b00], R38 ;  /* 0x053b002607007388 */ /* 0x0003e80000000400 */
[----:B0-----:R-:W2:Y:S04]  /*24c00*/  LDL.LU.64 R36, [R1+0x400] ;  /* 0x0004000001247983 */ /* 0x001ea80000300a00 */
[----:B------:R0:W-:Y:S04]  /*24c10*/  STS.U16 [R7+0x53300], R40 ;  /* 0x0533002807007388 */ /* 0x0001e80000000400 */
[----:B-1----:R-:W3:Y:S04]  /*24c20*/  LDL.LU.64 R38, [R1+0x408] ;  /* 0x0004080001267983 */ /* 0x002ee80000300a00 */
[----:B------:R-:W-:Y:S04]  /*24c30*/  STS.U16 [R7+0x52b00], R43 ;  /* 0x052b002b07007388 */ /* 0x000fe80000000400 */
[----:B------:R1:W-:Y:S04]  /*24c40*/  STS.U16 [R7+0x52f00], R42 ;  /* 0x052f002a07007388 */ /* 0x0003e80000000400 */
[----:B0-----:R-:W4:Y:S04]  /*24c50*/  LDL.LU.64 R40, [R1+0x410] ;  /* 0x0004100001287983 */ /* 0x001f280000300a00 */
[----:B------:R-:W-:Y:S04]  /*24c60*/  STS.U16 [R7+0x52300], R45 ;  /* 0x0523002d07007388 */ /* 0x000fe80000000400 */
[----:B------:R0:W-:Y:S04]  /*24c70*/  STS.U16 [R7+0x52700], R44 ;  /* 0x0527002c07007388 */ /* 0x0001e80000000400 */
[----:B-1----:R-:W3:Y:S04]  /*24c80*/  LDL.LU.64 R42, [R1+0x418] ;  /* 0x00041800012a7983 */ /* 0x002ee80000300a00 */
[----:B------:R1:W-:Y:S04]  /*24c90*/  STS.U16 [R7+0x51f00], R46 ;  /* 0x051f002e07007388 */ /* 0x0003e80000000400 */
[----:B0-----:R-:W3:Y:S04]  /*24ca0*/  LDL.LU.64 R44, [R1+0x420] ;  /* 0x00042000012c7983 */ /* 0x001ee80000300a00 */
[----:B------:R-:W-:Y:S04]  /*24cb0*/  STS.U16 [R7+0x51700], R49 ;  /* 0x0517003107007388 */ /* 0x000fe80000000400 */
[----:B------:R0:W-:Y:S04]  /*24cc0*/  STS.U16 [R7+0x51b00], R48 ;  /* 0x051b003007007388 */ /* 0x0001e80000000400 */
[----:B-1----:R-:W3:Y:S04]  /*24cd0*/  LDL.LU.64 R46, [R1+0x428] ;  /* 0x00042800012e7983 */ /* 0x002ee80000300a00 */
[----:B------:R-:W-:Y:S04]  /*24ce0*/  STS.U16 [R7+0x50f00], R51 ;  /* 0x050f003307007388 */ /* 0x000fe80000000400 */
        /* <DEDUP_REMOVED lines=45> */
[----:B-1----:R-:W3:Y:S04]  /*24fc0*/  LDL.LU.64 R82, [R1+0x4b8] ;  /* 0x0004b80001527983 */ /* 0x002ee80000300a00 */
[----:B------:R-:W3:Y:S04]  /*24fd0*/  LDL.LU.64 R84, [R1+0x4c0] ;  /* 0x0004c00001547983 */ /* 0x000ee80000300a00 */
        /* <DEDUP_REMOVED lines=54> */
[----:B------:R1:W-:Y:S06]  /*25340*/  MEMBAR.ALL.CTA ;  /* 0x0000000000007992 */ /* 0x0003ec0000008000 */
[----:B-1----:R-:W1:Y:S01]  /*25350*/  FENCE.VIEW.ASYNC.S ;  /* 0x00000000000073c6 */ /* 0x002e620000000000 */
[----:B------:R-:W-:Y:S01]  /*25360*/  FMUL R4, R3, 1.4426950216293334961 ;  /* 0x3fb8aa3b03047820 */ /* 0x000fe20000400000 */
[-CC-:B------:R-:W-:Y:S01]  /*25370*/  FFMA R3, R212, R23.reuse, -R13.reuse ;  /* 0x00000017d4037223 */ /* 0x180fe2000000080d */
[----:B------:R-:W-:Y:S01]  /*25380*/  FADD R6, -R14, R0 ;  /* 0x000000000e067221 */ /* 0x000fe20000000100 */
[----:B------:R-:W-:Y:S01]  /*25390*/  FADD R5, -R13, R2 ;  /* 0x000000020d057221 */ /* 0x000fe20000000100 */
[----:B------:R2:W-:Y:S02]  /*253a0*/  MUFU.EX2 R11, R4 ;  /* 0x00000004000b7308 */ /* 0x0005e40000000800 */
[----:B------:R-:W-:Y:S01]  /*253b0*/  FMUL R6, R6, 1.4426950216293334961 ;  /* 0x3fb8aa3b06067820 */ /* 0x000fe20000400000 */
[----:B------:R-:W-:Y:S01]  /*253c0*/  FMUL R5, R5, 1.4426950216293334961 ;  /* 0x3fb8aa3b05057820 */ /* 0x000fe20000400000 */
[----:B--2---:R-:W-:Y:S01]  /*253d0*/  FMUL R4, R3, 1.4426950216293334961 ;  /* 0x3fb8aa3b03047820 */ /* 0x004fe20000400000 */
[----:B------:R-:W-:-:S03]  /*253e0*/  FFMA R3, R206, R23, -R13 ;  /* 0x00000017ce037223 */ /* 0x000fc6000000080d */
[----:B------:R-:W2:Y:S01]  /*253f0*/  MUFU.EX2 R6, R6 ;  /* 0x0000000600067308 */ /* 0x000ea20000000800 */
[----:B------:R-:W-:-:S07]  /*25400*/  FMUL R3, R3, 1.4426950216293334961 ;  /* 0x3fb8aa3b03037820 */ /* 0x000fce0000400000 */
[----:B------:R-:W1:Y:S08]  /*25410*/  MUFU.EX2 R5, R5 ;  /* 0x0000000500057308 */ /* 0x000e700000000800 */
[----:B------:R-:W-:Y:S08]  /*25420*/  MUFU.EX2 R0, R4 ;  /* 0x0000000400007308 */ /* 0x000ff00000000800 */
[----:B------:R-:W1:Y:S01]  /*25430*/  MUFU.EX2 R2, R3 ;  /* 0x0000000300027308 */ /* 0x000e620000000800 */
[----:B0-----:R-:W-:Y:S01]  /*25440*/  MOV R251, R12 ;  /* 0x0000000c00fb7202 */ /* 0x001fe20000000f00 */
[-C--:B--2---:R-:W-:Y:S01]  /*25450*/  FMUL R36, R36, R6.reuse ;  /* 0x0000000624247220 */ /* 0x084fe20000400000 */
[-C--:B------:R-:W-:Y:S01]  /*25460*/  FMUL R37, R37, R6.reuse ;  /* 0x0000000625257220 */ /* 0x080fe20000400000 */
[-C--:B----4-:R-:W-:Y:S01]  /*25470*/  FMUL R40, R40, R6.reuse ;  /* 0x0000000628287220 */ /* 0x090fe20000400000 */
[-C--:B------:R-:W-:Y:S01]  /*25480*/  FMUL R41, R41, R6.reuse ;  /* 0x0000000629297220 */ /* 0x080fe20000400000 */
[-C--:B---3--:R-:W-:Y:S01]  /*25490*/  FMUL R44, R44, R6.reuse ;  /* 0x000000062c2c7220 */ /* 0x088fe20000400000 */
[-C--:B------:R-:W-:Y:S01]  /*254a0*/  FMUL R45, R45, R6.reuse ;  /* 0x000000062d2d7220 */ /* 0x080fe20000400000 */
        /* <DEDUP_REMOVED lines=16> */
[-C--:B-1----:R-:W-:Y:S01]  /*255b0*/  FMUL R38, R38, R5.reuse ;  /* 0x0000000526267220 */ /* 0x082fe20000400000 */
        /* <DEDUP_REMOVED lines=36> */
[----:B------:R-:W-:Y:S01]  /*25800*/  FMUL R95, R95, R5 ;  /* 0x000000055f5f7220 */ /* 0x000fe20000400000 */
[----:B------:R-:W-:Y:S01]  /*25810*/  F2FP.F16.F32.PACK_AB R244, R249, R251 ;  /* 0x000000fbf9f4723e */ /* 0x000fe200000000ff */
[-C--:B------:R-:W-:Y:S01]  /*25820*/  FMUL R96, R96, R6.reuse ;  /* 0x0000000660607220 */ /* 0x080fe20000400000 */
[----:B------:R-:W-:Y:S01]  /*25830*/  FMUL R97, R97, R6 ;  /* 0x0000000661617220 */ /* 0x000fe20000400000 */
[----:B------:R-:W-:Y:S01]  /*25840*/  F2FP.F16.F32.PACK_AB R245, R11, R10 ;  /* 0x0000000a0bf5723e */ /* 0x000fe200000000ff */
[-C--:B------:R-:W-:Y:S01]  /*25850*/  FMUL R98, R98, R5.reuse ;  /* 0x0000000562627220 */ /* 0x080fe20000400000 */
[-C--:B------:R-:W-:Y:S01]  /*25860*/  FMUL R99, R99, R5.reuse ;  /* 0x0000000563637220 */ /* 0x080fe20000400000 */
[----:B------:R-:W-:Y:S01]  /*25870*/  F2FP.F16.F32.PACK_AB R246, R9, R8 ;  /* 0x0000000809f6723e */ /* 0x000fe200000000ff */
[-C--:B------:R-:W-:Y:S01]  /*25880*/  FMUL R100, R100, R6.reuse ;  /* 0x0000000664647220 */ /* 0x080fe20000400000 */
[----:B------:R-:W-:Y:S01]  /*25890*/  FMUL R101, R101, R6 ;  /* 0x0000000665657220 */ /* 0x000fe20000400000 */
[----:B------:R-:W-:Y:S01]  /*258a0*/  F2FP.F16.F32.PACK_AB R247, R2, R0 ;  /* 0x0000000002f7723e */ /* 0x000fe200000000ff */
        /* <DEDUP_REMOVED lines=60> */
[-C--:B------:R-:W-:Y:S01]  /*25c70*/  FMUL R162, R162, R5.reuse ;  /* 0x00000005a2a27220 */ /* 0x080fe20000400000 */
[----:B------:R-:W-:Y:S01]  /*25c80*/  FMUL R163, R163, R5 ;  /* 0x00000005a3a37220 */ /* 0x000fe20000400000 */
[----:B------:R-:W-:Y:S06]  /*25c90*/  BAR.SYNC.DEFER_BLOCKING 0x0 ;  /* 0x0000000000007b1d */ /* 0x000fec0000010000 */
[----:B------:R-:W-:Y:S01]  /*25ca0*/  UMOV UR6, UR34 ;  /* 0x0000002200067c82 */ /* 0x000fe20008000000 */
[----:B------:R-:W-:Y:S01]  /*25cb0*/  UMOV UR7, UR35 ;  /* 0x0000002300077c82 */ /* 0x000fe20008000000 */
[----:B------:R-:W-:-:S06]  /*25cc0*/  WARPGROUP.ARRIVE ;  /* 0x00000000000079c5 */ /* 0x000fcc0000000000 */
[----:B------:R-:W-:Y:S01]  /*25cd0*/  HGMMA.64x256x16.F32 R36, R244, gdesc[UR4], R36, gsb0 ;  /* 0x03e00004f4247df0 */ /* 0x000fe20008000824 */
[----:B------:R-:W-:-:S04]  /*25ce0*/  FFMA R3, R198, R23, -R14 ;  /* 0x00000017c6037223 */ /* 0x000fc8000000080e */
[----:B------:R-:W-:Y:S01]  /*25cf0*/  FMUL R4, R3, 1.4426950216293334961 ;  /* 0x3fb8aa3b03047820 */ /* 0x000fe20000400000 */
[----:B------:R-:W-:-:S03]  /*25d00*/  FFMA R3, R197, R23, -R14 ;  /* 0x00000017c5037223 */ /* 0x000fc6000000080e */
[----:B------:R0:W-:Y:S01]  /*25d10*/  MUFU.EX2 R9, R4 ;  /* 0x0000000400097308 */ /* 0x0001e20000000800 */
[----:B------:R-:W-:Y:S04]  /*25d20*/  STL [R1+0x768], R11 ;  /* 0x0007680b01007387 */ /* 0x000fe80000100800 */
[----:B------:R-:W-:Y:S01]  /*25d30*/  STL [R1+0x764], R0 ;  /* 0x0007640001007387 */ /* 0x000fe20000100800 */
[----:B0-----:R-:W-:Y:S01]  /*25d40*/  FMUL R4, R3, 1.4426950216293334961 ;  /* 0x3fb8aa3b03047820 */ /* 0x001fe20000400000 */
[-CC-:B------:R-:W-:Y:S02]  /*25d50*/  FFMA R3, R196, R23.reuse, -R14.reuse ;  /* 0x00000017c4037223 */ /* 0x180fe4000000080e */
[----:B------:R-:W-:Y:S01]  /*25d60*/  STL [R1+0x760], R2 ;  /* 0x0007600201007387 */ /* 0x000fe20000100800 */
[----:B------:R0:W1:Y:S03]  /*25d70*/  MUFU.EX2 R10, R4 ;  /* 0x00000004000a7308 */ /* 0x0000660000000800 */
[----:B------:R-:W-:Y:S04]  /*25d80*/  STL [R1+0x1ab4], R7 ;  /* 0x001ab40701007387 */ /* 0x000fe80000100800 */
[----:B------:R-:W-:Y:S01]  /*25d90*/  STL [R1+0x1fe8], R6 ;  /* 0x001fe80601007387 */ /* 0x000fe20000100800 */
[----:B0-----:R-:W-:Y:S01]  /*25da0*/  FMUL R4, R3, 1.4426950216293334961 ;  /* 0x3fb8aa3b03047820 */ /* 0x001fe20000400000 */
[----:B------:R-:W-:-:S02]  /*25db0*/  FFMA R3, R195, R23, -R14 ;  /* 0x00000017c3037223 */ /* 0x000fc4000000080e */
[----:B------:R0:W-:Y:S02]  /*25dc0*/  STL [R1+0x1fec], R5 ;  /* 0x001fec0501007387 */ /* 0x0001e40000100800 */
[----:B0-----:R0:W-:Y:S02]  /*25dd0*/  MUFU.EX2 R5, R4 ;  /* 0x0000000400057308 */ /* 0x0011e40000000800 */
[----:B0-----:R-:W-:Y:S01]  /*25de0*/  FMUL R4, R3, 1.4426950216293334961 ;  /* 0x3fb8aa3b03047820 */ /* 0x001fe20000400000 */
[----:B------:R-:W-:-:S05]  /*25df0*/  FFMA R3, R194, R23, -R13 ;  /* 0x00000017c2037223 */ /* 0x000fca000000080d */
[----:B------:R0:W-:Y:S02]  /*25e00*/  MUFU.EX2 R6, R4 ;  /* 0x0000000400067308 */ /* 0x0001e40000000800 */
[----:B0-----:R-:W-:Y:S01]  /*25e10*/  FMUL R4, R3, 1.4426950216293334961 ;  /* 0x3fb8aa3b03047820 */ /* 0x001fe20000400000 */
[----:B------:R-:W-:-:S05]  /*25e20*/  FFMA R3, R193, R23, -R13 ;  /* 0x00000017c1037223 */ /* 0x000fca000000080d */
[----:B------:R0:W-:Y:S02]  /*25e30*/  MUFU.EX2 R7, R4 ;  /* 0x0000000400077308 */ /* 0x0001e40000000800 */
[----:B0-----:R-:W-:Y:S01]  /*25e40*/  FMUL R4, R3, 1.4426950216293334961 ;  /* 0x3fb8aa3b03047820 */ /* 0x001fe20000400000 */
[----:B------:R-:W-:-:S05]  /*25e50*/  FFMA R3, R192, R23, -R13 ;  /* 0x00000017c0037223 */ /* 0x000fca000000080d */
[----:B------:R0:W2:Y:S02]  /*25e60*/  MUFU.EX2 R8, R4 ;  /* 0x0000000400087308 */ /* 0x0000a40000000800 */
[----:B0-----:R-:W-:Y:S01]  /*25e70*/  FMUL R4, R3, 1.4426950216293334961 ;  /* 0x3fb8aa3b03047820 */ /* 0x001fe20000400000 */
[----:B------:R-:W-:-:S04]  /*25e80*/  FFMA R3, R191, R23, -R13 ;  /* 0x00000017bf037223 */ /* 0x000fc8000000080d */
[----:B------:R-:W-:Y:S01]  /*25e90*/  FMUL R3, R3, 1.4426950216293334961 ;  /* 0x3fb8aa3b03037820 */ /* 0x000fe20000400000 */
[----:B------:R-:W-:Y:S08]  /*25ea0*/  MUFU.EX2 R0, R4 ;  /* 0x0000000400007308 */ /* 0x000ff00000000800 */
[----:B------:R-:W0:Y:S01]  /*25eb0*/  MUFU.EX2 R2, R3 ;  /* 0x0000000300027308 */ /* 0x000e220000000800 */
[----:B-1----:R-:W-:-:S02]  /*25ec0*/  F2FP.F16.F32.PACK_AB R240, R10, R9 ;  /* 0x000000090af0723e */ /* 0x002fc400000000ff */
[----:B--2---:R-:W-:Y:S02]  /*25ed0*/  F2FP.F16.F32.PACK_AB R241, R8, R7 ;  /* 0x0000000708f1723e */ /* 0x004fe400000000ff */
[----:B------:R-:W-:Y:S01]  /*25ee0*/  F2FP.F16.F32.PACK_AB R242, R6, R5 ;  /* 0x0000000506f2723e */ /* 0x000fe200000000ff */
[----:B------:R-:W-:Y:S01]  /*25ef0*/  UMOV UR6, UR54 ;  /* 0x0000003600067c82 */ /* 0x000fe20008000000 */
[----:B------:R-:W-:Y:S01]  /*25f00*/  UMOV UR7, UR55 ;  /* 0x0000003700077c82 */ /* 0x000fe20008000000 */
[----:B0-----:R-:W-:Y:S01]  /*25f10*/  F2FP.F16.F32.PACK_AB R243, R2, R0 ;  /* 0x0000000002f3723e */ /* 0x001fe200000000ff */
[-CC-:B------:R-:W-:Y:S01]  /*25f20*/  FFMA R3, R190, R23.reuse, -R14.reuse ;  /* 0x00000017be037223 */ /* 0x180fe2000000080e */
[----:B------:R-:W-:Y:S04]  /*25f30*/  STL [R1+0x1ff4], R251 ;  /* 0x001ff4fb01007387 */ /* 0x000fe80000100800 */
[----:B------:R-:W-:Y:S01]  /*25f40*/  STL [R1+0x1ff0], R249 ;  /* 0x001ff0f901007387 */ /* 0x000fe20000100800 */
[----:B------:R-:W-:Y:S01]  /*25f50*/  FMUL R4, R3, 1.4426950216293334961 ;  /* 0x3fb8aa3b03047820 */ /* 0x000fe20000400000 */
[----:B------:R-:W-:-:S02]  /*25f60*/  FFMA R3, R189, R23, -R14 ;  /* 0x00000017bd037223 */ /* 0x000fc4000000080e */
[----:B------:R-:W-:Y:S04]  /*25f70*/  STL [R1+0x2004], R244 ;  /* 0x002004f401007387 */ /* 0x000fe80000100800 */
[----:B------:R-:W-:Y:S04]  /*25f80*/  STL [R1+0x2000], R245 ;  /* 0x002000f501007387 */ /* 0x000fe80000100800 */
[----:B------:R-:W-:Y:S04]  /*25f90*/  STL [R1+0x1ffc], R246 ;  /* 0x001ffcf601007387 */ /* 0x000fe80000100800 */
[----:B------:R-:W-:Y:S04]  /*25fa0*/  STL [R1+0x1ff8], R247 ;  /* 0x001ff8f701007387 */ /* 0x000fe80000100800 */
[----:B------:R0:W-:Y:S04]  /*25fb0*/  STL [R1+0x750], R9 ;  /* 0x0007500901007387 */ /* 0x0001e80000100800 */
[----:B------:R1:W-:Y:S01]  /*25fc0*/  STL [R1+0x754], R10 ;  /* 0x0007540a01007387 */ /* 0x0003e20000100800 */
[----:B------:R-:W-:-:S02]  /*25fd0*/  WARPGROUP.DEPBAR.LE gsb0, 0x0 ;  /* 0x00008000000079c5 */ /* 0x000fc40000010000 */
[----:B------:R-:W-:-:S06]  /*25fe0*/  WARPGROUP.ARRIVE ;  /* 0x00000000000079c5 */ /* 0x000fcc0000000000 */
[----:B------:R-:W-:Y:S01]  /*25ff0*/  HGMMA.64x256x16.F32 R36, R240, gdesc[UR4], R36, gsb0 ;  /* 0x03e00004f0247df0 */ /* 0x000fe20008000824 */
[----:B0-----:R0:W-:Y:S01]  /*26000*/  MUFU.EX2 R9, R4 ;  /* 0x0000000400097308 */ /* 0x0011e20000000800 */
[----:B------:R2:W-:Y:S01]  /*26010*/  STL [R1+0x758], R5 ;  /* 0x0007580501007387 */ /* 0x0005e20000100800 */
[----:B0-----:R-:W-:Y:S01]  /*26020*/  FMUL R4, R3, 1.4426950216293334961 ;  /* 0x3fb8aa3b03047820 */ /* 0x001fe20000400000 */
[----:B------:R-:W-:-:S05]  /*26030*/  FFMA R3, R188, R23, -R14 ;  /* 0x00000017bc037223 */ /* 0x000fca000000080e */
[----:B-1----:R0:W1:Y:S01]  /*26040*/  MUFU.EX2 R10, R4 ;  /* 0x00000004000a7308 */ /* 0x0020620000000800 */
[----:B------:R3:W-:Y:S01]  /*26050*/  STL [R1+0x75c], R6 ;  /* 0x00075c0601007387 */ /* 0x0007e20000100800 */
[----:B0-----:R-:W-:Y:S01]  /*26060*/  FMUL R4, R3, 1.4426950216293334961 ;  /* 0x3fb8aa3b03047820 */ /* 0x001fe20000400000 */
[----:B------:R-:W-:-:S05]  /*26070*/  FFMA R3, R187, R23, -R14 ;  /* 0x00000017bb037223 */ /* 0x000fca000000080e */
[----:B--2---:R0:W-:Y:S01]  /*26080*/  MUFU.EX2 R5, R4 ;  /* 0x0000000400057308 */ /* 0x0041e20000000800 */
[----:B------:R2:W-:Y:S01]  /*26090*/  STL [R1+0x730], R7 ;  /* 0x0007300701007387 */ /* 0x0005e20000100800 */
[----:B0-----:R-:W-:Y:S01]  /*260a0*/  FMUL R4, R3, 1.4426950216293334961 ;  /* 0x3fb8aa3b03047820 */ /* 0x001fe20000400000 */
[----:B------:R-:W-:-:S05]  /*260b0*/  FFMA R3, R186, R23, -R13 ;  /* 0x00000017ba037223 */ /* 0x000fca000000080d */
[----:B---3--:R0:W-:Y:S01]  /*260c0*/  MUFU.EX2 R6, R4 ;  /* 0x0000000400067308 */ /* 0x0081e20000000800 */
[----:B------:R3:W-:Y:S01]  /*260d0*/  STL [R1+0x734], R8 ;  /* 0x0007340801007387 */ /* 0x0007e20000100800 */
[----:B0-----:R-:W-:Y:S01]  /*260e0*/  FMUL R4, R3, 1.4426950216293334961 ;  /* 0x3fb8aa3b03047820 */ /* 0x001fe20000400000 */
[----:B------:R-:W-:-:S05]  /*260f0*/  FFMA R3, R185, R23, -R13 ;  /* 0x00000017b9037223 */ /* 0x000fca000000080d */
[----:B--2---:R0:W-:Y:S02]  /*26100*/  MUFU.EX2 R7, R4 ;  /* 0x0000000400077308 */ /* 0x0041e40000000800 */
[----:B0-----:R-:W-:Y:S01]  /*26110*/  FMUL R4, R3, 1.4426950216293334961 ;  /* 0x3fb8aa3b03047820 */ /* 0x001fe20000400000 */
[----:B------:R-:W-:-:S05]  /*26120*/  FFMA R3, R184, R23, -R13 ;  /* 0x00000017b8037223 */ /* 0x000fca000000080d */
[----:B---3--:R0:W2:Y:S01]  /*26130*/  MUFU.EX2 R8, R4 ;  /* 0x0000000400087308 */ /* 0x0080a20000000800 */
[----:B------:R3:W-:Y:S01]  /*26140*/  STL [R1+0x73c], R0 ;  /* 0x00073c0001007387 */ /* 0x0007e20000100800 */
[----:B0-----:R-:W-:Y:S01]  /*26150*/  FMUL R4, R3, 1.4426950216293334961 ;  /* 0x3fb8aa3b03047820 */ /* 0x001fe20000400000 */
[----:B------:R-:W-:Y:S02]  /*26160*/  FFMA R3, R183, R23, -R13 ;  /* 0x00000017b7037223 */ /* 0x000fe4000000080d */
[----:B------:R0:W-:Y:S02]  /*26170*/  STL [R1+0x748], R2 ;  /* 0x0007480201007387 */ /* 0x0001e40000100800 */
[----:B------:R-:W-:Y:S01]  /*26180*/  FMUL R3, R3, 1.4426950216293334961 ;  /* 0x3fb8aa3b03037820 */ /* 0x000fe20000400000 */
[----:B---3--:R-:W-:Y:S08]  /*26190*/  MUFU.EX2 R0, R4 ;  /* 0x0000000400007308 */ /* 0x008ff00000000800 */
[----:B0-----:R-:W0:Y:S01]  /*261a0*/  MUFU.EX2 R2, R3 ;  /* 0x0000000300027308 */ /* 0x001e220000000800 */
[----:B-1----:R-:W-:Y:S01]  /*261b0*/  F2FP.F16.F32.PACK_AB R236, R10, R9 ;  /* 0x000000090aec723e */ /* 0x002fe200000000ff */
[----:B------:R-:W-:Y:S01]  /*261c0*/  UIADD3.64 UR12, UR54, 0x2, URZ ;  /* 0x00000002360c7897 */ /* 0x000fe2000fffe03f */
[----:B--2---:R-:W-:-:S02]  /*261d0*/  F2FP.F16.F32.PACK_AB R237, R8, R7 ;  /* 0x0000000708ed723e */ /* 0x004fc400000000ff */
[----:B------:R-:W-:-:S04]  /*261e0*/  F2FP.F16.F32.PACK_AB R238, R6, R5 ;  /* 0x0000000506ee723e */ /* 0x000fc800000000ff */
[----:B------:R-:W-:Y:S01]  /*261f0*/  UMOV UR6, UR12 ;  /* 0x0000000c00067c82 */ /* 0x000fe20008000000 */
[----:B0-----:R-:W-:Y:S01]  /*26200*/  F2FP.F16.F32.PACK_AB R239, R2, R0 ;  /* 0x0000000002ef723e */ /* 0x001fe200000000ff */
[----:B------:R-:W-:Y:S01]  /*26210*/  UMOV UR7, UR13 ;  /* 0x0000000d00077c82 */ /* 0x000fe20008000000 */
[-CC-:B------:R-:W-:Y:S01]  /*26220*/  FFMA R3, R182, R23.reuse, -R14.reuse ;  /* 0x00000017b6037223 */ /* 0x180fe2000000080e */
[----:B------:R-:W-:Y:S03]  /*26230*/  STL [R1+0x2014], R240 ;  /* 0x002014f001007387 */ /* 0x000fe60000100800 */
[----:B------:R-:W-:Y:S01]  /*26240*/  FMUL R4, R3, 1.4426950216293334961 ;  /* 0x3fb8aa3b03047820 */ /* 0x000fe20000400000 */
[----:B------:R-:W-:Y:S01]  /*26250*/  STL [R1+0x2010], R241 ;  /* 0x002010f101007387 */ /* 0x000fe20000100800 */
[----:B------:R-:W-:-:S03]  /*26260*/  FFMA R3, R181, R23, -R14 ;  /* 0x00000017b5037223 */ /* 0x000fc6000000080e */
[----:B------:R-:W-:Y:S04]  /*26270*/  STL [R1+0x200c], R242 ;  /* 0x00200cf201007387 */ /* 0x000fe80000100800 */
[----:B------:R-:W-:Y:S04]  /*26280*/  STL [R1+0x2008], R243 ;  /* 0x002008f301007387 */ /* 0x000fe80000100800 */
[----:B------:R0:W-:Y:S04]  /*26290*/  STL [R1+0x738], R9 ;  /* 0x0007380901007387 */ /* 0x0001e80000100800 */
[----:B------:R1:W-:Y:S01]  /*262a0*/  STL [R1+0x740], R10 ;  /* 0x0007400a01007387 */ /* 0x0003e20000100800 */
[----:B0-----:R0:W-:Y:S03]  /*262b0*/  MUFU.EX2 R9, R4 ;  /* 0x0000000400097308 */ /* 0x0011e60000000800 */
[----:B------:R2:W-:Y:S01]  /*262c0*/  STL [R1+0x744], R5 ;  /* 0x0007440501007387 */ /* 0x0005e20000100800 */
[----:B0-----:R-:W-:Y:S01]  /*262d0*/  FMUL R4, R3, 1.4426950216293334961 ;  /* 0x3fb8aa3b03047820 */ /* 0x001fe20000400000 */
[----:B------:R-:W-:-:S03]  /*262e0*/  FFMA R3, R180, R23, -R14 ;  /* 0x00000017b4037223 */ /* 0x000fc6000000080e */
[----:B-1----:R0:W1:Y:S01]  /*262f0*/  MUFU.EX2 R10, R4 ;  /* 0x00000004000a7308 */ /* 0x0020620000000800 */
[----:B------:R-:W-:Y:S02]  /*26300*/  WARPGROUP.DEPBAR.LE gsb0, 0x0 ;  /* 0x00008000000079c5 */ /* 0x000fe40000010000 */
[----:B------:R-:W-:-:S06]  /*26310*/  WARPGROUP.ARRIVE ;  /* 0x00000000000079c5 */ /* 0x000fcc0000000000 */
[----:B------:R-:W-:Y:S01]  /*26320*/  HGMMA.64x256x16.F32 R36, R236, gdesc[UR4], R36, gsb0 ;  /* 0x03e00004ec247df0 */ /* 0x000fe20008000824 */
[----:B0-----:R-:W-:Y:S01]  /*26330*/  FMUL R4, R3, 1.4426950216293334961 ;  /* 0x3fb8aa3b03047820 */ /* 0x001fe20000400000 */
[----:B------:R-:W-:-:S03]  /*26340*/  FFMA R3, R179, R23, -R14 ;  /* 0x00000017b3037223 */ /* 0x000fc6000000080e */
[----:B--2---:R0:W-:Y:S01]  /*26350*/  MUFU.EX2 R5, R4 ;  /* 0x0000000400057308 */ /* 0x0041e20000000800 */
[----:B------:R2:W-:Y:S01]  /*26360*/  STL [R1+0x74c], R6 ;  /* 0x00074c0601007387 */ /* 0x0005e20000100800 */
[----:B0-----:R-:W-:Y:S01]  /*26370*/  FMUL R4, R3, 1.4426950216293334961 ;  /* 0x3fb8aa3b03047820 */ /* 0x001fe20000400000 */
[----:B------:R-:W-:-:S05]  /*26380*/  FFMA R3, R178, R23, -R13 ;  /* 0x00000017b2037223 */ /* 0x000fca000000080d */
        /* <DEDUP_REMOVED lines=8> */
[----:B--2---:R0:W2:Y:S01]  /*26410*/  MUFU.EX2 R8, R4 ;  /* 0x0000000400087308 */ /* 0x0040a20000000800 */
        /* <DEDUP_REMOVED lines=28> */
[----:B------:R3:W-:Y:S01]  /*265e0*/  STL [R1+0x72c], R6 ;  /* 0x00072c0601007387 */ /* 0x0007e20000100800 */
[----:B0-----:R-:W-:Y:S01]  /*265f0*/  FMUL R4, R3, 1.4426950216293334961 ;  /* 0x3fb8aa3b03047820 */ /* 0x001fe20000400000 */
[----:B------:R-:W-:-:S05]  /*26600*/  FFMA R3, R171, R23, -R14 ;  /* 0x00000017ab037223 */ /* 0x000fca000000080e */
[----:B--2---:R0:W-:Y:S01]  /*26610*/  MUFU.EX2 R5, R4 ;  /* 0x0000000400057308 */ /* 0x0041e20000000800 */
[----:B------:R-:W-:Y:S02]  /*26620*/  WARPGROUP.DEPBAR.LE gsb0, 0x0 ;  /* 0x00008000000079c5 */ /* 0x000fe40000010000 */
[----:B------:R-:W-:-:S06]  /*26630*/  WARPGROUP.ARRIVE ;  /* 0x00000000000079c5 */ /* 0x000fcc0000000000 */
[----:B------:R-:W-:Y:S01]  /*26640*/  HGMMA.64x256x16.F32 R36, R232, gdesc[UR4], R36, gsb0 ;  /* 0x03e00004e8247df0 */ /* 0x000fe20008000824 */
[----:B0-----:R-:W-:Y:S01]  /*26650*/  FMUL R4, R3, 1.4426950216293334961 ;  /* 0x3fb8aa3b03047820 */ /* 0x001fe20000400000 */
[----:B------:R-:W-:-:S03]  /*26660*/  FFMA R3, R170, R23, -R13 ;  /* 0x00000017aa037223 */ /* 0x000fc6000000080d */
[----:B---3--:R0:W-:Y:S01]  /*26670*/  MUFU.EX2 R6, R4 ;  /* 0x0000000400067308 */ /* 0x0081e20000000800 */
        /* <DEDUP_REMOVED lines=15> */
[----:B-1----:R-:W-:-:S02]  /*26770*/  F2FP.F16.F32.PACK_AB R228, R10, R9 ;  /* 0x000000090ae4723e */ /* 0x002fc400000000ff */
[----:B--2---:R-:W-:Y:S02]  /*26780*/  F2FP.F16.F32.PACK_AB R229, R8, R7 ;  /* 0x0000000708e5723e */ /* 0x004fe400000000ff */
[----:B------:R-:W-:Y:S01]  /*26790*/  F2FP.F16.F32.PACK_AB R230, R6, R5 ;  /* 0x0000000506e6723e */ /* 0x000fe200000000ff */
[----:B------:R-:W-:Y:S01]  /*267a0*/  UMOV UR6, UR32 ;  /* 0x0000002000067c82 */ /* 0x000fe20008000000 */
[----:B------:R-:W-:Y:S01]  /*267b0*/  UMOV UR7, UR33 ;  /* 0x0000002100077c82 */ /* 0x000fe20008000000 */
[----:B0-----:R-:W-:Y:S01]  /*267c0*/  F2FP.F16.F32.PACK_AB R231, R2, R0 ;  /* 0x0000000002e7723e */ /* 0x001fe200000000ff */
        /* <DEDUP_REMOVED lines=21> */
[----:B---3--:R0:W3:Y:S01]  /*26920*/  MUFU.EX2 R6, R4 ;  /* 0x0000000400067308 */ /* 0x0080e20000000800 */
        /* <DEDUP_REMOVED lines=13> */
[----:B------:R0:W-:Y:S01]  /*26a00*/  STL [R1+0x678], R2 ;  /* 0x0006780201007387 */ /* 0x0001e20000100800 */
[----:B-1----:R-:W-:Y:S02]  /*26a10*/  F2FP.F16.F32.PACK_AB R224, R10, R9 ;  /* 0x000000090ae0723e */ /* 0x002fe400000000ff */
[----:B----4-:R-:W-:Y:S01]  /*26a20*/  MUFU.EX2 R0, R4 ;  /* 0x0000000400007308 */ /* 0x010fe20000000800 */
[----:B------:R-:W-:Y:S01]  /*26a30*/  FMUL R3, R3, 1.4426950216293334961 ;  /* 0x3fb8aa3b03037820 */ /* 0x000fe20000400000 */
[----:B---3--:R-:W-:Y:S01]  /*26a40*/  F2FP.F16.F32.PACK_AB R226, R6, R5 ;  /* 0x0000000506e2723e */ /* 0x008fe200000000ff */
[----:B------:R-:W-:Y:S01]  /*26a50*/  UMOV UR6, UR60 ;  /* 0x0000003c00067c82 */ /* 0x000fe20008000000 */
[----:B--2---:R-:W-:Y:S01]  /*26a60*/  F2FP.F16.F32.PACK_AB R225, R8, R7 ;  /* 0x0000000708e1723e */ /* 0x004fe200000000ff */
[----:B------:R-:W-:Y:S01]  /*26a70*/  UMOV UR7, UR61 ;  /* 0x0000003d00077c82 */ /* 0x000fe20008000000 */
[----:B------:R-:W1:Y:S02]  /*26a80*/  LDC R23, c[0x0][0x238] ;  /* 0x00008e00ff177b82 */ /* 0x000e640000000800 */
[----:B0-----:R-:W0:Y:S02]  /*26a90*/  MUFU.EX2 R2, R3 ;  /* 0x0000000300027308 */ /* 0x001e240000000800 */
[----:B0-----:R-:W-:Y:S01]  /*26aa0*/  F2FP.F16.F32.PACK_AB R227, R2, R0 ;  /* 0x0000000002e3723e */ /* 0x001fe200000000ff */
        /* <DEDUP_REMOVED lines=10> */
[----:B------:R2:W-:Y:S04]  /*26b50*/  STL [R1+0x64c], R0 ;  /* 0x00064c0001007387 */ /* 0x0005e80000100800 */
[----:B------:R-:W-:Y:S01]  /*26b60*/  STL [R1+0x658], R2 ;  /* 0x0006580201007387 */ /* 0x000fe20000100800 */
[----:B------:R-:W-:-:S02]  /*26b70*/  WARPGROUP.DEPBAR.LE gsb0, 0x0 ;  /* 0x00008000000079c5 */ /* 0x000fc40000010000 */
[----:B------:R-:W-:-:S06]  /*26b80*/  WARPGROUP.ARRIVE ;  /* 0x00000000000079c5 */ /* 0x000fcc0000000000 */
[----:B------:R-:W-:Y:S01]  /*26b90*/  HGMMA.64x256x16.F32 R36, R224, gdesc[UR4], R36, gsb0 ;  /* 0x03e00004e0247df0 */ /* 0x000fe20008000824 */
[----:B-1----:R-:W-:-:S04]  /*26ba0*/  FFMA R3, R33, R23, -R14 ;  /* 0x0000001721037223 */ /* 0x002fc8000000080e */
[----:B------:R-:W-:Y:S01]  /*26bb0*/  FMUL R4, R3, 1.4426950216293334961 ;  /* 0x3fb8aa3b03047820 */ /* 0x000fe20000400000 */
[----:B------:R-:W-:-:S03]  /*26bc0*/  FFMA R3, R28, R23, -R14 ;  /* 0x000000171c037223 */ /* 0x000fc6000000080e */
[----:B------:R1:W-:Y:S02]  /*26bd0*/  MUFU.EX2 R28, R4 ;  /* 0x00000004001c7308 */ /* 0x0003e40000000800 */
[----:B-1----:R-:W-:Y:S01]  /*26be0*/  FMUL R4, R3, 1.4426950216293334961 ;  /* 0x3fb8aa3b03047820 */ /* 0x002fe20000400000 */
[----:B------:R-:W-:-:S05]  /*26bf0*/  FFMA R3, R32, R23, -R14 ;  /* 0x0000001720037223 */ /* 0x000fca000000080e */
[----:B0-----:R0:W1:Y:S02]  /*26c00*/  MUFU.EX2 R7, R4 ;  /* 0x0000000400077308 */ /* 0x0010640000000800 */
[----:B0-----:R-:W-:Y:S01]  /*26c10*/  FMUL R4, R3, 1.4426950216293334961 ;  /* 0x3fb8aa3b03047820 */ /* 0x001fe20000400000 */
[----:B------:R-:W-:-:S05]  /*26c20*/  FFMA R3, R31, R23, -R14 ;  /* 0x000000171f037223 */ /* 0x000fca000000080e */
[----:B------:R0:W-:Y:S02]  /*26c30*/  MUFU.EX2 R9, R4 ;  /* 0x0000000400097308 */ /* 0x0001e40000000800 */
[----:B0-----:R-:W-:Y:S01]  /*26c40*/  FMUL R4, R3, 1.4426950216293334961 ;  /* 0x3fb8aa3b03047820 */ /* 0x001fe20000400000 */
[----:B------:R-:W-:-:S05]  /*26c50*/  FFMA R3, R30, R23, -R13 ;  /* 0x000000171e037223 */ /* 0x000fca000000080d */
[----:B--2---:R0:W-:Y:S02]  /*26c60*/  MUFU.EX2 R0, R4 ;  /* 0x0000000400007308 */ /* 0x0041e40000000800 */
        /* <DEDUP_REMOVED lines=9> */
[----:B------:R-:W-:Y:S01]  /*26d00*/  MUFU.EX2 R10, R4 ;  /* 0x00000004000a7308 */ /* 0x000fe20000000800 */
[----:B-1----:R-:W-:Y:S02]  /*26d10*/  F2FP.F16.F32.PACK_AB R220, R7, R28 ;  /* 0x0000001c07dc723e */ /* 0x002fe400000000ff */
[----:B--2---:R-:W-:-:S05]  /*26d20*/  F2FP.F16.F32.PACK_AB R221, R8, R27 ;  /* 0x0000001b08dd723e */ /* 0x004fca00000000ff */
[----:B------:R0:W1:Y:S01]  /*26d30*/  MUFU.EX2 R15, R3 ;  /* 0x00000003000f7308 */ /* 0x0000620000000800 */
[----:B------:R-:W-:Y:S02]  /*26d40*/  WARPGROUP.DEPBAR.LE gsb0, 0x0 ;  /* 0x00008000000079c5 */ /* 0x000fe40000010000 */
        /* <DEDUP_REMOVED lines=9> */
[----:B------:R-:W-:Y:S04]  /*26de0*/  STL [R1+0x4cc], R87 ;  /* 0x0004cc5701007387 */ /* 0x000fe80000100800 */
        /* <DEDUP_REMOVED lines=31> */
[----:B------:R2:W-:Y:S04]  /*26fe0*/  STL [R1+0x5d4], R153 ;  /* 0x0005d49901007387 */ /* 0x0005e80000100800 */
[----:B------:R3:W-:Y:S04]  /*26ff0*/  STL.64 [R1+0x5d8], R154 ;  /* 0x0005d89a01007387 */ /* 0x0007e80000100a00 */
[----:B------:R4:W-:Y:S04]  /*27000*/  STL.64 [R1+0x5e0], R156 ;  /* 0x0005e09c01007387 */ /* 0x0009e80000100a00 */
[----:B------:R0:W-:Y:S04]  /*27010*/  STL.64 [R1+0x5e8], R158 ;  /* 0x0005e89e01007387 */ /* 0x0001e80000100a00 */
[----:B------:R1:W-:Y:S04]  /*27020*/  STL.64 [R1+0x5f0], R160 ;  /* 0x0005f0a001007387 */ /* 0x0003e80000100a00 */
[----:B------:R1:W-:Y:S04]  /*27030*/  STL.64 [R1+0x5f8], R162 ;  /* 0x0005f8a201007387 */ /* 0x0003e80000100a00 */
[----:B--2---:R-:W2:Y:S04]  /*27040*/  LDL.LU R153, [R1+0x4cc] ;  /* 0x0004cc0001997983 */ /* 0x004ea80000300800 */
[----:B---3--:R-:W3:Y:S04]  /*27050*/  LDL.LU R154, [R1+0x4d0] ;  /* 0x0004d000019a7983 */ /* 0x008ee80000300800 */
[----:B------:R-:W3:Y:S04]  /*27060*/  LDL.LU R155, [R1+0x4d4] ;  /* 0x0004d400019b7983 */ /* 0x000ee80000300800 */
[----:B----4-:R-:W4:Y:S04]  /*27070*/  LDL.LU R156, [R1+0x4d8] ;  /* 0x0004d800019c7983 */ /* 0x010f280000300800 */
[----:B------:R-:W4:Y:S04]  /*27080*/  LDL.LU R157, [R1+0x4dc] ;  /* 0x0004dc00019d7983 */ /* 0x000f280000300800 */
[----:B0-----:R-:W4:Y:S04]  /*27090*/  LDL.LU R158, [R1+0x4e0] ;  /* 0x0004e000019e7983 */ /* 0x001f280000300800 */
[----:B------:R-:W4:Y:S04]  /*270a0*/  LDL.LU R159, [R1+0x4e4] ;  /* 0x0004e400019f7983 */ /* 0x000f280000300800 */
[----:B-1----:R-:W4:Y:S04]  /*270b0*/  LDL.LU R160, [R1+0x4e8] ;  /* 0x0004e80001a07983 */ /* 0x002f280000300800 */
[----:B------:R-:W4:Y:S04]  /*270c0*/  LDL.LU R161, [R1+0x4ec] ;  /* 0x0004ec0001a17983 */ /* 0x000f280000300800 */
        /* <DEDUP_REMOVED lines=58> */
[----:B------:R-:W4:Y:S01]  /*27470*/  LDL.LU R222, [R1+0x5e4] ;  /* 0x0005e40001de7983 */ /* 0x000f220000300800 */
[----:B------:R-:W-:-:S03]  /*27480*/  MOV R25, R151 ;  /* 0x0000009700197202 */ /* 0x000fc60000000f00 */
[----:B------:R-:W4:Y:S01]  /*27490*/  LDL.LU R219, [R1+0x5e8] ;  /* 0x0005e80001db7983 */ /* 0x000f220000300800 */
[----:B------:R-:W-:-:S03]  /*274a0*/  MOV R24, R152 ;  /* 0x0000009800187202 */ /* 0x000fc60000000f00 */
[----:B------:R-:W4:Y:S01]  /*274b0*/  LDL.LU R218, [R1+0x5ec] ;  /* 0x0005ec0001da7983 */ /* 0x000f220000300800 */
[----:B------:R-:W-:-:S03]  /*274c0*/  MOV R26, R150 ;  /* 0x00000096001a7202 */ /* 0x000fc60000000f00 */
[----:B------:R-:W4:Y:S04]  /*274d0*/  LDL.LU R217, [R1+0x5f0] ;  /* 0x0005f00001d97983 */ /* 0x000f280000300800 */
[----:B------:R-:W4:Y:S04]  /*274e0*/  LDL.LU R216, [R1+0x5f4] ;  /* 0x0005f40001d87983 */ /* 0x000f280000300800 */
[----:B------:R-:W4:Y:S01]  /*274f0*/  LDL.LU R12, [R1+0x5f8] ;  /* 0x0005f800010c7983 */ /* 0x000f220000300800 */
[----:B------:R-:W-:-:S03]  /*27500*/  MOV R3, R25 ;  /* 0x0000001900037202 */ /* 0x000fc60000000f00 */
[----:B------:R-:W4:Y:S01]  /*27510*/  LDL.LU R11, [R1+0x5fc] ;  /* 0x0005fc00010b7983 */ /* 0x000f220000300800 */
[----:B------:R-:W-:-:S03]  /*27520*/  MOV R4, R24 ;  /* 0x0000001800047202 */ /* 0x000fc60000000f00 */
[----:B------:R-:W-:Y:S04]  /*27530*/  STL [R1+0x648], R28 ;  /* 0x0006481c01007387 */ /* 0x000fe80000100800 */
[----:B------:R-:W-:Y:S04]  /*27540*/  STL [R1+0x620], R27 ;  /* 0x0006201b01007387 */ /* 0x000fe80000100800 */
[----:B------:R0:W-:Y:S04]  /*27550*/  STL [R1+0x1ab8], R7 ;  /* 0x001ab80701007387 */ /* 0x0001e80000100800 */
[----:B------:R-:W2:Y:S01]  /*27560*/  LDL.LU.64 R24, [R1+0x200] ;  /* 0x0002000001187983 */ /* 0x000ea20000300a00 */
[----:B0-----:R-:W-:-:S03]  /*27570*/  MOV R7, R26 ;  /* 0x0000001a00077202 */ /* 0x001fc60000000f00 */
[----:B------:R-:W3:Y:S04]  /*27580*/  LDL.LU.64 R26, [R1+0x208] ;  /* 0x00020800011a7983 */ /* 0x000ee80000300a00 */
[----:B------:R-:W4:Y:S04]  /*27590*/  LDL.LU.64 R28, [R1+0x210] ;  /* 0x00021000011c7983 */ /* 0x000f280000300a00 */
[----:B------:R-:W2:Y:S04]  /*275a0*/  LDL.LU.64 R30, [R1+0x218] ;  /* 0x00021800011e7983 */ /* 0x000ea80000300a00 */
[----:B------:R-:W3:Y:S04]  /*275b0*/  LDL.LU.64 R32, [R1+0x220] ;  /* 0x0002200001207983 */ /* 0x000ee80000300a00 */
[----:B------:R-:W4:Y:S04]  /*275c0*/  LDL.LU.64 R34, [R1+0x228] ;  /* 0x0002280001227983 */ /* 0x000f280000300a00 */
[----:B------:R-:W2:Y:S04]  /*275d0*/  LDL.LU.64 R36, [R1+0x230] ;  /* 0x0002300001247983 */ /* 0x000ea80000300a00 */
[----:B------:R-:W3:Y:S04]  /*275e0*/  LDL.LU.64 R38, [R1+0x238] ;  /* 0x0002380001267983 */ /* 0x000ee80000300a00 */
[----:B------:R-:W4:Y:S04]  /*275f0*/  LDL.LU.64 R40, [R1+0x240] ;  /* 0x0002400001287983 */ /* 0x000f280000300a00 */
[----:B------:R-:W2:Y:S04]  /*27600*/  LDL.LU.64 R42, [R1+0x248] ;  /* 0x00024800012a7983 */ /* 0x000ea80000300a00 */
[----:B------:R-:W3:Y:S01]  /*27610*/  LDL.LU.64 R44, [R1+0x250] ;  /* 0x00025000012c7983 */ /* 0x000ee20000300a00 */
[----:B------:R-:W-:-:S03]  /*27620*/  MOV R228, R54 ;  /* 0x0000003600e47202 */ /* 0x000fc60000000f00 */
[----:B------:R-:W4:Y:S01]  /*27630*/  LDL.LU.64 R46, [R1+0x258] ;  /* 0x00025800012e7983 */ /* 0x000f220000300a00 */
[----:B------:R-:W-:-:S03]  /*27640*/  MOV R229, R55 ;  /* 0x0000003700e57202 */ /* 0x000fc60000000f00 */
[----:B------:R-:W2:Y:S01]  /*27650*/  LDL.LU.64 R48, [R1+0x260] ;  /* 0x0002600001307983 */ /* 0x000ea20000300a00 */
[----:B------:R-:W-:-:S03]  /*27660*/  MOV R230, R56 ;  /* 0x0000003800e67202 */ /* 0x000fc60000000f00 */
[----:B------:R-:W3:Y:S01]  /*27670*/  LDL.LU.64 R50, [R1+0x268] ;  /* 0x0002680001327983 */ /* 0x000ee20000300a00 */
[----:B------:R-:W-:-:S03]  /*27680*/  MOV R231, R57 ;  /* 0x0000003900e77202 */ /* 0x000fc60000000f00 */
[----:B------:R-:W4:Y:S01]  /*27690*/  LDL.LU.64 R52, [R1+0x270] ;  /* 0x0002700001347983 */ /* 0x000f220000300a00 */
[----:B------:R-:W-:Y:S02]  /*276a0*/  MOV R232, R58 ;  /* 0x0000003a00e87202 */ /* 0x000fe40000000f00 */
[----:B------:R-:W-:Y:S01]  /*276b0*/  MOV R233, R59 ;  /* 0x0000003b00e97202 */ /* 0x000fe20000000f00 */
[----:B------:R-:W2:Y:S01]  /*276c0*/  LDL.LU.64 R54, [R1+0x278] ;  /* 0x0002780001367983 */ /* 0x000ea20000300a00 */
[----:B------:R-:W-:Y:S02]  /*276d0*/  MOV R234, R60 ;  /* 0x0000003c00ea7202 */ /* 0x000fe40000000f00 */
[----:B------:R-:W-:Y:S01]  /*276e0*/  MOV R235, R61 ;  /* 0x0000003d00eb7202 */ /* 0x000fe20000000f00 */
[----:B------:R-:W3:Y:S01]  /*276f0*/  LDL.LU.64 R56, [R1+0x280] ;  /* 0x0002800001387983 */ /* 0x000ee20000300a00 */
[----:B------:R-:W-:Y:S02]  /*27700*/  MOV R236, R62 ;  /* 0x0000003e00ec7202 */ /* 0x000fe40000000f00 */
[----:B------:R-:W-:Y:S01]  /*27710*/  MOV R237, R63 ;  /* 0x0000003f00ed7202 */ /* 0x000fe20000000f00 */
[----:B------:R-:W4:Y:S01]  /*27720*/  LDL.LU.64 R58, [R1+0x288] ;  /* 0x00028800013a7983 */ /* 0x000f220000300a00 */
[----:B------:R-:W-:-:S02]  /*27730*/  MOV R238, R64 ;  /* 0x0000004000ee7202 */ /* 0x000fc40000000f00 */
        /* <DEDUP_REMOVED lines=32> */
[----:B------:R-:W-:-:S03]  /*27940*/  MOV R152, R86 ;  /* 0x0000005600987202 */ /* 0x000fc60000000f00 */
        /* <DEDUP_REMOVED lines=35> */
[----:B--2---:R-:W-:Y:S04]  /*27b80*/  STL.64 [R1+0x1ec0], R150 ;  /* 0x001ec09601007387 */ /* 0x004fe80000100a00 */
[----:B----4-:R-:W-:Y:S04]  /*27b90*/  STL.64 [R1+0x1eb8], R148 ;  /* 0x001eb89401007387 */ /* 0x010fe80000100a00 */
[----:B---3--:R-:W-:Y:S04]  /*27ba0*/  STL.64 [R1+0x1eb0], R146 ;  /* 0x001eb09201007387 */ /* 0x008fe80000100a00 */
        /* <DEDUP_REMOVED lines=61> */
[----:B0-----:R-:W2:Y:S04]  /*27f80*/  LDL.LU R24, [R1+0x400] ;  /* 0x0004000001187983 */ /* 0x001ea80000300800 */
[----:B------:R-:W2:Y:S04]  /*27f90*/  LDL.LU R25, [R1+0x404] ;  /* 0x0004040001197983 */ /* 0x000ea80000300800 */
        /* <DEDUP_REMOVED lines=15> */
[----:B------:R-:W2:Y:S01]  /*28090*/  LDL.LU R41, [R1+0x444] ;  /* 0x0004440001297983 */ /* 0x000ea20000300800 */
[----:B------:R-:W-:-:S02]  /*280a0*/  MOV R42, R228 ;  /* 0x000000e4002a7202 */ /* 0x000fc40000000f00 */
[----:B------:R-:W-:Y:S01]  /*280b0*/  MOV R43, R229 ;  /* 0x000000e5002b7202 */ /* 0x000fe20000000f00 */
[----:B------:R-:W3:Y:S01]  /*280c0*/  LDL.LU R228, [R1+0x2044] ;  /* 0x0020440001e47983 */ /* 0x000ee20000300800 */
[----:B------:R-:W-:Y:S02]  /*280d0*/  MOV R44, R230 ;  /* 0x000000e6002c7202 */ /* 0x000fe40000000f00 */
[----:B------:R-:W-:Y:S01]  /*280e0*/  MOV R45, R231 ;  /* 0x000000e7002d7202 */ /* 0x000fe20000000f00 */
[----:B------:R-:W3:Y:S01]  /*280f0*/  LDL.LU R229, [R1+0x2040] ;  /* 0x0020400001e57983 */ /* 0x000ee20000300800 */
[----:B------:R-:W-:-:S03]  /*28100*/  MOV R46, R232 ;  /* 0x000000e8002e7202 */ /* 0x000fc60000000f00 */
[----:B------:R-:W3:Y:S01]  /*28110*/  LDL.LU R230, [R1+0x203c] ;  /* 0x00203c0001e67983 */ /* 0x000ee20000300800 */
[----:B------:R-:W-:-:S03]  /*28120*/  MOV R47, R233 ;  /* 0x000000e9002f7202 */ /* 0x000fc60000000f00 */
[----:B------:R-:W3:Y:S01]  /*28130*/  LDL.LU R231, [R1+0x2038] ;  /* 0x0020380001e77983 */ /* 0x000ee20000300800 */
[----:B------:R-:W-:-:S03]  /*28140*/  MOV R48, R234 ;  /* 0x000000ea00307202 */ /* 0x000fc60000000f00 */
[----:B------:R-:W4:Y:S01]  /*28150*/  LDL.LU R232, [R1+0x2034] ;  /* 0x0020340001e87983 */ /* 0x000f220000300800 */
[----:B------:R-:W-:-:S03]  /*28160*/  MOV R49, R235 ;  /* 0x000000eb00317202 */ /* 0x000fc60000000f00 */
[----:B------:R-:W4:Y:S01]  /*28170*/  LDL.LU R233, [R1+0x2030] ;  /* 0x0020300001e97983 */ /* 0x000f220000300800 */
[----:B------:R-:W-:-:S03]  /*28180*/  MOV R50, R236 ;  /* 0x000000ec00327202 */ /* 0x000fc60000000f00 */
[----:B------:R-:W4:Y:S01]  /*28190*/  LDL.LU R234, [R1+0x202c] ;  /* 0x00202c0001ea7983 */ /* 0x000f220000300800 */
[----:B------:R-:W-:-:S03]  /*281a0*/  MOV R51, R237 ;  /* 0x000000ed00337202 */ /* 0x000fc60000000f00 */
[----:B------:R-:W4:Y:S01]  /*281b0*/  LDL.LU R235, [R1+0x2028] ;  /* 0x0020280001eb7983 */ /* 0x000f220000300800 */
[----:B------:R-:W-:-:S03]  /*281c0*/  MOV R52, R238 ;  /* 0x000000ee00347202 */ /* 0x000fc60000000f00 */
[----:B------:R-:W3:Y:S01]  /*281d0*/  LDL.LU R236, [R1+0x2024] ;  /* 0x0020240001ec7983 */ /* 0x000ee20000300800 */
[----:B------:R-:W-:-:S03]  /*281e0*/  MOV R53, R239 ;  /* 0x000000ef00357202 */ /* 0x000fc60000000f00 */
        /* <DEDUP_REMOVED lines=26> */
[----:B------:R-:W3:Y:S01]  /*28390*/  LDL.LU R5, [R1+0x1fec] ;  /* 0x001fec0001057983 */ /* 0x000ee20000300800 */
        /* <DEDUP_REMOVED lines=13> */
[----:B------:R-:W4:Y:S04]  /*28470*/  LDL.LU R18, [R1+0x1fd0] ;  /* 0x001fd00001127983 */ /* 0x000f280000300800 */
[----:B------:R-:W3:Y:S04]  /*28480*/  LDL.LU R16, [R1+0x1fcc] ;  /* 0x001fcc0001107983 */ /* 0x000ee80000300800 */
[----:B------:R-:W4:Y:S01]  /*28490*/  LDL.LU R22, [R1+0x1fc8] ;  /* 0x001fc80001167983 */ /* 0x000f220000300800 */
[----:B------:R-:W-:Y:S02]  /*284a0*/  MOV R74, R152 ;  /* 0x00000098004a7202 */ /* 0x000fe40000000f00 */
[----:B------:R-:W-:Y:S01]  /*284b0*/  MOV R75, R153 ;  /* 0x00000099004b7202 */ /* 0x000fe20000000f00 */
[----:B------:R-:W-:Y:S01]  /*284c0*/  UMOV UR6, UR10 ;  /* 0x0000000a00067c82 */ /* 0x000fe20008000000 */
[----:B------:R-:W-:Y:S01]  /*284d0*/  MOV R76, R154 ;  /* 0x0000009a004c7202 */ /* 0x000fe20000000f00 */
[----:B------:R-:W-:Y:S01]  /*284e0*/  UMOV UR7, UR11 ;  /* 0x0000000b00077c82 */ /* 0x000fe20008000000 */
[----:B------:R-:W-:Y:S01]  /*284f0*/  MOV R77, R155 ;  /* 0x0000009b004d7202 */ /* 0x000fe20000000f00 */
[----:B------:R-:W3:Y:S01]  /*28500*/  LDL.LU R152, [R1+0x1fc4] ;  /* 0x001fc40001987983 */ /* 0x000ee20000300800 */
[----:B------:R-:W-:-:S02]  /*28510*/  MOV R78, R156 ;  /* 0x0000009c004e7202 */ /* 0x000fc40000000f00 */
[----:B------:R-:W-:Y:S01]  /*28520*/  MOV R79, R157 ;  /* 0x0000009d004f7202 */ /* 0x000fe20000000f00 */
[----:B------:R-:W3:Y:S01]  /*28530*/  LDL.LU R153, [R1+0x1fc0] ;  /* 0x001fc00001997983 */ /* 0x000ee20000300800 */
[----:B------:R-:W-:Y:S02]  /*28540*/  MOV R80, R158 ;  /* 0x0000009e00507202 */ /* 0x000fe40000000f00 */
[----:B------:R-:W-:Y:S01]  /*28550*/  MOV R81, R159 ;  /* 0x0000009f00517202 */ /* 0x000fe20000000f00 */
[----:B------:R-:W3:Y:S01]  /*28560*/  LDL.LU R154, [R1+0x1fbc] ;  /* 0x001fbc00019a7983 */ /* 0x000ee20000300800 */
[----:B------:R-:W-:Y:S02]  /*28570*/  MOV R82, R160 ;  /* 0x000000a000527202 */ /* 0x000fe40000000f00 */
        /* <DEDUP_REMOVED lines=104> */
[----:B------:R-:W-:Y:S02]  /*28c00*/  F2FP.F16.F32.PACK_AB R222, R0, R9 ;  /* 0x0000000900de723e */ /* 0x000fe400000000ff */
[----:B------:R-:W-:Y:S01]  /*28c10*/  F2FP.F16.F32.PACK_AB R223, R15, R10 ;  /* 0x0000000a0fdf723e */ /* 0x000fe200000000ff */
[----:B------:R-:W3:Y:S04]  /*28c20*/  LDL.LU R190, [R1+0x1f2c] ;  /* 0x001f2c0001be7983 */ /* 0x000ee80000300800 */
[----:B------:R-:W3:Y:S04]  /*28c30*/  LDL.LU R191, [R1+0x1f28] ;  /* 0x001f280001bf7983 */ /* 0x000ee80000300800 */
[----:B------:R-:W3:Y:S01]  /*28c40*/  LDL.LU R192, [R1+0x1f24] ;  /* 0x001f240001c07983 */ /* 0x000ee20000300800 */
[----:B--2---:R-:W-:-:S03]  /*28c50*/  WARPGROUP.ARRIVE ;  /* 0x00000000000079c5 */ /* 0x004fc60000000000 */
[----:B------:R-:W2:Y:S04]  /*28c60*/  LDL.LU R193, [R1+0x1f20] ;  /* 0x001f200001c17983 */ /* 0x000ea80000300800 */
[----:B------:R-:W2:Y:S01]  /*28c70*/  LDL.LU R194, [R1+0x1f1c] ;  /* 0x001f1c0001c27983 */ /* 0x000ea20000300800 */
[----:B------:R-:W-:Y:S01]  /*28c80*/  HGMMA.64x256x16.F32 R24, R220, gdesc[UR4], R24, gsb0 ;  /* 0x03e00004dc187df0 */ /* 0x000fe20008000818 */
[----:B------:R-:W-:Y:S01]  /*28c90*/  UMOV UR6, UR14 ;  /* 0x0000000e00067c82 */ /* 0x000fe20008000000 */
[----:B------:R-:W-:Y:S01]  /*28ca0*/  UMOV UR7, UR15 ;  /* 0x0000000f00077c82 */ /* 0x000fe20008000000 */
        /* <DEDUP_REMOVED lines=21> */
[----:B----4-:R-:W-:-:S04]  /*28e00*/  FFMA R3, R22, R23, -R14 ;  /* 0x0000001716037223 */ /* 0x010fc8000000080e */
[----:B------:R-:W-:Y:S01]  /*28e10*/  FMUL R4, R3, 1.4426950216293334961 ;  /* 0x3fb8aa3b03047820 */ /* 0x000fe20000400000 */
[----:B---3--:R-:W-:-:S03]  /*28e20*/  FFMA R3, R16, R23, -R14 ;  /* 0x0000001710037223 */ /* 0x008fc6000000080e */
[----:B------:R0:W-:Y:S02]  /*28e30*/  MUFU.EX2 R16, R4 ;  /* 0x0000000400107308 */ /* 0x0001e40000000800 */
[----:B0-----:R-:W-:Y:S01]  /*28e40*/  FMUL R4, R3, 1.4426950216293334961 ;  /* 0x3fb8aa3b03047820 */ /* 0x001fe20000400000 */
[----:B------:R-:W-:-:S05]  /*28e50*/  FFMA R3, R18, R23, -R14 ;  /* 0x0000001712037223 */ /* 0x000fca000000080e */
[----:B------:R0:W1:Y:S02]  /*28e60*/  MUFU.EX2 R18, R4 ;  /* 0x0000000400127308 */ /* 0x0000640000000800 */
        /* <DEDUP_REMOVED lines=11> */
[----:B------:R0:W3:Y:S02]  /*28f20*/  MUFU.EX2 R19, R4 ;  /* 0x0000000400137308 */ /* 0x0000e40000000800 */
[----:B0-----:R-:W-:Y:S01]  /*28f30*/  FMUL R4, R3, 1.4426950216293334961 ;  /* 0x3fb8aa3b03047820 */ /* 0x001fe20000400000 */
[----:B------:R-:W-:-:S04]  /*28f40*/  FFMA R3, R2, R23, -R13 ;  /* 0x0000001702037223 */ /* 0x000fc8000000080d */
[----:B------:R-:W-:Y:S01]  /*28f50*/  FMUL R3, R3, 1.4426950216293334961 ;  /* 0x3fb8aa3b03037820 */ /* 0x000fe20000400000 */
[----:B------:R-:W-:Y:S08]  /*28f60*/  MUFU.EX2 R21, R4 ;  /* 0x0000000400157308 */ /* 0x000ff00000000800 */
[----:B------:R-:W0:Y:S01]  /*28f70*/  MUFU.EX2 R2, R3 ;  /* 0x0000000300027308 */ /* 0x000e220000000800 */
[----:B-1----:R-:W-:-:S02]  /*28f80*/  F2FP.F16.F32.PACK_AB R216, R18, R16 ;  /* 0x0000001012d8723e */ /* 0x002fc400000000ff */
[----:B---3--:R-:W-:Y:S02]  /*28f90*/  F2FP.F16.F32.PACK_AB R217, R19, R17 ;  /* 0x0000001113d9723e */ /* 0x008fe400000000ff */
[----:B------:R-:W-:Y:S02]  /*28fa0*/  F2FP.F16.F32.PACK_AB R218, R22, R20 ;  /* 0x0000001416da723e */ /* 0x000fe400000000ff */
[----:B0-----:R-:W-:Y:S01]  /*28fb0*/  F2FP.F16.F32.PACK_AB R219, R2, R21 ;  /* 0x0000001502db723e */ /* 0x001fe200000000ff */
[----:B------:R-:W-:-:S03]  /*28fc0*/  WARPGROUP.DEPBAR.LE gsb0, 0x0 ;  /* 0x00008000000079c5 */ /* 0x000fc60000010000 */
[----:B------:R-:W-:-:S06]  /*28fd0*/  WARPGROUP.ARRIVE ;  /* 0x00000000000079c5 */ /* 0x000fcc0000000000 */
[----:B------:R-:W-:Y:S01]  /*28fe0*/  HGMMA.64x256x16.F32 R24, R216, gdesc[UR4], R24, gsb0 ;  /* 0x03e00004d8187df0 */ /* 0x000fe20008000818 */
[----:B------:R-:W-:Y:S04]  /*28ff0*/  STL [R1+0x1abc], R8 ;  /* 0x001abc0801007387 */ /* 0x000fe80000100800 */
[----:B------:R-:W-:Y:S04]  /*29000*/  STL [R1+0x1ac4], R9 ;  /* 0x001ac40901007387 */ /* 0x000fe80000100800 */
[----:B------:R-:W-:Y:S01]  /*29010*/  STL [R1+0x1ac0], R0 ;  /* 0x001ac00001007387 */ /* 0x000fe20000100800 */
[----:B------:R-:W-:-:S03]  /*29020*/  WARPGROUP.DEPBAR.LE gsb0, 0x0 ;  /* 0x00008000000079c5 */ /* 0x000fc60000010000 */
        /* <DEDUP_REMOVED lines=64> */
[----:B0-----:R-:W3:Y:S04]  /*29430*/  LDL.LU.64 R150, [R1+0x1ec0] ;  /* 0x001ec00001967983 */ /* 0x001ee80000300a00 */
[----:B------:R-:W4:Y:S04]  /*29440*/  LDL.LU.64 R148, [R1+0x1eb8] ;  /* 0x001eb80001947983 */ /* 0x000f280000300a00 */
[----:B------:R-:W2:Y:S04]  /*29450*/  LDL.LU.64 R146, [R1+0x1eb0] ;  /* 0x001eb00001927983 */ /* 0x000ea80000300a00 */
        /* <DEDUP_REMOVED lines=60> */
[----:B------:R-:W2:Y:S01]  /*29820*/  LDL.LU.64 R24, [R1+0x1cc8] ;  /* 0x001cc80001187983 */ /* 0x000ea20000300a00 */
[----:B------:R-:W-:Y:S01]  /*29830*/  UMOV UR6, UR18 ;  /* 0x0000001200067c82 */ /* 0x000fe20008000000 */
[----:B------:R-:W-:-:S02]  /*29840*/  UMOV UR7, UR19 ;  /* 0x0000001300077c82 */ /* 0x000fc40008000000 */
[----:B------:R-:W2:Y:S01]  /*29850*/  LDL.LU R7, [R1+0xa5c] ;  /* 0x000a5c0001077983 */ /* 0x000ea20000300800 */
[-C--:B---3--:R-:W-:Y:S01]  /*29860*/  FMUL R150, R150, R5.reuse ;  /* 0x0000000596967220 */ /* 0x088fe20000400000 */
[-C--:B------:R-:W-:Y:S01]  /*29870*/  FMUL R151, R151, R5.reuse ;  /* 0x0000000597977220 */ /* 0x080fe20000400000 */
[-C--:B----4-:R-:W-:Y:S01]  /*29880*/  FMUL R148, R148, R6.reuse ;  /* 0x0000000694947220 */ /* 0x090fe20000400000 */
[-C--:B------:R-:W-:Y:S01]  /*29890*/  FMUL R149, R149, R6.reuse ;  /* 0x0000000695957220 */ /* 0x080fe20000400000 */
[-C--:B--2---:R-:W-:Y:S01]  /*298a0*/  FMUL R146, R146, R5.reuse ;  /* 0x0000000592927220 */ /* 0x084fe20000400000 */
        /* <DEDUP_REMOVED lines=122> */
[----:B------:R-:W-:-:S06]  /*2a050*/  FMUL R25, R25, R6 ;  /* 0x0000000619197220 */ /* 0x000fcc0000400000 */
[----:B------:R-:W-:-:S06]  /*2a060*/  WARPGROUP.ARRIVE ;  /* 0x00000000000079c5 */ /* 0x000fcc0000000000 */
[----:B------:R-:W-:Y:S01]  /*2a070*/  HGMMA.64x256x16.F32 R24, R244, gdesc[UR4], R24, gsb0 ;  /* 0x03e00004f4187df0 */ /* 0x000fe20008000818 */
[----:B------:R-:W-:Y:S01]  /*2a080*/  UMOV UR6, UR22 ;  /* 0x0000001600067c82 */ /* 0x000fe20008000000 */
[----:B------:R-:W-:Y:S01]  /*2a090*/  UMOV UR7, UR23 ;  /* 0x0000001700077c82 */ /* 0x000fe20008000000 */
[----:B------:R-:W-:Y:S02]  /*2a0a0*/  WARPGROUP.DEPBAR.LE gsb0, 0x0 ;  /* 0x00008000000079c5 */ /* 0x000fe40000010000 */
[----:B------:R-:W-:-:S15]  /*2a0b0*/  WARPGROUP.ARRIVE ;  /* 0x00000000000079c5 */ /* 0x000fde0000000000 */
[----:B------:R-:W-:-:S08]  /*2a0c0*/  NOP ;  /* 0x0000000000007918 */ /* 0x000fd00000000000 */
        /* <DEDUP_REMOVED lines=34> */
[----:B------:R-:W-:Y:S01]  /*2a2f0*/  WARPGROUP.ARRIVE ;  /* 0x00000000000079c5 */ /* 0x000fe20000000000 */
[----:B------:R-:W2:-:S15]  /*2a300*/  LDL.LU R220, [R1+0xa60] ;  /* 0x000a600001dc7983 */ /* 0x000e9e0000300800 */
[----:B------:R-:W-:-:S07]  /*2a310*/  NOP ;  /* 0x0000000000007918 */ /* 0x000fce0000000000 */
[----:B------:R-:W-:Y:S01]  /*2a320*/  HGMMA.64x256x16.F32 R24, R216, gdesc[UR4], R24, gsb0 ;  /* 0x03e00004d8187df0 */ /* 0x000fe20008000818 */
[-C--:B------:R-:W-:Y:S01]  /*2a330*/  FMUL R4, R154, R23.reuse ;  /* 0x000000179a047220 */ /* 0x080fe20000400000 */
[-C--:B------:R-:W-:Y:S01]  /*2a340*/  FMUL R3, R155, R23.reuse ;  /* 0x000000179b037220 */ /* 0x080fe20000400000 */
[----:B------:R-:W-:-:S04]  /*2a350*/  FMUL R11, R158, R23 ;  /* 0x000000179e0b7220 */ /* 0x000fc80000400000 */
[----:B------:R-:W-:Y:S01]  /*2a360*/  FMNMX R3, R4, R3, !PT ;  /* 0x0000000304037209 */ /* 0x000fe20007800000 */
[----:B------:R-:W-:-:S03]  /*2a370*/  FMUL R4, R159, R23 ;  /* 0x000000179f047220 */ /* 0x000fc60000400000 */
[----:B------:R-:W-:Y:S01]  /*2a380*/  FMNMX R3, R11, R3, !PT ;  /* 0x000000030b037209 */ /* 0x000fe20007800000 */
[----:B------:R-:W-:-:S03]  /*2a390*/  FMUL R11, R162, R23 ;  /* 0x00000017a20b7220 */ /* 0x000fc60000400000 */
[----:B------:R-:W-:Y:S01]  /*2a3a0*/  FMNMX R3, R4, R3, !PT ;  /* 0x0000000304037209 */ /* 0x000fe20007800000 */
[----:B------:R-:W-:-:S03]  /*2a3b0*/  FMUL R4, R163, R23 ;  /* 0x00000017a3047220 */ /* 0x000fc60000400000 */
[----:B------:R-:W-:Y:S01]  /*2a3c0*/  FMNMX R3, R11, R3, !PT ;  /* 0x000000030b037209 */ /* 0x000fe20007800000 */
[----:B------:R-:W-:-:S03]  /*2a3d0*/  FMUL R11, R152, R23 ;  /* 0x00000017980b7220 */ /* 0x000fc60000400000 */
[----:B------:R-:W-:Y:S01]  /*2a3e0*/  FMNMX R3, R4, R3, !PT ;  /* 0x0000000304037209 */ /* 0x000fe20007800000 */
[-C--:B------:R-:W-:Y:S01]  /*2a3f0*/  FMUL R4, R153, R23.reuse ;  /* 0x0000001799047220 */ /* 0x080fe20000400000 */
[----:B------:R-:W-:-:S04]  /*2a400*/  FMUL R12, R167, R23 ;  /* 0x00000017a70c7220 */ /* 0x000fc80000400000 */
[----:B------:R-:W-:Y:S01]  /*2a410*/  FMNMX R4, R11, R4, !PT ;  /* 0x000000040b047209 */ /* 0x000fe20007800000 */
[-C--:B------:R-:W-:Y:S01]  /*2a420*/  FMUL R11, R170, R23.reuse ;  /* 0x00000017aa0b7220 */ /* 0x080fe20000400000 */
[----:B------:R-:W-:Y:S02]  /*2a430*/  WARPGROUP.DEPBAR.LE gsb0, 0x0 ;  /* 0x00008000000079c5 */ /* 0x000fe40000010000 */
[----:B------:R0:W-:Y:S04]  /*2a440*/  STL.64 [R1+0x200], R24 ;  /* 0x0002001801007387 */ /* 0x0001e80000100a00 */
        /* <DEDUP_REMOVED lines=63> */
[----:B0-----:R-:W2:Y:S04]  /*2a840*/  LDL.LU.64 R24, [R1] ;  /* 0x0000000001187983 */ /* 0x001ea80000300a00 */
[----:B-1----:R-:W2:Y:S04]  /*2a850*/  LDL.LU.64 R26, [R1+0x8] ;  /* 0x00000800011a7983 */ /* 0x002ea80000300a00 */
[----:B---3--:R-:W3:Y:S04]  /*2a860*/  LDL.LU.64 R28, [R1+0x10] ;  /* 0x00001000011c7983 */ /* 0x008ee80000300a00 */
[----:B----4-:R-:W4:Y:S04]  /*2a870*/  LDL.LU.64 R30, [R1+0x18] ;  /* 0x00001800011e7983 */ /* 0x010f280000300a00 */
        /* <DEDUP_REMOVED lines=27> */
[----:B--2---:R-:W2:Y:S04]  /*2aa30*/  LDL.LU.64 R86, [R1+0xf8] ;  /* 0x0000f80001567983 */ /* 0x004ea80000300a00 */
        /* <DEDUP_REMOVED lines=32> */
[----:B------:R-:W-:-:S05]  /*2ac40*/  FMUL R216, R166, R23 ;  /* 0x00000017a6d87220 */ /* 0x000fca0000400000 */
[----:B------:R-:W-:Y:S01]  /*2ac50*/  FMNMX R3, R216, R3, !PT ;  /* 0x00000003d8037209 */ /* 0x000fe20007800000 */
[----:B------:R-:W-:-:S03]  /*2ac60*/  FMUL R216, R156, R23 ;  /* 0x000000179cd87220 */ /* 0x000fc60000400000 */
        /* <DEDUP_REMOVED lines=95> */
[----:B------:R-:W-:Y:S02]  /*2b260*/  FMUL R11, R205, R23 ;  /* 0x00000017cd0b7220 */ /* 0x000fe40000400000 */
[----:B------:R-:W-:Y:S02]  /*2b270*/  FMNMX R4, R216, R4, !PT ;  /* 0x00000004d8047209 */ /* 0x000fe40007800000 */
[----:B------:R-:W-:Y:S01]  /*2b280*/  FMNMX R3, R12, R3, !PT ;  /* 0x000000030c037209 */ /* 0x000fe20007800000 */
[-C--:B------:R-:W-:Y:S01]  /*2b290*/  FMUL R12, R208, R23.reuse ;  /* 0x00000017d00c7220 */ /* 0x080fe20000400000 */
[----:B------:R-:W-:Y:S01]  /*2b2a0*/  FMNMX R4, R11, R4, !PT ;  /* 0x000000040b047209 */ /* 0x000fe20007800000 */
[----:B------:R-:W-:-:S03]  /*2b2b0*/  FMUL R11, R209, R23 ;  /* 0x00000017d10b7220 */ /* 0x000fc60000400000 */
[----:B------:R-:W-:Y:S01]  /*2b2c0*/  FMNMX R4, R12, R4, !PT ;  /* 0x000000040c047209 */ /* 0x000fe20007800000 */
[----:B------:R-:W-:-:S03]  /*2b2d0*/  FMUL R12, R212, R23 ;  /* 0x00000017d40c7220 */ /* 0x000fc60000400000 */
[----:B------:R-:W-:Y:S01]  /*2b2e0*/  FMNMX R4, R11, R4, !PT ;  /* 0x000000040b047209 */ /* 0x000fe20007800000 */
[----:B------:R-:W-:-:S03]  /*2b2f0*/  FMUL R11, R213, R23 ;  /* 0x00000017d50b7220 */ /* 0x000fc60000400000 */
[----:B------:R-:W-:-:S04]  /*2b300*/  FMNMX R4, R12, R4, !PT ;  /* 0x000000040c047209 */ /* 0x000fc80007800000 */
[----:B------:R-:W-:Y:S01]  /*2b310*/  FMNMX R4, R11, R4, !PT ;  /* 0x000000040b047209 */ /* 0x000fe20007800000 */
[----:B------:R-:W0:Y:S04]  /*2b320*/  SHFL.BFLY PT, R216, R3, 0x2, 0x1f ;  /* 0x0c401f0003d87f89 */ /* 0x000e2800000e0000 */
[----:B------:R-:W1:Y:S01]  /*2b330*/  SHFL.BFLY PT, R11, R4, 0x2, 0x1f ;  /* 0x0c401f00040b7f89 */ /* 0x000e6200000e0000 */
[----:B0-----:R-:W-:Y:S02]  /*2b340*/  FMNMX R3, R3, R216, !PT ;  /* 0x000000d803037209 */ /* 0x001fe40007800000 */
[----:B-1----:R-:W-:-:S03]  /*2b350*/  FMNMX R4, R4, R11, !PT ;  /* 0x0000000b04047209 */ /* 0x002fc60007800000 */
[----:B------:R-:W0:Y:S04]  /*2b360*/  SHFL.BFLY PT, R12, R3, 0x1, 0x1f ;  /* 0x0c201f00030c7f89 */ /* 0x000e2800000e0000 */
[----:B------:R-:W1:Y:S01]  /*2b370*/  SHFL.BFLY PT, R11, R4, 0x1, 0x1f ;  /* 0x0c201f00040b7f89 */ /* 0x000e6200000e0000 */
[----:B0-----:R-:W-:Y:S02]  /*2b380*/  FMNMX R12, R3, R12, !PT ;  /* 0x0000000c030c7209 */ /* 0x001fe40007800000 */
[----:B-1----:R-:W-:Y:S02]  /*2b390*/  FMNMX R11, R4, R11, !PT ;  /* 0x0000000b040b7209 */ /* 0x002fe40007800000 */
[----:B------:R-:W-:Y:S02]  /*2b3a0*/  FMNMX R12, R12, R7, !PT ;  /* 0x000000070c0c7209 */ /* 0x000fe40007800000 */
[----:B------:R-:W-:-:S03]  /*2b3b0*/  FMNMX R11, R11, R220, !PT ;  /* 0x000000dc0b0b7209 */ /* 0x000fc60007800000 */
[----:B------:R-:W-:Y:S02]  /*2b3c0*/  FADD R4, -R12, R7 ;  /* 0x000000070c047221 */ /* 0x000fe40000000100 */
[----:B------:R-:W-:Y:S01]  /*2b3d0*/  FADD R3, -R11, R220 ;  /* 0x000000dc0b037221 */ /* 0x000fe20000000100 */
[-CC-:B------:R-:W-:Y:S01]  /*2b3e0*/  FFMA R154, R154, R23.reuse, -R12.reuse ;  /* 0x000000179a9a7223 */ /* 0x180fe2000000080c */
[-CC-:B------:R-:W-:Y:S01]  /*2b3f0*/  FFMA R155, R155, R23.reuse, -R12.reuse ;  /* 0x000000179b9b7223 */ /* 0x180fe2000000080c */
[-CC-:B------:R-:W-:Y:S01]  /*2b400*/  FFMA R158, R158, R23.reuse, -R12.reuse ;  /* 0x000000179e9e7223 */ /* 0x180fe2000000080c */
[-C--:B------:R-:W-:Y:S01]  /*2b410*/  FFMA R159, R159, R23.reuse, -R12 ;  /* 0x000000179f9f7223 */ /* 0x080fe2000000080c */
[----:B------:R-:W-:Y:S01]  /*2b420*/  FMUL R4, R4, 1.4426950216293334961 ;  /* 0x3fb8aa3b04047820 */ /* 0x000fe20000400000 */
[-CC-:B------:R-:W-:Y:S01]  /*2b430*/  FFMA R152, R152, R23.reuse, -R11.reuse ;  /* 0x0000001798987223 */ /* 0x180fe2000000080b */
[-CC-:B------:R-:W-:Y:S01]  /*2b440*/  FFMA R153, R153, R23.reuse, -R11.reuse ;  /* 0x0000001799997223 */ /* 0x180fe2000000080b */
[-CC-:B------:R-:W-:Y:S01]  /*2b450*/  FFMA R156, R156, R23.reuse, -R11.reuse ;  /* 0x000000179c9c7223 */ /* 0x180fe2000000080b */
[----:B------:R-:W-:Y:S01]  /*2b460*/  FFMA R157, R157, R23, -R11 ;  /* 0x000000179d9d7223 */ /* 0x000fe2000000080b */
[----:B------:R-:W-:Y:S01]  /*2b470*/  FMUL R3, R3, 1.4426950216293334961 ;  /* 0x3fb8aa3b03037820 */ /* 0x000fe20000400000 */
        /* <DEDUP_REMOVED lines=8> */
[----:B------:R0:W-:Y:S08]  /*2b500*/  MUFU.EX2 R0, R154 ;  /* 0x0000009a00007308 */ /* 0x0001f00000000800 */
[----:B------:R-:W1:Y:S01]  /*2b510*/  MUFU.EX2 R4, R4 ;  /* 0x0000000400047308 */ /* 0x000e620000000800 */
[----:B0-----:R-:W-:-:S07]  /*2b520*/  MOV R154, R251 ;  /* 0x000000fb009a7202 */ /* 0x001fce0000000f00 */
[----:B------:R-:W0:Y:S08]  /*2b530*/  MUFU.EX2 R3, R3 ;  /* 0x0000000300037308 */ /* 0x000e300000000800 */
[----:B------:R-:W0:Y:S08]  /*2b540*/  MUFU.EX2 R9, R155 ;  /* 0x0000009b00097308 */ /* 0x000e300000000800 */
[----:B------:R-:W-:Y:S08]  /*2b550*/  MUFU.EX2 R8, R158 ;  /* 0x0000009e00087308 */ /* 0x000ff00000000800 */
[----:B------:R-:W-:Y:S08]  /*2b560*/  MUFU.EX2 R7, R159 ;  /* 0x0000009f00077308 */ /* 0x000ff00000000800 */
[----:B------:R-:W-:Y:S08]  /*2b570*/  MUFU.EX2 R252, R152 ;  /* 0x0000009800fc7308 */ /* 0x000ff00000000800 */
[----:B------:R-:W0:Y:S08]  /*2b580*/  MUFU.EX2 R248, R153 ;  /* 0x0000009900f87308 */ /* 0x000e300000000800 */
[----:B------:R-:W-:Y:S08]  /*2b590*/  MUFU.EX2 R250, R156 ;  /* 0x0000009c00fa7308 */ /* 0x000ff00000000800 */
[----:B------:R-:W0:Y:S01]  /*2b5a0*/  MUFU.EX2 R251, R157 ;  /* 0x0000009d00fb7308 */ /* 0x000e220000000800 */
[-C--:B-1----:R-:W-:Y:S01]  /*2b5b0*/  FMUL R26, R26, R4.reuse ;  /* 0x000000041a1a7220 */ /* 0x082fe20000400000 */
        /* <DEDUP_REMOVED lines=63> */
[-C--:B0-----:R-:W-:Y:S01]  /*2b9b0*/  FMUL R24, R24, R3.reuse ;  /* 0x0000000318187220 */ /* 0x081fe20000400000 */
        /* <DEDUP_REMOVED lines=63> */
[----:B------:R-:W-:-:S02]  /*2bdb0*/  F2FP.F16.F32.PACK_AB R221, R9, R0 ;  /* 0x0000000009dd723e */ /* 0x000fc400000000ff */
[----:B------:R-:W-:Y:S02]  /*2bdc0*/  F2FP.F16.F32.PACK_AB R220, R248, R252 ;  /* 0x000000fcf8dc723e */ /* 0x000fe400000000ff */
[----:B------:R-:W-:Y:S02]  /*2bdd0*/  F2FP.F16.F32.PACK_AB R222, R251, R250 ;  /* 0x000000fafbde723e */ /* 0x000fe400000000ff */
[----:B------:R-:W-:-:S04]  /*2bde0*/  F2FP.F16.F32.PACK_AB R223, R7, R8 ;  /* 0x0000000807df723e */ /* 0x000fc800000000ff */
[----:B------:R-:W-:Y:S01]  /*2bdf0*/  WARPGROUP.ARRIVE ;  /* 0x00000000000079c5 */ /* 0x000fe20000000000 */
[----:B------:R-:W-:Y:S01]  /*2be00*/  UMOV UR6, UR34 ;  /* 0x0000002200067c82 */ /* 0x000fe20008000000 */
[----:B------:R-:W-:-:S04]  /*2be10*/  UMOV UR7, UR35 ;  /* 0x0000002300077c82 */ /* 0x000fc80008000000 */
[----:B------:R-:W-:Y:S01]  /*2be20*/  HGMMA.64x256x16.F32 R24, R220, gdesc[UR4], R24, gsb0 ;  /* 0x03e00004dc187df0 */ /* 0x000fe20008000818 */
[-CC-:B------:R-:W-:Y:S01]  /*2be30*/  FFMA R162, R162, R23.reuse, -R12.reuse ;  /* 0x00000017a2a27223 */ /* 0x180fe2000000080c */
[-CC-:B------:R-:W-:Y:S01]  /*2be40*/  FFMA R163, R163, R23.reuse, -R12.reuse ;  /* 0x00000017a3a37223 */ /* 0x180fe2000000080c */
[-CC-:B------:R-:W-:Y:S01]  /*2be50*/  FFMA R166, R166, R23.reuse, -R12.reuse ;  /* 0x00000017a6a67223 */ /* 0x180fe2000000080c */
[-CC-:B------:R-:W-:Y:S01]  /*2be60*/  FFMA R160, R160, R23.reuse, -R11.reuse ;  /* 0x00000017a0a07223 */ /* 0x180fe2000000080b */
[-CC-:B------:R-:W-:Y:S01]  /*2be70*/  FFMA R161, R161, R23.reuse, -R11.reuse ;  /* 0x00000017a1a17223 */ /* 0x180fe2000000080b */
[-CC-:B------:R-:W-:Y:S01]  /*2be80*/  FFMA R164, R164, R23.reuse, -R11.reuse ;  /* 0x00000017a4a47223 */ /* 0x180fe2000000080b */
[-C--:B------:R-:W-:Y:S01]  /*2be90*/  FFMA R165, R165, R23.reuse, -R11 ;  /* 0x00000017a5a57223 */ /* 0x080fe2000000080b */
        /* <DEDUP_REMOVED lines=9> */
[----:B------:R-:W-:Y:S01]  /*2bf30*/  MOV R155, R249 ;  /* 0x000000f9009b7202 */ /* 0x000fe20000000f00 */
[----:B------:R-:W-:Y:S08]  /*2bf40*/  MUFU.EX2 R246, R162 ;  /* 0x000000a200f67308 */ /* 0x000ff00000000800 */
[----:B------:R-:W-:Y:S08]  /*2bf50*/  MUFU.EX2 R247, R163 ;  /* 0x000000a300f77308 */ /* 0x000ff00000000800 */
[----:B------:R-:W-:Y:S08]  /*2bf60*/  MUFU.EX2 R249, R166 ;  /* 0x000000a600f97308 */ /* 0x000ff00000000800 */
[----:B------:R-:W-:Y:S08]  /*2bf70*/  MUFU.EX2 R241, R160 ;  /* 0x000000a000f17308 */ /* 0x000ff00000000800 */
[----:B------:R-:W0:Y:S08]  /*2bf80*/  MUFU.EX2 R243, R161 ;  /* 0x000000a100f37308 */ /* 0x000e300000000800 */
[----:B------:R-:W-:Y:S08]  /*2bf90*/  MUFU.EX2 R244, R164 ;  /* 0x000000a400f47308 */ /* 0x000ff00000000800 */
[----:B------:R-:W1:Y:S08]  /*2bfa0*/  MUFU.EX2 R245, R165 ;  /* 0x000000a500f57308 */ /* 0x000e700000000800 */
[----:B------:R-:W2:Y:S01]  /*2bfb0*/  MUFU.EX2 R239, R167 ;  /* 0x000000a700ef7308 */ /* 0x000ea20000000800 */
[----:B0-----:R-:W-:-:S02]  /*2bfc0*/  F2FP.F16.F32.PACK_AB R216, R243, R241 ;  /* 0x000000f1f3d8723e */ /* 0x001fc400000000ff */
[----:B------:R-:W-:Y:S02]  /*2bfd0*/  F2FP.F16.F32.PACK_AB R217, R247, R246 ;  /* 0x000000f6f7d9723e */ /* 0x000fe400000000ff */
[----:B-1----:R-:W-:Y:S02]  /*2bfe0*/  F2FP.F16.F32.PACK_AB R218, R245, R244 ;  /* 0x000000f4f5da723e */ /* 0x002fe400000000ff */
[----:B--2---:R-:W-:Y:S01]  /*2bff0*/  F2FP.F16.F32.PACK_AB R219, R239, R249 ;  /* 0x000000f9efdb723e */ /* 0x004fe200000000ff */
[----:B------:R-:W-:Y:S01]  /*2c000*/  UMOV UR6, UR54 ;  /* 0x0000003600067c82 */ /* 0x000fe20008000000 */
[----:B------:R-:W-:Y:S01]  /*2c010*/  UMOV UR7, UR55 ;  /* 0x0000003700077c82 */ /* 0x000fe20008000000 */
        /* <DEDUP_REMOVED lines=16> */
[----:B------:R-:W-:Y:S08]  /*2c120*/  MUFU.EX2 R238, R170 ;  /* 0x000000aa00ee7308 */ /* 0x000ff00000000800 */
[----:B------:R-:W-:Y:S01]  /*2c130*/  MUFU.EX2 R240, R171 ;  /* 0x000000ab00f07308 */ /* 0x000fe20000000800 */
[----:B------:R-:W-:-:S02]  /*2c140*/  WARPGROUP.DEPBAR.LE gsb0, 0x0 ;  /* 0x00008000000079c5 */ /* 0x000fc40000010000 */
[----:B------:R-:W-:-:S06]  /*2c150*/  WARPGROUP.ARRIVE ;  /* 0x00000000000079c5 */ /* 0x000fcc0000000000 */
[----:B------:R-:W-:Y:S01]  /*2c160*/  HGMMA.64x256x16.F32 R24, R216, gdesc[UR4], R24, gsb0 ;  /* 0x03e00004d8187df0 */ /* 0x000fe20008000818 */
[----:B------:R-:W-:Y:S08]  /*2c170*/  MUFU.EX2 R242, R174 ;  /* 0x000000ae00f27308 */ /* 0x000ff00000000800 */
[----:B------:R-:W-:Y:S08]  /*2c180*/  MUFU.EX2 R233, R168 ;  /* 0x000000a800e97308 */ /* 0x000ff00000000800 */
[----:B------:R-:W0:Y:S08]  /*2c190*/  MUFU.EX2 R235, R169 ;  /* 0x000000a900eb7308 */ /* 0x000e300000000800 */
[----:B------:R0:W-:Y:S08]  /*2c1a0*/  MUFU.EX2 R236, R172 ;  /* 0x000000ac00ec7308 */ /* 0x0001f00000000800 */
[----:B------:R1:W2:Y:S08]  /*2c1b0*/  MUFU.EX2 R237, R173 ;  /* 0x000000ad00ed7308 */ /* 0x0002b00000000800 */
[----:B------:R-:W3:Y:S01]  /*2c1c0*/  MUFU.EX2 R231, R175 ;  /* 0x000000af00e77308 */ /* 0x000ee20000000800 */
[----:B0-----:R-:W-:-:S02]  /*2c1d0*/  F2FP.F16.F32.PACK_AB R172, R235, R233 ;  /* 0x000000e9ebac723e */ /* 0x001fc400000000ff */
[----:B-1----:R-:W-:Y:S02]  /*2c1e0*/  F2FP.F16.F32.PACK_AB R173, R240, R238 ;  /* 0x000000eef0ad723e */ /* 0x002fe400000000ff */
[----:B--2---:R-:W-:Y:S02]  /*2c1f0*/  F2FP.F16.F32.PACK_AB R174, R237, R236 ;  /* 0x000000ecedae723e */ /* 0x004fe400000000ff */
[----:B---3--:R-:W-:Y:S01]  /*2c200*/  F2FP.F16.F32.PACK_AB R175, R231, R242 ;  /* 0x000000f2e7af723e */ /* 0x008fe200000000ff */
        /* <DEDUP_REMOVED lines=19> */
[----:B------:R-:W-:Y:S08]  /*2c340*/  MUFU.EX2 R232, R179 ;  /* 0x000000b300e87308 */ /* 0x000ff00000000800 */
[----:B------:R-:W-:Y:S08]  /*2c350*/  MUFU.EX2 R234, R182 ;  /* 0x000000b600ea7308 */ /* 0x000ff00000000800 */
[----:B------:R-:W-:Y:S08]  /*2c360*/  MUFU.EX2 R226, R176 ;  /* 0x000000b000e27308 */ /* 0x000ff00000000800 */
[----:B------:R-:W0:Y:S08]  /*2c370*/  MUFU.EX2 R227, R177 ;  /* 0x000000b100e37308 */ /* 0x000e300000000800 */
[----:B------:R-:W-:Y:S01]  /*2c380*/  MUFU.EX2 R228, R180 ;  /* 0x000000b400e47308 */ /* 0x000fe20000000800 */
[----:B------:R-:W-:-:S02]  /*2c390*/  WARPGROUP.DEPBAR.LE gsb0, 0x0 ;  /* 0x00008000000079c5 */ /* 0x000fc40000010000 */
[----:B------:R-:W-:-:S06]  /*2c3a0*/  WARPGROUP.ARRIVE ;  /* 0x00000000000079c5 */ /* 0x000fcc0000000000 */
[----:B------:R-:W-:Y:S01]  /*2c3b0*/  HGMMA.64x256x16.F32 R24, R172, gdesc[UR4], R24, gsb0 ;  /* 0x03e00004ac187df0 */ /* 0x000fe20008000818 */
        /* <DEDUP_REMOVED lines=33> */
[----:B------:R-:W-:Y:S01]  /*2c5d0*/  F2FP.F16.F32.PACK_AB R165, R187, R224 ;  /* 0x000000e0bba5723e */ /* 0x000fe200000000ff */
[----:B------:R-:W-:Y:S02]  /*2c5e0*/  WARPGROUP.DEPBAR.LE gsb0, 0x0 ;  /* 0x00008000000079c5 */ /* 0x000fe40000010000 */
[----:B------:R-:W-:-:S06]  /*2c5f0*/  WARPGROUP.ARRIVE ;  /* 0x00000000000079c5 */ /* 0x000fcc0000000000 */
[----:B------:R-:W-:Y:S01]  /*2c600*/  HGMMA.64x256x16.F32 R24, R168, gdesc[UR4], R24, gsb0 ;  /* 0x03e00004a8187df0 */ /* 0x000fe20008000818 */
        /* <DEDUP_REMOVED lines=32> */
[----:B------:R-:W-:Y:S02]  /*2c810*/  WARPGROUP.DEPBAR.LE gsb0, 0x0 ;  /* 0x00008000000079c5 */ /* 0x000fe40000010000 */
[----:B------:R-:W-:-:S06]  /*2c820*/  WARPGROUP.ARRIVE ;  /* 0x00000000000079c5 */ /* 0x000fcc0000000000 */
[----:B------:R-:W-:Y:S01]  /*2c830*/  HGMMA.64x256x16.F32 R24, R164, gdesc[UR4], R24, gsb0 ;  /* 0x03e00004a4187df0 */ /* 0x000fe20008000818 */
        /* <DEDUP_REMOVED lines=59> */
[----:B------:R-:W-:-:S02]  /*2cbf0*/  MOV R200, R155 ;  /* 0x0000009b00c87202 */ /* 0x000fc40000000f00 */
[----:B------:R-:W-:Y:S02]  /*2cc00*/  MOV R207, R154 ;  /* 0x0000009a00cf7202 */ /* 0x000fe40000000f00 */
[----:B0-----:R-:W-:Y:S02]  /*2cc10*/  F2FP.F16.F32.PACK_AB R152, R179, R176 ;  /* 0x000000b0b398723e */ /* 0x001fe400000000ff */
        /* <DEDUP_REMOVED lines=8> */
[----:B------:R-:W-:Y:S02]  /*2cca0*/  WARPGROUP.DEPBAR.LE gsb0, 0x0 ;  /* 0x00008000000079c5 */ /* 0x000fe40000010000 */
[----:B------:R-:W-:-:S15]  /*2ccb0*/  WARPGROUP.ARRIVE ;  /* 0x00000000000079c5 */ /* 0x000fde0000000000 */
[----:B------:R-:W-:-:S08]  /*2ccc0*/  NOP ;  /* 0x0000000000007918 */ /* 0x000fd00000000000 */
[----:B------:R-:W-:Y:S03]  /*2ccd0*/  HGMMA.64x256x16.F32 R24, R152, gdesc[UR4], R24, gsb0 ;  /* 0x03e0000498187df0 */ /* 0x000fe60008000818 */
[----:B------:R-:W-:Y:S02]  /*2cce0*/  WARPGROUP.DEPBAR.LE gsb0, 0x0 ;  /* 0x00008000000079c5 */ /* 0x000fe40000010000 */
[----:B------:R-:W-:Y:S04]  /*2ccf0*/  STL.64 [R1], R24 ;  /* 0x0000001801007387 */ /* 0x000fe80000100a00 */
        /* <DEDUP_REMOVED lines=63> */
[----:B0-----:R-:W2:Y:S04]  /*2d0f0*/  LDL.LU.64 R150, [R1+0x1cc0] ;  /* 0x001cc00001967983 */ /* 0x001ea80000300a00 */
[----:B------:R-:W3:Y:S04]  /*2d100*/  LDL.LU.64 R148, [R1+0x1cb8] ;  /* 0x001cb80001947983 */ /* 0x000ee80000300a00 */
[----:B------:R-:W4:Y:S04]  /*2d110*/  LDL.LU.64 R146, [R1+0x1cb0] ;  /* 0x001cb00001927983 */ /* 0x000f280000300a00 */
        /* <DEDUP_REMOVED lines=60> */
[----:B------:R-:W4:Y:S01]  /*2d4e0*/  LDL.LU.64 R24, [R1+0x1ac8] ;  /* 0x001ac80001187983 */ /* 0x000f220000300a00 */
[----:B------:R-:W-:Y:S01]  /*2d4f0*/  UMOV UR6, UR18 ;  /* 0x0000001200067c82 */ /* 0x000fe20008000000 */
[----:B------:R-:W-:-:S02]  /*2d500*/  UMOV UR7, UR19 ;  /* 0x0000001300077c82 */ /* 0x000fc40008000000 */
[----:B------:R-:W4:Y:S04]  /*2d510*/  LDL.LU R213, [R1+0x778] ;  /* 0x0007780001d57983 */ /* 0x000f280000300800 */
[----:B------:R-:W4:Y:S01]  /*2d520*/  LDL.LU R212, [R1+0x764] ;  /* 0x0007640001d47983 */ /* 0x000f220000300800 */
[----:B------:R-:W-:-:S03]  /*2d530*/  MOV R215, R207 ;  /* 0x000000cf00d77202 */ /* 0x000fc60000000f00 */
[----:B------:R-:W4:Y:S01]  /*2d540*/  LDL.LU R209, [R1+0x774] ;  /* 0x0007740001d17983 */ /* 0x000f220000300800 */
[----:B------:R-:W-:-:S03]  /*2d550*/  MOV R23, R200 ;  /* 0x000000c800177202 */ /* 0x000fc60000000f00 */
[----:B------:R-:W4:Y:S04]  /*2d560*/  LDL.LU R208, [R1+0x760] ;  /* 0x0007600001d07983 */ /* 0x000f280000300800 */
[----:B------:R-:W4:Y:S04]  /*2d570*/  LDL.LU R211, [R1+0x730] ;  /* 0x0007300001d37983 */ /* 0x000f280000300800 */
[----:B------:R-:W4:Y:S04]  /*2d580*/  LDL.LU R210, [R1+0x754] ;  /* 0x0007540001d27983 */ /* 0x000f280000300800 */
[----:B------:R-:W4:Y:S04]  /*2d590*/  LDL.LU R207, [R1+0x734] ;  /* 0x0007340001cf7983 */ /* 0x000f280000300800 */
[----:B------:R-:W4:Y:S01]  /*2d5a0*/  LDL.LU R200, [R1+0x758] ;  /* 0x0007580001c87983 */ /* 0x000f220000300800 */
[-C--:B--2---:R-:W-:Y:S01]  /*2d5b0*/  FMUL R150, R150, R4.reuse ;  /* 0x0000000496967220 */ /* 0x084fe20000400000 */
[-C--:B------:R-:W-:Y:S01]  /*2d5c0*/  FMUL R151, R151, R4.reuse ;  /* 0x0000000497977220 */ /* 0x080fe20000400000 */
[-C--:B---3--:R-:W-:Y:S01]  /*2d5d0*/  FMUL R148, R148, R3.reuse ;  /* 0x0000000394947220 */ /* 0x088fe20000400000 */
[-C--:B------:R-:W-:Y:S01]  /*2d5e0*/  FMUL R149, R149, R3.reuse ;  /* 0x0000000395957220 */ /* 0x080fe20000400000 */
[-C--:B----4-:R-:W-:Y:S01]  /*2d5f0*/  FMUL R146, R146, R4.reuse ;  /* 0x0000000492927220 */ /* 0x090fe20000400000 */
        /* <DEDUP_REMOVED lines=128> */
[----:B------:R-:W-:Y:S01]  /*2de00*/  WARPGROUP.ARRIVE ;  /* 0x00000000000079c5 */ /* 0x000fe20000000000 */
[----:B------:R-:W2:Y:S04]  /*2de10*/  LDL.LU R221, [R1+0x768] ;  /* 0x0007680001dd7983 */ /* 0x000ea80000300800 */
[----:B------:R-:W2:-:S15]  /*2de20*/  LDL.LU R222, [R1+0x76c] ;  /* 0x00076c0001de7983 */ /* 0x000e9e0000300800 */
[----:B------:R-:W-:-:S03]  /*2de30*/  NOP ;  /* 0x0000000000007918 */ /* 0x000fc60000000000 */
[----:B------:R-:W-:Y:S01]  /*2de40*/  HGMMA.64x256x16.F32 R24, R216, gdesc[UR4], R24, gsb0 ;  /* 0x03e00004d8187df0 */ /* 0x000fe20008000818 */
[----:B------:R-:W-:Y:S01]  /*2de50*/  UMOV UR6, UR26 ;  /* 0x0000001a00067c82 */ /* 0x000fe20008000000 */
[----:B------:R-:W-:Y:S01]  /*2de60*/  UMOV UR7, UR27 ;  /* 0x0000001b00077c82 */ /* 0x000fe20008000000 */
[----:B------:R-:W3:Y:S01]  /*2de70*/  LDL.LU R223, [R1+0x750] ;  /* 0x0007500001df7983 */ /* 0x000ee20000300800 */
[----:B------:R-:W-:Y:S02]  /*2de80*/  WARPGROUP.DEPBAR.LE gsb0, 0x0 ;  /* 0x00008000000079c5 */ /* 0x000fe40000010000 */
[----:B------:R-:W-:-:S15]  /*2de90*/  WARPGROUP.ARRIVE ;  /* 0x00000000000079c5 */ /* 0x000fde0000000000 */
[----:B------:R-:W-:-:S07]  /*2dea0*/  NOP ;  /* 0x0000000000007918 */ /* 0x000fce0000000000 */
        /* <DEDUP_REMOVED lines=27> */
[----:B------:R-:W-:Y:S02]  /*2e060*/  FADD R23, R215, R23 ;  /* 0x00000017d7177221 */ /* 0x000fe40000000000 */
[----:B------:R-:W4:Y:S02]  /*2e070*/  LDL.LU R215, [R1+0x73c] ;  /* 0x00073c0001d77983 */ /* 0x000f240000300800 */
[----:B------:R-:W-:Y:S02]  /*2e080*/  FADD R23, R213, R23 ;  /* 0x00000017d5177221 */ /* 0x000fe40000000000 */
[----:B------:R-:W4:Y:S02]  /*2e090*/  LDL.LU R213, [R1+0x75c] ;  /* 0x00075c0001d57983 */ /* 0x000f240000300800 */
[----:B------:R-:W-:Y:S01]  /*2e0a0*/  FADD R23, R209, R23 ;  /* 0x00000017d1177221 */ /* 0x000fe20000000000 */
[----:B------:R-:W-:-:S02]  /*2e0b0*/  WARPGROUP.DEPBAR.LE gsb0, 0x0 ;  /* 0x00008000000079c5 */ /* 0x000fc40000010000 */
[----:B------:R-:W-:Y:S01]  /*2e0c0*/  WARPGROUP.ARRIVE ;  /* 0x00000000000079c5 */ /* 0x000fe20000000000 */
[----:B------:R-:W0:-:S13]  /*2e0d0*/  LDC R159, c[0x0][0x254] ;  /* 0x00009500ff9f7b82 */ /* 0x000e1a0000000800 */
[----:B------:R-:W-:Y:S03]  /*2e0e0*/  HGMMA.64x256x16.F32 R24, R152, gdesc[UR4], R24, gsb0 ;  /* 0x03e0000498187df0 */ /* 0x000fe60008000818 */
[----:B------:R-:W-:Y:S02]  /*2e0f0*/  WARPGROUP.DEPBAR.LE gsb0, 0x0 ;  /* 0x00008000000079c5 */ /* 0x000fe40000010000 */
[----:B--2---:R-:W-:Y:S01]  /*2e100*/  FADD R153, R222, R221 ;  /* 0x000000ddde997221 */ /* 0x004fe20000000000 */
[----:B------:R-:W-:Y:S02]  /*2e110*/  FADD R154, R0, R9 ;  /* 0x00000009009a7221 */ /* 0x000fe40000000000 */
[----:B------:R-:W2:Y:S01]  /*2e120*/  LDL.LU R9, [R1+0x1ac4] ;  /* 0x001ac40001097983 */ /* 0x000ea20000300800 */
[----:B------:R-:W-:-:S03]  /*2e130*/  FADD R153, R212, R153 ;  /* 0x00000099d4997221 */ /* 0x000fc60000000000 */
[----:B------:R-:W2:Y:S01]  /*2e140*/  LDL.LU R0, [R1+0x1ac0] ;  /* 0x001ac00001007983 */ /* 0x000ea20000300800 */
[----:B------:R-:W-:Y:S01]  /*2e150*/  FADD R155, R252, R248 ;  /* 0x000000f8fc9b7221 */ /* 0x000fe20000000000 */
[----:B------:R-:W-:Y:S02]  /*2e160*/  FADD R154, R8, R154 ;  /* 0x0000009a089a7221 */ /* 0x000fe40000000000 */
[----:B------:R-:W2:Y:S01]  /*2e170*/  LDL.LU R212, [R1+0x748] ;  /* 0x0007480001d47983 */ /* 0x000ea20000300800 */
[----:B------:R-:W-:-:S03]  /*2e180*/  FADD R153, R208, R153 ;  /* 0x00000099d0997221 */ /* 0x000fc60000000000 */
[----:B------:R-:W2:Y:S01]  /*2e190*/  LDL.LU R221, [R1+0x738] ;  /* 0x0007380001dd7983 */ /* 0x000ea20000300800 */
[----:B---3--:R-:W-:-:S03]  /*2e1a0*/  FADD R152, R223, R23 ;  /* 0x00000017df987221 */ /* 0x008fc60000000000 */
[----:B------:R-:W3:Y:S01]  /*2e1b0*/  LDL.LU R8, [R1+0x1abc] ;  /* 0x001abc0001087983 */ /* 0x000ee20000300800 */
[----:B------:R-:W-:Y:S01]  /*2e1c0*/  FADD R155, R250, R155 ;  /* 0x0000009bfa9b7221 */ /* 0x000fe20000000000 */
[----:B------:R-:W-:Y:S02]  /*2e1d0*/  FADD R23, R7, R154 ;  /* 0x0000009a07177221 */ /* 0x000fe40000000000 */
[----:B------:R-:W3:Y:S01]  /*2e1e0*/  LDL.LU R209, [R1+0x710] ;  /* 0x0007100001d17983 */ /* 0x000ee20000300800 */
[----:B------:R-:W-:-:S03]  /*2e1f0*/  FADD R153, R211, R153 ;  /* 0x00000099d3997221 */ /* 0x000fc60000000000 */
[----:B------:R-:W3:Y:S01]  /*2e200*/  LDL.LU R208, [R1+0x740] ;  /* 0x0007400001d07983 */ /* 0x000ee20000300800 */
[----:B------:R-:W-:-:S03]  /*2e210*/  FADD R154, R251, R155 ;  /* 0x0000009bfb9a7221 */ /* 0x000fc60000000000 */
[----:B------:R-:W3:Y:S01]  /*2e220*/  LDL.LU R7, [R1+0x1ab8] ;  /* 0x001ab80001077983 */ /* 0x000ee20000300800 */
[----:B------:R-:W-:-:S03]  /*2e230*/  FADD R155, R210, R152 ;  /* 0x00000098d29b7221 */ /* 0x000fc60000000000 */
[----:B------:R-:W3:Y:S04]  /*2e240*/  LDL.LU R222, [R1+0x714] ;  /* 0x0007140001de7983 */ /* 0x000ee80000300800 */
        /* <DEDUP_REMOVED lines=8> */
[----:B----4-:R-:W-:Y:S01]  /*2e2d0*/  FADD R153, R215, R153 ;  /* 0x00000099d7997221 */ /* 0x010fe20000000000 */
[----:B------:R-:W-:Y:S02]  /*2e2e0*/  FADD R154, R213, R154 ;  /* 0x0000009ad59a7221 */ /* 0x000fe40000000000 */
[----:B------:R-:W4:Y:S04]  /*2e2f0*/  LDL.LU R215, [R1+0x700] ;  /* 0x0007000001d77983 */ /* 0x000f280000300800 */
[----:B------:R-:W4:Y:S01]  /*2e300*/  LDL.LU R213, [R1+0x720] ;  /* 0x0007200001d57983 */ /* 0x000f220000300800 */
[----:B--2---:R-:W-:-:S03]  /*2e310*/  FADD R153, R212, R153 ;  /* 0x00000099d4997221 */ /* 0x004fc60000000000 */
[----:B------:R-:W2:Y:S01]  /*2e320*/  LDL.LU R212, [R1+0x704] ;  /* 0x0007040001d47983 */ /* 0x000ea20000300800 */
[----:B------:R-:W-:Y:S01]  /*2e330*/  FADD R154, R221, R154 ;  /* 0x0000009add9a7221 */ /* 0x000fe20000000000 */
[----:B---3--:R-:W-:Y:S02]  /*2e340*/  FADD R153, R209, R153 ;  /* 0x00000099d1997221 */ /* 0x008fe40000000000 */
[----:B------:R-:W3:Y:S01]  /*2e350*/  LDL.LU R209, [R1+0x724] ;  /* 0x0007240001d17983 */ /* 0x000ee20000300800 */
[----:B------:R-:W-:-:S03]  /*2e360*/  FADD R154, R208, R154 ;  /* 0x0000009ad09a7221 */ /* 0x000fc60000000000 */
[----:B------:R-:W3:Y:S01]  /*2e370*/  LDL.LU R208, [R1+0x708] ;  /* 0x0007080001d07983 */ /* 0x000ee20000300800 */
[----:B------:R-:W-:Y:S01]  /*2e380*/  FADD R153, R222, R153 ;  /* 0x00000099de997221 */ /* 0x000fe20000000000 */
[----:B------:R-:W-:Y:S02]  /*2e390*/  FADD R154, R211, R154 ;  /* 0x0000009ad39a7221 */ /* 0x000fe40000000000 */
[----:B------:R-:W3:Y:S01]  /*2e3a0*/  LDL.LU R211, [R1+0x72c] ;  /* 0x00072c0001d37983 */ /* 0x000ee20000300800 */
[----:B------:R-:W-:-:S03]  /*2e3b0*/  FADD R153, R210, R153 ;  /* 0x00000099d2997221 */ /* 0x000fc60000000000 */
[----:B------:R-:W3:Y:S01]  /*2e3c0*/  LDL.LU R210, [R1+0x70c] ;  /* 0x00070c0001d27983 */ /* 0x000ee20000300800 */
[----:B------:R-:W-:Y:S01]  /*2e3d0*/  FADD R154, R223, R154 ;  /* 0x0000009adf9a7221 */ /* 0x000fe20000000000 */
[----:B------:R-:W-:Y:S02]  /*2e3e0*/  FADD R153, R207, R153 ;  /* 0x00000099cf997221 */ /* 0x000fe40000000000 */
[----:B------:R-:W3:Y:S01]  /*2e3f0*/  LDL.LU R207, [R1+0x680] ;  /* 0x0006800001cf7983 */ /* 0x000ee20000300800 */
[----:B------:R-:W-:-:S03]  /*2e400*/  FADD R154, R200, R154 ;  /* 0x0000009ac89a7221 */ /* 0x000fc60000000000 */
[----:B------:R-:W3:Y:S04]  /*2e410*/  LDL.LU R200, [R1+0x660] ;  /* 0x0006600001c87983 */ /* 0x000ee80000300800 */
[----:B------:R-:W3:Y:S04]  /*2e420*/  LDL.LU R217, [R1+0x684] ;  /* 0x0006840001d97983 */ /* 0x000ee80000300800 */
[----:B------:R-:W3:Y:S04]  /*2e430*/  LDL.LU R218, [R1+0x664] ;  /* 0x0006640001da7983 */ /* 0x000ee80000300800 */
[----:B------:R-:W3:Y:S04]  /*2e440*/  LDL.LU R219, [R1+0x690] ;  /* 0x0006900001db7983 */ /* 0x000ee80000300800 */
[----:B------:R-:W3:Y:S04]  /*2e450*/  LDL.LU R220, [R1+0x66c] ;  /* 0x00066c0001dc7983 */ /* 0x000ee80000300800 */
[----:B------:R-:W3:Y:S01]  /*2e460*/  LDL.LU R221, [R1+0x688] ;  /* 0x0006880001dd7983 */ /* 0x000ee20000300800 */
[----:B----4-:R-:W-:-:S03]  /*2e470*/  FADD R153, R215, R153 ;  /* 0x00000099d7997221 */ /* 0x010fc60000000000 */
[----:B------:R-:W4:Y:S01]  /*2e480*/  LDL.LU R222, [R1+0x678] ;  /* 0x0006780001de7983 */ /* 0x000f220000300800 */
[----:B------:R-:W-:-:S03]  /*2e490*/  FADD R154, R213, R154 ;  /* 0x0000009ad59a7221 */ /* 0x000fc60000000000 */
[----:B------:R-:W4:Y:S04]  /*2e4a0*/  LDL.LU R223, [R1+0x668] ;  /* 0x0006680001df7983 */ /* 0x000f280000300800 */
[----:B------:R-:W4:Y:S04]  /*2e4b0*/  LDL.LU R215, [R1+0x640] ;  /* 0x0006400001d77983 */ /* 0x000f280000300800 */
[----:B------:R-:W4:Y:S01]  /*2e4c0*/  LDL.LU R213, [R1+0x670] ;  /* 0x0006700001d57983 */ /* 0x000f220000300800 */
[----:B--2---:R-:W-:-:S03]  /*2e4d0*/  FADD R153, R212, R153 ;  /* 0x00000099d4997221 */ /* 0x004fc60000000000 */
[----:B------:R-:W2:Y:S01]  /*2e4e0*/  LDL.LU R212, [R1+0x644] ;  /* 0x0006440001d47983 */ /* 0x000ea20000300800 */
[----:B---3--:R-:W-:-:S03]  /*2e4f0*/  FADD R154, R209, R154 ;  /* 0x0000009ad19a7221 */ /* 0x008fc60000000000 */
[----:B------:R-:W3:Y:S01]  /*2e500*/  LDL.LU R209, [R1+0x674] ;  /* 0x0006740001d17983 */ /* 0x000ee20000300800 */
[----:B------:R-:W-:-:S03]  /*2e510*/  FADD R153, R208, R153 ;  /* 0x00000099d0997221 */ /* 0x000fc60000000000 */
        /* <DEDUP_REMOVED lines=9> */
[----:B------:R-:W-:Y:S01]  /*2e5b0*/  FADD R23, R246, R23 ;  /* 0x00000017f6177221 */ /* 0x000fe20000000000 */
[----:B------:R-:W-:Y:S01]  /*2e5c0*/  FADD R152, R243, R152 ;  /* 0x00000098f3987221 */ /* 0x000fe20000000000 */
[----:B------:R-:W-:Y:S02]  /*2e5d0*/  FADD R154, R217, R154 ;  /* 0x0000009ad99a7221 */ /* 0x000fe40000000000 */
[----:B------:R-:W-:Y:S01]  /*2e5e0*/  FADD R23, R247, R23 ;  /* 0x00000017f7177221 */ /* 0x000fe20000000000 */
[----:B------:R-:W-:Y:S01]  /*2e5f0*/  FADD R153, R218, R153 ;  /* 0x00000099da997221 */ /* 0x000fe20000000000 */
[----:B------:R-:W-:Y:S02]  /*2e600*/  FADD R152, R244, R152 ;  /* 0x00000098f4987221 */ /* 0x000fe40000000000 */
[----:B------:R-:W-:Y:S01]  /*2e610*/  FADD R23, R249, R23 ;  /* 0x00000017f9177221 */ /* 0x000fe20000000000 */
[----:B------:R-:W-:Y:S01]  /*2e620*/  FADD R154, R219, R154 ;  /* 0x0000009adb9a7221 */ /* 0x000fe20000000000 */
[----:B------:R-:W-:-:S02]  /*2e630*/  FADD R152, R245, R152 ;  /* 0x00000098f5987221 */ /* 0x000fc40000000000 */
[----:B------:R-:W-:Y:S01]  /*2e640*/  FADD R23, R239, R23 ;  /* 0x00000017ef177221 */ /* 0x000fe20000000000 */
[----:B------:R-:W-:Y:S01]  /*2e650*/  FADD R153, R220, R153 ;  /* 0x00000099dc997221 */ /* 0x000fe20000000000 */
[----:B------:R-:W-:Y:S02]  /*2e660*/  FADD R154, R221, R154 ;  /* 0x0000009add9a7221 */ /* 0x000fe40000000000 */
[----:B------:R-:W-:Y:S01]  /*2e670*/  FADD R23, R238, R23 ;  /* 0x00000017ee177221 */ /* 0x000fe20000000000 */
[----:B------:R-:W-:Y:S01]  /*2e680*/  FADD R152, R233, R152 ;  /* 0x00000098e9987221 */ /* 0x000fe20000000000 */
[----:B----4-:R-:W-:Y:S02]  /*2e690*/  FADD R153, R222, R153 ;  /* 0x00000099de997221 */ /* 0x010fe40000000000 */
[----:B------:R-:W-:Y:S01]  /*2e6a0*/  FADD R23, R240, R23 ;  /* 0x00000017f0177221 */ /* 0x000fe20000000000 */
[----:B------:R-:W-:Y:S01]  /*2e6b0*/  FADD R154, R223, R154 ;  /* 0x0000009adf9a7221 */ /* 0x000fe20000000000 */
[----:B------:R-:W-:Y:S01]  /*2e6c0*/  FADD R152, R235, R152 ;  /* 0x00000098eb987221 */ /* 0x000fe20000000000 */
[----:B------:R-:W-:Y:S01]  /*2e6d0*/  FADD R153, R215, R153 ;  /* 0x00000099d7997221 */ /* 0x000fe20000000000 */
[----:B------:R-:W-:Y:S01]  /*2e6e0*/  FADD R23, R242, R23 ;  /* 0x00000017f2177221 */ /* 0x000fe20000000000 */
[----:B------:R-:W-:Y:S01]  /*2e6f0*/  FADD R154, R213, R154 ;  /* 0x0000009ad59a7221 */ /* 0x000fe20000000000 */
[----:B------:R-:W-:-:S02]  /*2e700*/  FADD R152, R236, R152 ;  /* 0x00000098ec987221 */ /* 0x000fc40000000000 */
[----:B------:R-:W-:Y:S02]  /*2e710*/  FADD R23, R231, R23 ;  /* 0x00000017e7177221 */ /* 0x000fe40000000000 */
[----:B------:R-:W-:Y:S02]  /*2e720*/  FADD R152, R237, R152 ;  /* 0x00000098ed987221 */ /* 0x000fe40000000000 */
[----:B------:R-:W-:Y:S02]  /*2e730*/  FADD R23, R230, R23 ;  /* 0x00000017e6177221 */ /* 0x000fe40000000000 */
[----:B------:R-:W-:Y:S02]  /*2e740*/  FADD R152, R226, R152 ;  /* 0x00000098e2987221 */ /* 0x000fe40000000000 */
[----:B------:R-:W-:Y:S02]  /*2e750*/  FADD R23, R232, R23 ;  /* 0x00000017e8177221 */ /* 0x000fe40000000000 */
        /* <DEDUP_REMOVED lines=31> */
[----:B------:R-:W-:Y:S01]  /*2e950*/  FADD R23, R184, R23 ;  /* 0x00000017b8177221 */ /* 0x000fe20000000000 */
[----:B--2---:R-:W-:Y:S01]  /*2e960*/  FADD R153, R212, R153 ;  /* 0x00000099d4997221 */ /* 0x004fe20000000000 */
[----:B---3--:R-:W-:-:S03]  /*2e970*/  FADD R154, R209, R154 ;  /* 0x0000009ad19a7221 */ /* 0x008fc60000000000 */
[----:B------:R-:W-:Y:S01]  /*2e980*/  FADD R153, R208, R153 ;  /* 0x00000099d0997221 */ /* 0x000fe20000000000 */
[----:B------:R-:W-:-:S03]  /*2e990*/  FADD R154, R211, R154 ;  /* 0x0000009ad39a7221 */ /* 0x000fc60000000000 */
[----:B------:R-:W-:Y:S01]  /*2e9a0*/  FADD R153, R210, R153 ;  /* 0x00000099d2997221 */ /* 0x000fe20000000000 */
[----:B------:R-:W-:-:S03]  /*2e9b0*/  FADD R154, R207, R154 ;  /* 0x0000009acf9a7221 */ /* 0x000fc60000000000 */
[----:B------:R-:W-:Y:S01]  /*2e9c0*/  FADD R153, R200, R153 ;  /* 0x00000099c8997221 */ /* 0x000fe20000000000 */
[----:B------:R-:W-:Y:S02]  /*2e9d0*/  FADD R154, R7, R154 ;  /* 0x0000009a079a7221 */ /* 0x000fe40000000000 */
[----:B------:R1:W5:Y:S01]  /*2e9e0*/  LDL.LU R7, [R1+0x1ab4] ;  /* 0x001ab40001077983 */ /* 0x0003620000300800 */
[----:B------:R-:W-:Y:S01]  /*2e9f0*/  FADD R153, R8, R153 ;  /* 0x0000009908997221 */ /* 0x000fe20000000000 */
[----:B------:R-:W-:Y:S02]  /*2ea00*/  FADD R154, R9, R154 ;  /* 0x0000009a099a7221 */ /* 0x000fe40000000000 */
[----:B------:R1:W5:Y:S01]  /*2ea10*/  LDL.LU R8, [R1+0x1ab0] ;  /* 0x001ab00001087983 */ /* 0x0003620000300800 */
[----:B------:R-:W-:Y:S01]  /*2ea20*/  FADD R153, R10, R153 ;  /* 0x000000990a997221 */ /* 0x000fe20000000000 */
[----:B------:R-:W-:Y:S02]  /*2ea30*/  FADD R154, R0, R154 ;  /* 0x0000009a009a7221 */ /* 0x000fe40000000000 */
[----:B------:R1:W5:Y:S01]  /*2ea40*/  LDL.LU R9, [R1+0x1aac] ;  /* 0x001aac0001097983 */ /* 0x0003620000300800 */
[----:B------:R-:W-:Y:S01]  /*2ea50*/  FADD R153, R15, R153 ;  /* 0x000000990f997221 */ /* 0x000fe20000000000 */
[----:B------:R-:W-:-:S02]  /*2ea60*/  FADD R154, R16, R154 ;  /* 0x0000009a109a7221 */ /* 0x000fc40000000000 */
[----:B------:R1:W5:Y:S01]  /*2ea70*/  LDL.LU R10, [R1+0x1aa8] ;  /* 0x001aa800010a7983 */ /* 0x0003620000300800 */
[----:B------:R-:W-:Y:S01]  /*2ea80*/  FADD R153, R17, R153 ;  /* 0x0000009911997221 */ /* 0x000fe20000000000 */
[----:B------:R-:W-:Y:S02]  /*2ea90*/  FADD R154, R18, R154 ;  /* 0x0000009a129a7221 */ /* 0x000fe40000000000 */
[----:B------:R-:W2:Y:S01]  /*2eaa0*/  LDL.LU R0, [R1+0x1aa4] ;  /* 0x001aa40001007983 */ /* 0x000ea20000300800 */
[----:B------:R-:W-:-:S03]  /*2eab0*/  FADD R153, R19, R153 ;  /* 0x0000009913997221 */ /* 0x000fc60000000000 */
[----:B------:R1:W5:Y:S04]  /*2eac0*/  LDL.LU R15, [R1+0x1aa0] ;  /* 0x001aa000010f7983 */ /* 0x0003680000300800 */
[----:B------:R1:W5:Y:S01]  /*2ead0*/  LDL.LU R16, [R1+0x1a9c] ;  /* 0x001a9c0001107983 */ /* 0x0003620000300800 */
[----:B------:R-:W-:-:S03]  /*2eae0*/  FADD R154, R20, R154 ;  /* 0x0000009a149a7221 */ /* 0x000fc60000000000 */
[----:B------:R1:W5:Y:S04]  /*2eaf0*/  LDL.LU R17, [R1+0x1a98] ;  /* 0x001a980001117983 */ /* 0x0003680000300800 */
[----:B------:R1:W5:Y:S04]  /*2eb00*/  LDL.LU R18, [R1+0x1a94] ;  /* 0x001a940001127983 */ /* 0x0003680000300800 */
[----:B------:R1:W5:Y:S04]  /*2eb10*/  LDL.LU R19, [R1+0x1a90] ;  /* 0x001a900001137983 */ /* 0x0003680000300800 */
[----:B------:R-:W3:Y:S04]  /*2eb20*/  LDL.LU R165, [R1+0xa6c] ;  /* 0x000a6c0001a57983 */ /* 0x000ee80000300800 */
[----:B------:R1:W5:Y:S04]  /*2eb30*/  LDL.LU R20, [R1+0x1a8c] ;  /* 0x001a8c0001147983 */ /* 0x0003680000300800 */
[----:B------:R-:W4:Y:S04]  /*2eb40*/  LDL.LU R164, [R1+0xa70] ;  /* 0x000a700001a47983 */ /* 0x000f280000300800 */
[----:B------:R-:W2:Y:S01]  /*2eb50*/  LDL.LU R162, [R1+0xa68] ;  /* 0x000a680001a27983 */ /* 0x000ea20000300800 */
[----:B------:R-:W-:-:S03]  /*2eb60*/  FADD R155, R21, R153 ;  /* 0x00000099159b7221 */ /* 0x000fc60000000000 */
[----:B------:R-:W4:Y:S04]  /*2eb70*/  LDL.LU R161, [R1+0xa64] ;  /* 0x000a640001a17983 */ /* 0x000f280000300800 */
[----:B------:R1:W5:Y:S04]  /*2eb80*/  LDL.LU R21, [R1+0x1a88] ;  /* 0x001a880001157983 */ /* 0x0003680000300800 */
[----:B------:R-:W4:Y:S01]  /*2eb90*/  LDL.LU R163, [R1+0xa74] ;  /* 0x000a740001a37983 */ /* 0x000f220000300800 */
[----:B------:R-:W-:Y:S01]  /*2eba0*/  FADD R153, R179, R152 ;  /* 0x00000098b3997221 */ /* 0x000fe20000000000 */
[----:B------:R-:W-:Y:S01]  /*2ebb0*/  FADD R152, R22, R154 ;  /* 0x0000009a16987221 */ /* 0x000fe20000000000 */
[----:B------:R-:W-:Y:S01]  /*2ebc0*/  FADD R154, R214, R23 ;  /* 0x00000017d69a7221 */ /* 0x000fe20000000000 */
[----:B------:R-:W4:Y:S01]  /*2ebd0*/  LDL R160, [R1+0x1a74] ;  /* 0x001a740001a07983 */ /* 0x000f220000100800 */
[----:B------:R-:W-:-:S03]  /*2ebe0*/  FADD R23, R2, R155 ;  /* 0x0000009b02177221 */ /* 0x000fc60000000000 */
[----:B------:R1:W5:Y:S04]  /*2ebf0*/  LDL.LU R22, [R1+0x1a84] ;  /* 0x001a840001167983 */ /* 0x0003680000300800 */
[----:B------:R-:W0:Y:S01]  /*2ec00*/  LDL.LU R2, [R1+0x1a80] ;  /* 0x001a800001027983 */ /* 0x000e220000300800 */
[----:B------:R-:W-:Y:S01]  /*2ec10*/  FADD R153, R180, R153 ;  /* 0x00000099b4997221 */ /* 0x000fe20000000000 */
[----:B------:R-:W-:Y:S02]  /*2ec20*/  FADD R154, R178, R154 ;  /* 0x0000009ab29a7221 */ /* 0x000fe40000000000 */
[----:B------:R-:W1:Y:S01]  /*2ec30*/  SHFL.BFLY PT, R155, R152, 0x2, 0x1f ;  /* 0x0c401f00989b7f89 */ /* 0x000e6200000e0000 */
[----:B------:R-:W-:-:S03]  /*2ec40*/  FADD R156, R182, R153 ;  /* 0x00000099b69c7221 */ /* 0x000fc60000000000 */
[----:B------:R-:W1:Y:S04]  /*2ec50*/  SHFL.BFLY PT, R153, R23, 0x2, 0x1f ;  /* 0x0c401f0017997f89 */ /* 0x000e6800000e0000 */
[----:B------:R-:W1:Y:S04]  /*2ec60*/  SHFL.BFLY PT, R157, R154, 0x2, 0x1f ;  /* 0x0c401f009a9d7f89 */ /* 0x000e6800000e0000 */
[----:B------:R-:W1:Y:S02]  /*2ec70*/  SHFL.BFLY PT, R158, R156, 0x2, 0x1f ;  /* 0x0c401f009c9e7f89 */ /* 0x000e6400000e0000 */
[----:B-1----:R-:W-:Y:S01]  /*2ec80*/  FADD R155, R152, R155 ;  /* 0x0000009b989b7221 */ /* 0x002fe20000000000 */
[----:B------:R-:W-:Y:S01]  /*2ec90*/  FADD R153, R23, R153 ;  /* 0x0000009917997221 */ /* 0x000fe20000000000 */
[----:B------:R-:W-:-:S03]  /*2eca0*/  FADD R23, R154, R157 ;  /* 0x0000009d9a177221 */ /* 0x000fc60000000000 */
[----:B------:R-:W1:Y:S01]  /*2ecb0*/  SHFL.BFLY PT, R157, R155, 0x1, 0x1f ;  /* 0x0c201f009b9d7f89 */ /* 0x000e6200000e0000 */
[----:B------:R-:W-:-:S03]  /*2ecc0*/  FADD R152, R156, R158 ;  /* 0x0000009e9c987221 */ /* 0x000fc60000000000 */
[----:B------:R-:W1:Y:S04]  /*2ecd0*/  SHFL.BFLY PT, R156, R23, 0x1, 0x1f ;  /* 0x0c201f00179c7f89 */ /* 0x000e6800000e0000 */
[----:B------:R-:W1:Y:S04]  /*2ece0*/  SHFL.BFLY PT, R154, R153, 0x1, 0x1f ;  /* 0x0c201f00999a7f89 */ /* 0x000e6800000e0000 */
[----:B------:R-:W1:Y:S02]  /*2ecf0*/  SHFL.BFLY PT, R158, R152, 0x1, 0x1f ;  /* 0x0c201f00989e7f89 */ /* 0x000e6400000e0000 */
[----:B-1----:R-:W-:Y:S01]  /*2ed00*/  FADD R155, R155, R157 ;  /* 0x0000009d9b9b7221 */ /* 0x002fe20000000000 */
[----:B------:R-:W-:Y:S01]  /*2ed10*/  FADD R23, R23, R156 ;  /* 0x0000009c17177221 */ /* 0x000fe20000000000 */
[----:B------:R-:W-:Y:S01]  /*2ed20*/  FADD R153, R153, R154 ;  /* 0x0000009a99997221 */ /* 0x000fe20000000000 */
[----:B------:R-:W-:Y:S01]  /*2ed30*/  FADD R152, R152, R158 ;  /* 0x0000009e98987221 */ /* 0x000fe20000000000 */
[----:B---3--:R-:W-:-:S05]  /*2ed40*/  FFMA R165, R6, R165, R155 ;  /* 0x000000a506a57223 */ /* 0x008fca000000009b */
[----:B------:R-:W-:Y:S01]  /*2ed50*/  STL [R1+0xa6c], R165 ;  /* 0x000a6ca501007387 */ /* 0x000fe20000100800 */
[----:B--2---:R-:W-:-:S05]  /*2ed60*/  FFMA R162, R4, R162, R23 ;  /* 0x000000a204a27223 */ /* 0x004fca0000000017 */
[----:B------:R1:W-:Y:S01]  /*2ed70*/  STL [R1+0xa68], R162 ;  /* 0x000a68a201007387 */ /* 0x0003e20000100800 */
[----:B----4-:R-:W-:Y:S01]  /*2ed80*/  FFMA R164, R5, R164, R153 ;  /* 0x000000a405a47223 */ /* 0x010fe20000000099 */
[----:B------:R-:W-:Y:S01]  /*2ed90*/  IADD3 R161, R161, 0x80, RZ ;  /* 0x00000080a1a17810 */ /* 0x000fe20007ffe0ff */
[----:B-1----:R-:W1:Y:S01]  /*2eda0*/  LDC R162, c[0x0][0x280] ;  /* 0x0000a000ffa27b82 */ /* 0x002e620000000800 */
[----:B------:R-:W-:Y:S02]  /*2edb0*/  FFMA R163, R3, R163, R152 ;  /* 0x000000a303a37223 */ /* 0x000fe40000000098 */
[----:B------:R2:W-:Y:S04]  /*2edc0*/  STL [R1+0xa70], R164 ;  /* 0x000a70a401007387 */ /* 0x0005e80000100800 */
        /* <DEDUP_REMOVED lines=9> */
[----:B------:R2:W-:Y:S01]  /*2ee60*/  STL [R1+0xa60], R11 ;  /* 0x000a600b01007387 */ /* 0x0005e20000100800 */
[----:B-1----:R-:W-:-:S02]  /*2ee70*/  ISETP.GE.AND P0, PT, R161, R162, PT ;  /* 0x000000a2a100720c */ /* 0x002fc40003f06270 */
[----:B0-----:R-:W-:Y:S02]  /*2ee80*/  LEA R2, R159, R2, 0x7 ;  /* 0x000000029f027211 */ /* 0x001fe400078e38ff */
[----:B------:R-:W-:-:S09]  /*2ee90*/  LEA R0, R160, R0, 0x7 ;  /* 0x00000000a0007211 */ /* 0x000fd200078e38ff */
[----:B--2---:R-:W-:Y:S05]  /*2eea0*/  @!P0 BRA `(.L_x_1) ;  /* 0xfffffea400648947 */ /* 0x004fea000383ffff */
.L_x_0:
[----:B------:R-:W2:Y:S04]  /*2eeb0*/  LDL.LU R6, [R1+0xa6c] ;  /* 0x000a6c0001067983 */ /* 0x000ea80000300800 */
[----:B------:R-:W3:Y:S04]  /*2eec0*/  LDL.LU R4, [R1+0xa70] ;  /* 0x000a700001047983 */ /* 0x000ee80000300800 */
[----:B------:R-:W4:Y:S04]  /*2eed0*/  LDL.LU R3, [R1+0xa74] ;  /* 0x000a740001037983 */ /* 0x000f280000300800 */
[----:B------:R-:W4:Y:S04]  /*2eee0*/  LDL.LU R5, [R1+0xa68] ;  /* 0x000a680001057983 */ /* 0x000f280000300800 */
[----:B------:R-:W4:Y:S04]  /*2eef0*/  LDL.LU R153, [R1+0x8] ;  /* 0x0000080001997983 */ /* 0x000f280000300800 */
[----:B------:R-:W4:Y:S04]  /*2ef00*/  LDL.LU R13, [R1] ;  /* 0x00000000010d7983 */ /* 0x000f280000300800 */
[----:B------:R-:W4:Y:S04]  /*2ef10*/  LDL.LU R12, [R1+0x408] ;  /* 0x00040800010c7983 */ /* 0x000f280000300800 */
[----:B------:R-:W4:Y:S01]  /*2ef20*/  LDL.LU R11, [R1+0x400] ;  /* 0x00040000010b7983 */ /* 0x000f220000300800 */
[----:B------:R-:W0:Y:S01]  /*2ef30*/  S2R R155, SR_CgaCtaId ;  /* 0x00000000009b7919 */ /* 0x000e220000008800 */
[----:B------:R-:W-:Y:S01]  /*2ef40*/  MOV R154, 0x400 ;  /* 0x00000400009a7802 */ /* 0x000fe20000000f00 */
[----:B-----5:R-:W-:Y:S01]  /*2ef50*/  FMUL R10, R151, 0.25 ;  /* 0x3e800000970a7820 */ /* 0x020fe20000400000 */
[----:B------:R-:W-:-:S02]  /*2ef60*/  FMUL R9, R150, 0.25 ;  /* 0x3e80000096097820 */ /* 0x000fc40000400000 */
[----:B0-----:R-:W-:Y:S01]  /*2ef70*/  LEA R154, R155, R154, 0x18 ;  /* 0x0000009a9b9a7211 */ /* 0x001fe200078ec0ff */
[----:B------:R-:W-:Y:S01]  /*2ef80*/  BAR.SYNC.DEFER_BLOCKING 0x0 ;  /* 0x0000000000007b1d */ /* 0x000fe20000010000 */
[----:B--2---:R-:W-:-:S05]  /*2ef90*/  MOV R152, R6 ;  /* 0x0000000600987202 */ /* 0x004fca0000000f00 */
[----:B------:R-:W0:Y:S01]  /*2efa0*/  S2R R6, SR_TID.X ;  /* 0x0000000000067919 */ /* 0x000e220000002100 */
[----:B---3--:R-:W-:Y:S02]  /*2efb0*/  MOV R23, R4 ;  /* 0x0000000400177202 */ /* 0x008fe40000000f00 */
[----:B----4-:R-:W-:Y:S02]  /*2efc0*/  MOV R14, R3 ;  /* 0x00000003000e7202 */ /* 0x010fe40000000f00 */
[----:B------:R-:W-:Y:S02]  /*2efd0*/  FSETP.GT.AND P1, PT, |R5|, 8.50705917302346158658e+37, PT ;  /* 0x7e8000000500780b */ /* 0x000fe40003f24200 */
[C---:B0-----:R-:W-:Y:S02]  /*2efe0*/  SHF.L.U32 R3, R6.reuse, 0x2, RZ ;  /* 0x0000000206037819 */ /* 0x041fe400000006ff */
[C---:B------:R-:W-:Y:S02]  /*2eff0*/  SHF.L.U32 R0, R6.reuse, 0x3, RZ ;  /* 0x0000000306007819 */ /* 0x040fe400000006ff */
[----:B------:R-:W-:-:S02]  /*2f000*/  SHF.L.U32 R2, R6, 0x4, RZ ;  /* 0x0000000406027819 */ /* 0x000fc400000006ff */
[----:B------:R-:W-:Y:S02]  /*2f010*/  SHF.L.U32 R252, R6, 0x7, RZ ;  /* 0x0000000706fc7819 */ /* 0x000fe400000006ff */
[----:B------:R-:W-:Y:S02]  /*2f020*/  LOP3.LUT R3, R3, 0x3c0, RZ, 0xc0, !PT ;  /* 0x000003c003037812 */ /* 0x000fe400078ec0ff */
[----:B------:R-:W-:Y:S02]  /*2f030*/  LOP3.LUT R4, R0, 0x38, RZ, 0xc0, !PT ;  /* 0x0000003800047812 */ /* 0x000fe400078ec0ff */
[----:B------:R-:W-:Y:S02]  /*2f040*/  LOP3.LUT R156, R6, 0xff, RZ, 0xc0, !PT ;  /* 0x000000ff069c7812 */ /* 0x000fe400078ec0ff */
[----:B------:R-:W-:Y:S02]  /*2f050*/  LOP3.LUT R2, R2, 0xf0, RZ, 0xc0, !PT ;  /* 0x000000f002027812 */ /* 0x000fe400078ec0ff */
[----:B------:R-:W-:-:S02]  /*2f060*/  LOP3.LUT R252, R252, 0x800, RZ, 0xc0, !PT ;  /* 0x00000800fcfc7812 */ /* 0x000fc400078ec0ff */
[-C--:B------:R-:W-:Y:S02]  /*2f070*/  IADD3 R3, R3, R154.reuse, R4 ;  /* 0x0000009a03037210 */ /* 0x080fe40007ffe004 */
[----:B------:R-:W-:Y:S02]  /*2f080*/  SHF.L.U32 R4, R6, 0x1, RZ ;  /* 0x0000000106047819 */ /* 0x000fe400000006ff */
[----:B------:R-:W-:Y:S02]  /*2f090*/  SHF.R.U32.HI R6, RZ, 0x1, R6 ;  /* 0x00000001ff067819 */ /* 0x000fe40000011606 */
[----:B------:R-:W-:Y:S02]  /*2f0a0*/  LOP3.LUT R7, R0, 0x700, RZ, 0xc0, !PT ;  /* 0x0000070000077812 */ /* 0x000fe400078ec0ff */
[-C--:B------:R-:W-:Y:S02]  /*2f0b0*/  LEA R0, R156, R154.reuse, 0x4 ;  /* 0x0000009a9c007211 */ /* 0x080fe400078e20ff */
[----:B------:R-:W-:-:S02]  /*2f0c0*/  IADD3 R252, R252, R154, R2 ;  /* 0x0000009afcfc7210 */ /* 0x000fc40007ffe002 */
[----:B------:R-:W-:Y:S02]  /*2f0d0*/  LOP3.LUT R4, R4, 0x1f8, RZ, 0xc0, !PT ;  /* 0x000001f804047812 */ /* 0x000fe400078ec0ff */
[----:B------:R-:W-:Y:S01]  /*2f0e0*/  LOP3.LUT R6, R6, 0x4, RZ, 0xc0, !PT ;  /* 0x0000000406067812 */ /* 0x000fe200078ec0ff */
[----:B------:R0:W-:Y:S01]  /*2f0f0*/  STL [R1+0x1a80], R0 ;  /* 0x001a800001007387 */ /* 0x0001e20000100800 */
[----:B------:R-:W-:Y:S02]  /*2f100*/  IADD3 R252, R7, R252, RZ ;  /* 0x000000fc07fc7210 */ /* 0x000fe40007ffe0ff */
[----:B------:R-:W-:Y:S01]  /*2f110*/  IADD3 R3, R6, R3, RZ ;  /* 0x0000000306037210 */ /* 0x000fe20007ffe0ff */
[----:B------:R-:W-:Y:S02]  /*2f120*/  FMUL R2, R153, 0.25 ;  /* 0x3e80000099027820 */ /* 0x000fe40000400000 */
[----:B------:R-:W-:Y:S01]  /*2f130*/  STL [R1+0x1a84], R252 ;  /* 0x001a84fc01007387 */ /* 0x000fe20000100800 */
[----:B0-----:R-:W-:-:S02]  /*2f140*/  IADD3 R0, R154, R4, RZ ;  /* 0x000000049a007210 */ /* 0x001fc40007ffe0ff */
[----:B------:R-:W-:-:S03]  /*2f150*/  MOV R4, R14 ;  /* 0x0000000e00047202 */ /* 0x000fc60000000f00 */
[----:B------:R0:W-:Y:S01]  /*2f160*/  STL [R1+0x878], R0 ;  /* 0x0008780001007387 */ /* 0x0001e20000100800 */
[----:B------:R-:W-:-:S03]  /*2f170*/  FMUL R8, R13, 0.25 ;  /* 0x3e8000000d087820 */ /* 0x000fc60000400000 */
[----:B------:R1:W-:Y:S01]  /*2f180*/  STL [R1+0x87c], R3 ;  /* 0x00087c0301007387 */ /* 0x0003e20000100800 */
[----:B------:R-:W-:Y:S01]  /*2f190*/  FMUL R7, R12, 0.25 ;  /* 0x3e8000000c077820 */ /* 0x000fe20000400000 */
[----:B------:R-:W-:Y:S02]  /*2f1a0*/  FSETP.GT.AND P0, PT, |R4|, 8.50705917302346158658e+37, PT ;  /* 0x7e8000000400780b */ /* 0x000fe40003f04200 */
[----:B0-----:R-:W-:Y:S02]  /*2f1b0*/  FSEL R0, R2, R153, P1 ;  /* 0x0000009902007208 */ /* 0x001fe40000800000 */
[----:B-1----:R-:W-:Y:S02]  /*2f1c0*/  MOV R3, R23 ;  /* 0x0000001700037202 */ /* 0x002fe40000000f00 */
[----:B------:R-:W-:Y:S02]  /*2f1d0*/  MOV R2, R152 ;  /* 0x0000009800027202 */ /* 0x000fe40000000f00 */
[----:B------:R-:W-:Y:S01]  /*2f1e0*/  FSETP.GT.AND P3, PT, |R3|, 8.50705917302346158658e+37, PT ;  /* 0x7e8000000300780b */ /* 0x000fe20003f64200 */
[----:B------:R0:W-:Y:S01]  /*2f1f0*/  STL [R1+0x860], R0 ;  /* 0x0008600001007387 */ /* 0x0001e20000100800 */
[----:B------:R-:W-:Y:S01]  /*2f200*/  FMUL R6, R11, 0.25 ;  /* 0x3e8000000b067820 */ /* 0x000fe20000400000 */
[----:B------:R-:W-:-:S02]  /*2f210*/  FSEL R8, R8, R13, P0 ;  /* 0x0000000d08087208 */ /* 0x000fc40000000000 */
[----:B------:R-:W-:Y:S02]  /*2f220*/  FSETP.GT.AND P2, PT, |R2|, 8.50705917302346158658e+37, PT ;  /* 0x7e8000000200780b */ /* 0x000fe40003f44200 */
[----:B0-----:R-:W-:Y:S01]  /*2f230*/  FSEL R0, R7, R12, P3 ;  /* 0x0000000c07007208 */ /* 0x001fe20001800000 */
[----:B------:R-:W-:Y:S01]  /*2f240*/  STL [R1+0x86c], R8 ;  /* 0x00086c0801007387 */ /* 0x000fe20000100800 */
[----:B------:R-:W-:Y:S02]  /*2f250*/  FSEL R7, R6, R11, P2 ;  /* 0x0000000b06077208 */ /* 0x000fe40001000000 */
[----:B------:R-:W-:Y:S01]  /*2f260*/  FSEL R6, R10, R151, P1 ;  /* 0x000000970a067208 */ /* 0x000fe20000800000 */
[----:B------:R0:W-:Y:S01]  /*2f270*/  STL [R1+0x874], R0 ;  /* 0x0008740001007387 */ /* 0x0001e20000100800 */
[----:B------:R-:W-:-:S03]  /*2f280*/  FMUL R10, R149, 0.25 ;  /* 0x3e800000950a7820 */ /* 0x000fc60000400000 */
[----:B------:R1:W-:Y:S01]  /*2f290*/  STL [R1+0x870], R7 ;  /* 0x0008700701007387 */ /* 0x0003e20000100800 */
[----:B0-----:R-:W-:Y:S01]  /*2f2a0*/  FSEL R0, R9, R150, P1 ;  /* 0x0000009609007208 */ /* 0x001fe20000800000 */
[----:B------:R-:W-:Y:S02]  /*2f2b0*/  FMUL R9, R148, 0.25 ;  /* 0x3e80000094097820 */ /* 0x000fe40000400000 */
[----:B------:R0:W-:Y:S01]  /*2f2c0*/  STL [R1+0x854], R6 ;  /* 0x0008540601007387 */ /* 0x0001e20000100800 */
[----:B------:R-:W-:Y:S01]  /*2f2d0*/  FMUL R8, R147, 0.25 ;  /* 0x3e80000093087820 */ /* 0x000fe20000400000 */
[----:B------:R-:W-:Y:S01]  /*2f2e0*/  FSEL R10, R10, R149, P0 ;  /* 0x000000950a0a7208 */ /* 0x000fe20000000000 */
[----:B-1----:R-:W-:Y:S01]  /*2f2f0*/  FMUL R7, R146, 0.25 ;  /* 0x3e80000092077820 */ /* 0x002fe20000400000 */
[----:B------:R1:W-:Y:S02]  /*2f300*/  STL [R1+0x84c], R0 ;  /* 0x00084c0001007387 */ /* 0x0003e40000100800 */
[----:B------:R-:W-:Y:S01]  /*2f310*/  FSEL R8, R8, R147, P1 ;  /* 0x0000009308087208 */ /* 0x000fe20000800000 */
[----:B0-----:R-:W-:Y:S01]  /*2f320*/  FMUL R6, R145, 0.25 ;  /* 0x3e80000091067820 */ /* 0x001fe20000400000 */
[----:B-1----:R-:W-:Y:S01]  /*2f330*/  FSEL R0, R9, R148, P0 ;  /* 0x0000009409007208 */ /* 0x002fe20000000000 */
[----:B------:R0:W-:Y:S01]  /*2f340*/  STL [R1+0x868], R10 ;  /* 0x0008680a01007387 */ /* 0x0001e20000100800 */
[----:B------:R-:W-:Y:S01]  /*2f350*/  FSEL R7, R7, R146, P1 ;  /* 0x0000009207077208 */ /* 0x000fe20000800000 */
[----:B------:R-:W-:-:S02]  /*2f360*/  FMUL R9, R143, 0.25 ;  /* 0x3e8000008f097820 */ /* 0x000fc40000400000 */
[----:B------:R1:W-:Y:S01]  /*2f370*/  STL [R1+0x864], R0 ;  /* 0x0008640001007387 */ /* 0x0003e20000100800 */
[----:B0-----:R-:W-:-:S03]  /*2f380*/  FMUL R10, R144, 0.25 ;  /* 0x3e800000900a7820 */ /* 0x001fc60000400000 */
[----:B------:R0:W-:Y:S01]  /*2f390*/  STL [R1+0x844], R8 ;  /* 0x0008440801007387 */ /* 0x0001e20000100800 */
[----:B-1----:R-:W-:-:S03]  /*2f3a0*/  FSEL R0, R6, R145, P0 ;  /* 0x0000009106007208 */ /* 0x002fc60000000000 */
[----:B------:R1:W-:Y:S01]  /*2f3b0*/  STL [R1+0x83c], R7 ;  /* 0x00083c0701007387 */ /* 0x0003e20000100800 */
[----:B------:R-:W-:Y:S01]  /*2f3c0*/  FSEL R10, R10, R144, P0 ;  /* 0x000000900a0a7208 */ /* 0x000fe20000000000 */
[----:B------:R-:W-:Y:S02]  /*2f3d0*/  FMUL R6, R140, 0.25 ;  /* 0x3e8000008c067820 */ /* 0x000fe40000400000 */
[----:B------:R2:W-:Y:S01]  /*2f3e0*/  STL [R1+0x85c], R0 ;  /* 0x00085c0001007387 */ /* 0x0005e20000100800 */
[----:B0-----:R-:W-:Y:S01]  /*2f3f0*/  FMUL R8, R142, 0.25 ;  /* 0x3e8000008e087820 */ /* 0x001fe20000400000 */
[----:B-1----:R-:W-:Y:S01]  /*2f400*/  FMUL R7, R141, 0.25 ;  /* 0x3e8000008d077820 */ /* 0x002fe20000400000 */
[----:B--2---:R-:W-:Y:S01]  /*2f410*/  FSEL R0, R9, R143, P1 ;  /* 0x0000008f09007208 */ /* 0x004fe20000800000 */
[----:B------:R0:W-:Y:S02]  /*2f420*/  STL [R1+0x858], R10 ;  /* 0x0008580a01007387 */ /* 0x0001e40000100800 */
[----:B------:R-:W-:-:S02]  /*2f430*/  FSEL R8, R8, R142, P1 ;  /* 0x0000008e08087208 */ /* 0x000fc40000800000 */
[----:B------:R-:W-:Y:S01]  /*2f440*/  FSEL R7, R7, R141, P0 ;  /* 0x0000008d07077208 */ /* 0x000fe20000000000 */
[----:B------:R1:W-:Y:S01]  /*2f450*/  STL [R1+0x834], R0 ;  /* 0x0008340001007387 */ /* 0x0003e20000100800 */
[----:B------:R-:W-:Y:S01]  /*2f460*/  FMUL R9, R138, 0.25 ;  /* 0x3e8000008a097820 */ /* 0x000fe20000400000 */
[----:B0-----:R-:W-:Y:S02]  /*2f470*/  FMUL R10, R139, 0.25 ;  /* 0x3e8000008b0a7820 */ /* 0x001fe40000400000 */
        /* <DEDUP_REMOVED lines=292> */
[----:B-1----:R-:W-:-:S04]  /*306c0*/  FMUL R7, R41, 0.25 ;  /* 0x3e80000029077820 */ /* 0x002fc80000400000 */
[----:B------:R-:W-:Y:S02]  /*306d0*/  FSEL R8, R8, R42, P1 ;  /* 0x0000002a08087208 */ /* 0x000fe40000800000 */
[----:B--2---:R-:W-:Y:S01]  /*306e0*/  FSEL R0, R9, R43, P1 ;  /* 0x0000002b09007208 */ /* 0x004fe20000800000 */
[----:B------:R0:W-:Y:S01]  /*306f0*/  STL [R1+0x6c8], R10 ;  /* 0x0006c80a01007387 */ /* 0x0001e20000100800 */
[----:B------:R-:W-:Y:S01]  /*30700*/  FSEL R7, R7, R41, P0 ;  /* 0x0000002907077208 */ /* 0x000fe20000000000 */
[----:B------:R-:W-:Y:S02]  /*30710*/  FMUL R9, R38, 0.25 ;  /* 0x3e80000026097820 */ /* 0x000fe40000400000 */
[----:B------:R1:W-:Y:S04]  /*30720*/  STL [R1+0x6a4], R0 ;  /* 0x0006a40001007387 */ /* 0x0003e80000100800 */
[----:B------:R2:W-:Y:S01]  /*30730*/  STL [R1+0x69c], R8 ;  /* 0x00069c0801007387 */ /* 0x0005e20000100800 */
[----:B0-----:R-:W-:Y:S01]  /*30740*/  FMUL R10, R39, 0.25 ;  /* 0x3e800000270a7820 */ /* 0x001fe20000400000 */
[----:B-1----:R-:W-:-:S02]  /*30750*/  FSEL R0, R6, R40, P0 ;  /* 0x0000002806007208 */ /* 0x002fc40000000000 */
[----:B------:R0:W-:Y:S02]  /*30760*/  STL [R1+0x6c0], R7 ;  /* 0x0006c00701007387 */ /* 0x0001e40000100800 */
[----:B------:R-:W-:Y:S01]  /*30770*/  FSEL R10, R10, R39, P1 ;  /* 0x000000270a0a7208 */ /* 0x000fe20000800000 */
[----:B--2---:R-:W-:Y:S01]  /*30780*/  FMUL R8, R37, 0.25 ;  /* 0x3e80000025087820 */ /* 0x004fe20000400000 */
[----:B------:R1:W-:Y:S01]  /*30790*/  STL [R1+0x6b8], R0 ;  /* 0x0006b80001007387 */ /* 0x0003e20000100800 */
[----:B------:R-:W-:Y:S01]  /*307a0*/  FMUL R6, R35, 0.25 ;  /* 0x3e80000023067820 */ /* 0x000fe20000400000 */
[----:B0-----:R-:W-:Y:S02]  /*307b0*/  FMUL R7, R36, 0.25 ;  /* 0x3e80000024077820 */ /* 0x001fe40000400000 */
[----:B------:R-:W-:Y:S02]  /*307c0*/  FSEL R8, R8, R37, P0 ;  /* 0x0000002508087208 */ /* 0x000fe40000000000 */
[----:B-1----:R-:W-:Y:S01]  /*307d0*/  FSEL R0, R9, R38, P1 ;  /* 0x0000002609007208 */ /* 0x002fe20000800000 */
[----:B------:R0:W-:Y:S01]  /*307e0*/  STL [R1+0x694], R10 ;  /* 0x0006940a01007387 */ /* 0x0001e20000100800 */
[----:B------:R-:W-:-:S03]  /*307f0*/  FSEL R7, R7, R36, P0 ;  /* 0x0000002407077208 */ /* 0x000fc60000000000 */
[----:B------:R1:W-:Y:S01]  /*30800*/  STL [R1+0x690], R0 ;  /* 0x0006900001007387 */ /* 0x0003e20000100800 */
[----:B------:R-:W-:-:S03]  /*30810*/  FMUL R9, R33, 0.25 ;  /* 0x3e80000021097820 */ /* 0x000fc60000400000 */
[----:B------:R2:W-:Y:S01]  /*30820*/  STL [R1+0x6b0], R8 ;  /* 0x0006b00801007387 */ /* 0x0005e20000100800 */
[----:B0-----:R-:W-:-:S03]  /*30830*/  FMUL R10, R34, 0.25 ;  /* 0x3e800000220a7820 */ /* 0x001fc60000400000 */
[----:B------:R-:W3:Y:S01]  /*30840*/  LDL.LU R157, [R1+0x1fc] ;  /* 0x0001fc00019d7983 */ /* 0x000ee20000300800 */
[----:B-1----:R-:W-:-:S03]  /*30850*/  FSEL R0, R6, R35, P1 ;  /* 0x0000002306007208 */ /* 0x002fc60000800000 */
[----:B------:R0:W-:Y:S01]  /*30860*/  STL [R1+0x6a8], R7 ;  /* 0x0006a80701007387 */ /* 0x0001e20000100800 */
[----:B--2---:R-:W-:-:S03]  /*30870*/  FMUL R8, R32, 0.25 ;  /* 0x3e80000020087820 */ /* 0x004fc60000400000 */
[----:B------:R-:W2:Y:S01]  /*30880*/  LDL.LU R156, [R1+0x1f8] ;  /* 0x0001f800019c7983 */ /* 0x000ea20000300800 */
[----:B------:R-:W-:-:S03]  /*30890*/  FSEL R10, R10, R34, P1 ;  /* 0x000000220a0a7208 */ /* 0x000fc60000800000 */
[----:B------:R1:W-:Y:S01]  /*308a0*/  STL [R1+0x684], R0 ;  /* 0x0006840001007387 */ /* 0x0003e20000100800 */
[----:B0-----:R-:W-:-:S03]  /*308b0*/  FMUL R7, R31, 0.25 ;  /* 0x3e8000001f077820 */ /* 0x001fc60000400000 */
[----:B------:R-:W4:Y:S01]  /*308c0*/  LDL.LU R155, [R1+0x1f4] ;  /* 0x0001f400019b7983 */ /* 0x000f220000300800 */
[----:B------:R-:W-:-:S03]  /*308d0*/  FMUL R6, R30, 0.25 ;  /* 0x3e8000001e067820 */ /* 0x000fc60000400000 */
[----:B------:R-:W4:Y:S01]  /*308e0*/  LDL.LU R154, [R1+0x1f0] ;  /* 0x0001f000019a7983 */ /* 0x000f220000300800 */
[----:B-1----:R-:W-:Y:S02]  /*308f0*/  FSEL R0, R9, R33, P0 ;  /* 0x0000002109007208 */ /* 0x002fe40000000000 */
[----:B------:R-:W-:Y:S01]  /*30900*/  FSEL R8, R8, R32, P0 ;  /* 0x0000002008087208 */ /* 0x000fe20000000000 */
[----:B------:R0:W-:Y:S01]  /*30910*/  STL [R1+0x680], R10 ;  /* 0x0006800a01007387 */ /* 0x0001e20000100800 */
[----:B------:R-:W-:-:S03]  /*30920*/  FSEL R7, R7, R31, P1 ;  /* 0x0000001f07077208 */ /* 0x000fc60000800000 */
[----:B------:R1:W-:Y:S01]  /*30930*/  STL [R1+0x6a0], R0 ;  /* 0x0006a00001007387 */ /* 0x0003e20000100800 */
[----:B------:R-:W-:-:S03]  /*30940*/  FMUL R9, R28, 0.25 ;  /* 0x3e8000001c097820 */ /* 0x000fc60000400000 */
[----:B------:R1:W-:Y:S01]  /*30950*/  STL [R1+0x698], R8 ;  /* 0x0006980801007387 */ /* 0x0003e20000100800 */
[----:B0-----:R-:W-:-:S03]  /*30960*/  FMUL R10, R29, 0.25 ;  /* 0x3e8000001d0a7820 */ /* 0x001fc60000400000 */
[----:B------:R-:W4:Y:S01]  /*30970*/  LDL.LU R153, [R1+0x1ec] ;  /* 0x0001ec0001997983 */ /* 0x000f220000300800 */
[----:B-1----:R-:W-:-:S03]  /*30980*/  FSEL R0, R6, R30, P1 ;  /* 0x0000001e06007208 */ /* 0x002fc60000800000 */
[----:B------:R0:W-:Y:S01]  /*30990*/  STL [R1+0x674], R7 ;  /* 0x0006740701007387 */ /* 0x0001e20000100800 */
[----:B------:R-:W-:-:S03]  /*309a0*/  FMUL R8, R27, 0.25 ;  /* 0x3e8000001b087820 */ /* 0x000fc60000400000 */
[----:B------:R-:W4:Y:S01]  /*309b0*/  LDL.LU R152, [R1+0x1e8] ;  /* 0x0001e80001987983 */ /* 0x000f220000300800 */
[----:B------:R-:W-:-:S03]  /*309c0*/  FSEL R10, R10, R29, P0 ;  /* 0x0000001d0a0a7208 */ /* 0x000fc60000000000 */
[----:B------:R1:W-:Y:S01]  /*309d0*/  STL [R1+0x670], R0 ;  /* 0x0006700001007387 */ /* 0x0003e20000100800 */
[----:B0-----:R-:W-:-:S03]  /*309e0*/  FMUL R7, R26, 0.25 ;  /* 0x3e8000001a077820 */ /* 0x001fc60000400000 */
[----:B------:R-:W4:Y:S01]  /*309f0*/  LDL.LU R23, [R1+0x1e4] ;  /* 0x0001e40001177983 */ /* 0x000f220000300800 */
[----:B------:R-:W-:Y:S01]  /*30a00*/  FMUL R6, R25, 0.25 ;  /* 0x3e80000019067820 */ /* 0x000fe20000400000 */
[----:B------:R-:W-:Y:S02]  /*30a10*/  FSEL R8, R8, R27, P1 ;  /* 0x0000001b08087208 */ /* 0x000fe40000800000 */
[----:B------:R-:W4:Y:S01]  /*30a20*/  LDL.LU R14, [R1+0x1e0] ;  /* 0x0001e000010e7983 */ /* 0x000f220000300800 */
[----:B-1----:R-:W-:-:S03]  /*30a30*/  FSEL R0, R9, R28, P0 ;  /* 0x0000001c09007208 */ /* 0x002fc60000000000 */
[----:B------:R-:W4:Y:S01]  /*30a40*/  LDL.LU R13, [R1+0x1dc] ;  /* 0x0001dc00010d7983 */ /* 0x000f220000300800 */
[----:B------:R-:W-:-:S03]  /*30a50*/  FSEL R7, R7, R26, P1 ;  /* 0x0000001a07077208 */ /* 0x000fc60000800000 */
[----:B------:R-:W-:Y:S04]  /*30a60*/  STL [R1+0x68c], R10 ;  /* 0x00068c0a01007387 */ /* 0x000fe80000100800 */
[----:B------:R0:W-:Y:S04]  /*30a70*/  STL [R1+0x688], R0 ;  /* 0x0006880001007387 */ /* 0x0001e80000100800 */
[----:B------:R-:W-:Y:S04]  /*30a80*/  STL [R1+0x664], R8 ;  /* 0x0006640801007387 */ /* 0x000fe80000100800 */
[----:B------:R-:W4:Y:S01]  /*30a90*/  LDL.LU R161, [R1+0x1d8] ;  /* 0x0001d80001a17983 */ /* 0x000f220000300800 */
[----:B0-----:R-:W-:-:S03]  /*30aa0*/  FSEL R0, R6, R25, P0 ;  /* 0x0000001906007208 */ /* 0x001fc60000000000 */
[----:B------:R-:W-:Y:S04]  /*30ab0*/  STL [R1+0x660], R7 ;  /* 0x0006600701007387 */ /* 0x000fe80000100800 */
[----:B------:R-:W4:Y:S04]  /*30ac0*/  LDL.LU R160, [R1+0x1d4] ;  /* 0x0001d40001a07983 */ /* 0x000f280000300800 */
[----:B------:R0:W-:Y:S04]  /*30ad0*/  STL [R1+0x67c], R0 ;  /* 0x00067c0001007387 */ /* 0x0001e80000100800 */
[----:B------:R-:W4:Y:S04]  /*30ae0*/  LDL.LU R159, [R1+0x1d0] ;  /* 0x0001d000019f7983 */ /* 0x000f280000300800 */
[----:B------:R-:W4:Y:S04]  /*30af0*/  LDL.LU R12, [R1+0x1cc] ;  /* 0x0001cc00010c7983 */ /* 0x000f280000300800 */
[----:B------:R-:W4:Y:S01]  /*30b00*/  LDL.LU R11, [R1+0x1c8] ;  /* 0x0001c800010b7983 */ /* 0x000f220000300800 */
[----:B------:R-:W-:-:S05]  /*30b10*/  FMUL R10, R24, 0.25 ;  /* 0x3e800000180a7820 */ /* 0x000fca0000400000 */
[----:B------:R-:W-:-:S05]  /*30b20*/  FSEL R10, R10, R24, P0 ;  /* 0x000000180a0a7208 */ /* 0x000fca0000000000 */
[----:B------:R-:W-:Y:S01]  /*30b30*/  STL [R1+0x678], R10 ;  /* 0x0006780a01007387 */ /* 0x000fe20000100800 */
[----:B---3--:R-:W-:-:S05]  /*30b40*/  FMUL R9, R157, 0.25 ;  /* 0x3e8000009d097820 */ /* 0x008fca0000400000 */
[----:B0-----:R-:W-:Y:S01]  /*30b50*/  FSEL R0, R9, R157, P1 ;  /* 0x0000009d09007208 */ /* 0x001fe20000800000 */
[----:B--2---:R-:W-:-:S04]  /*30b60*/  FMUL R8, R156, 0.25 ;  /* 0x3e8000009c087820 */ /* 0x004fc80000400000 */
[----:B------:R0:W-:Y:S01]  /*30b70*/  STL [R1+0x654], R0 ;  /* 0x0006540001007387 */ /* 0x0001e20000100800 */
[----:B------:R-:W-:Y:S01]  /*30b80*/  FSEL R8, R8, R156, P1 ;  /* 0x0000009c08087208 */ /* 0x000fe20000800000 */
[----:B----4-:R-:W-:Y:S01]  /*30b90*/  FMUL R7, R155, 0.25 ;  /* 0x3e8000009b077820 */ /* 0x010fe20000400000 */
[----:B------:R-:W-:-:S04]  /*30ba0*/  FMUL R6, R154, 0.25 ;  /* 0x3e8000009a067820 */ /* 0x000fc80000400000 */
[----:B------:R-:W-:Y:S01]  /*30bb0*/  FSEL R7, R7, R155, P0 ;  /* 0x0000009b07077208 */ /* 0x000fe20000000000 */
[----:B------:R1:W-:Y:S01]  /*30bc0*/  STL [R1+0x650], R8 ;  /* 0x0006500801007387 */ /* 0x0003e20000100800 */
[----:B0-----:R-:W-:-:S03]  /*30bd0*/  FSEL R0, R6, R154, P0 ;  /* 0x0000009a06007208 */ /* 0x001fc60000000000 */
[----:B------:R-:W2:Y:S04]  /*30be0*/  LDL.LU R158, [R1+0x1c4] ;  /* 0x0001c400019e7983 */ /* 0x000ea80000300800 */
[----:B------:R-:W-:Y:S04]  /*30bf0*/  STL [R1+0x66c], R7 ;  /* 0x00066c0701007387 */ /* 0x000fe80000100800 */
[----:B------:R-:W3:Y:S01]  /*30c00*/  LDL.LU R157, [R1+0x1c0] ;  /* 0x0001c000019d7983 */ /* 0x000ee20000300800 */
[----:B------:R-:W-:-:S03]  /*30c10*/  FMUL R10, R153, 0.25 ;  /* 0x3e800000990a7820 */ /* 0x000fc60000400000 */
[----:B------:R0:W-:Y:S04]  /*30c20*/  STL [R1+0x668], R0 ;  /* 0x0006680001007387 */ /* 0x0001e80000100800 */
[----:B------:R-:W4:Y:S01]  /*30c30*/  LDL.LU R156, [R1+0x1bc] ;  /* 0x0001bc00019c7983 */ /* 0x000f220000300800 */
[----:B------:R-:W-:-:S03]  /*30c40*/  FMUL R9, R152, 0.25 ;  /* 0x3e80000098097820 */ /* 0x000fc60000400000 */
[----:B------:R-:W4:Y:S01]  /*30c50*/  LDL.LU R155, [R1+0x1b8] ;  /* 0x0001b800019b7983 */ /* 0x000f220000300800 */
[----:B------:R-:W-:-:S03]  /*30c60*/  FSEL R10, R10, R153, P1 ;  /* 0x000000990a0a7208 */ /* 0x000fc60000800000 */
[----:B------:R-:W4:Y:S01]  /*30c70*/  LDL.LU R154, [R1+0x1b4] ;  /* 0x0001b400019a7983 */ /* 0x000f220000300800 */
[----:B-1----:R-:W-:Y:S01]  /*30c80*/  FMUL R8, R23, 0.25 ;  /* 0x3e80000017087820 */ /* 0x002fe20000400000 */
[----:B0-----:R-:W-:Y:S01]  /*30c90*/  FSEL R0, R9, R152, P1 ;  /* 0x0000009809007208 */ /* 0x001fe20000800000 */
[----:B------:R-:W-:-:S03]  /*30ca0*/  FMUL R7, R14, 0.25 ;  /* 0x3e8000000e077820 */ /* 0x000fc60000400000 */
[----:B------:R-:W-:Y:S01]  /*30cb0*/  FSEL R8, R8, R23, P0 ;  /* 0x0000001708087208 */ /* 0x000fe20000000000 */
[----:B------:R-:W-:Y:S01]  /*30cc0*/  FMUL R6, R13, 0.25 ;  /* 0x3e8000000d067820 */ /* 0x000fe20000400000 */
[----:B------:R-:W-:Y:S01]  /*30cd0*/  STL [R1+0x644], R10 ;  /* 0x0006440a01007387 */ /* 0x000fe20000100800 */
[----:B------:R-:W-:-:S03]  /*30ce0*/  FSEL R7, R7, R14, P0 ;  /* 0x0000000e07077208 */ /* 0x000fc60000000000 */
[----:B------:R0:W-:Y:S04]  /*30cf0*/  STL [R1+0x640], R0 ;  /* 0x0006400001007387 */ /* 0x0001e80000100800 */
[----:B------:R1:W-:Y:S04]  /*30d00*/  STL [R1+0x65c], R8 ;  /* 0x00065c0801007387 */ /* 0x0003e80000100800 */
[----:B------:R-:W4:Y:S01]  /*30d10*/  LDL.LU R153, [R1+0x1b0] ;  /* 0x0001b00001997983 */ /* 0x000f220000300800 */
[----:B0-----:R-:W-:Y:S01]  /*30d20*/  FSEL R0, R6, R13, P1 ;  /* 0x0000000d06007208 */ /* 0x001fe20000800000 */
[----:B------:R-:W-:-:S02]  /*30d30*/  FMUL R10, R161, 0.25 ;  /* 0x3e800000a10a7820 */ /* 0x000fc40000400000 */
[----:B------:R-:W-:Y:S04]  /*30d40*/  STL [R1+0x658], R7 ;  /* 0x0006580701007387 */ /* 0x000fe80000100800 */
[----:B------:R-:W4:Y:S01]  /*30d50*/  LDL.LU R152, [R1+0x1ac] ;  /* 0x0001ac0001987983 */ /* 0x000f220000300800 */
[----:B------:R-:W-:-:S03]  /*30d60*/  FMUL R9, R160, 0.25 ;  /* 0x3e800000a0097820 */ /* 0x000fc60000400000 */
[----:B------:R0:W-:Y:S01]  /*30d70*/  STL [R1+0x634], R0 ;  /* 0x0006340001007387 */ /* 0x0001e20000100800 */
[----:B------:R-:W-:-:S03]  /*30d80*/  FSEL R10, R10, R161, P1 ;  /* 0x000000a10a0a7208 */ /* 0x000fc60000800000 */
[----:B------:R-:W4:Y:S01]  /*30d90*/  LDL.LU R23, [R1+0x1a8] ;  /* 0x0001a80001177983 */ /* 0x000f220000300800 */
[----:B-1----:R-:W-:-:S03]  /*30da0*/  FMUL R8, R159, 0.25 ;  /* 0x3e8000009f087820 */ /* 0x002fc60000400000 */
[----:B------:R-:W4:Y:S01]  /*30db0*/  LDL.LU R14, [R1+0x1a4] ;  /* 0x0001a400010e7983 */ /* 0x000f220000300800 */
[----:B0-----:R-:W-:Y:S01]  /*30dc0*/  FSEL R0, R9, R160, P0 ;  /* 0x000000a009007208 */ /* 0x001fe20000000000 */
[----:B------:R-:W-:Y:S02]  /*30dd0*/  FMUL R7, R12, 0.25 ;  /* 0x3e8000000c077820 */ /* 0x000fe40000400000 */
[----:B------:R-:W4:Y:S01]  /*30de0*/  LDL.LU R13, [R1+0x1a0] ;  /* 0x0001a000010d7983 */ /* 0x000f220000300800 */
[----:B------:R-:W-:Y:S01]  /*30df0*/  FSEL R8, R8, R159, P0 ;  /* 0x0000009f08087208 */ /* 0x000fe20000000000 */
[----:B------:R-:W-:Y:S02]  /*30e00*/  FMUL R6, R11, 0.25 ;  /* 0x3e8000000b067820 */ /* 0x000fe40000400000 */
[----:B------:R-:W-:Y:S01]  /*30e10*/  STL [R1+0x630], R10 ;  /* 0x0006300a01007387 */ /* 0x000fe20000100800 */
[----:B------:R-:W-:-:S03]  /*30e20*/  FSEL R7, R7, R12, P1 ;  /* 0x0000000c07077208 */ /* 0x000fc60000800000 */
        /* <DEDUP_REMOVED lines=10> */
[----:B--2---:R-:W-:Y:S01]  /*30ed0*/  FMUL R10, R158, 0.25 ;  /* 0x3e8000009e0a7820 */ /* 0x004fe20000400000 */
[----:B---3--:R-:W-:-:S04]  /*30ee0*/  FMUL R9, R157, 0.25 ;  /* 0x3e8000009d097820 */ /* 0x008fc80000400000 */
[----:B------:R-:W-:Y:S02]  /*30ef0*/  FSEL R10, R10, R158, P0 ;  /* 0x0000009e0a0a7208 */ /* 0x000fe40000000000 */
[----:B0-----:R-:W-:Y:S01]  /*30f00*/  FSEL R0, R9, R157, P0 ;  /* 0x0000009d09007208 */ /* 0x001fe20000000000 */
[----:B----4-:R-:W-:Y:S01]  /*30f10*/  FMUL R8, R156, 0.25 ;  /* 0x3e8000009c087820 */ /* 0x010fe20000400000 */
[----:B------:R-:W-:-:S04]  /*30f20*/  FMUL R7, R155, 0.25 ;  /* 0x3e8000009b077820 */ /* 0x000fc80000400000 */
[----:B------:R-:W-:Y:S01]  /*30f30*/  FSEL R8, R8, R156, P1 ;  /* 0x0000009c08087208 */ /* 0x000fe20000800000 */
[----:B------:R-:W-:Y:S01]  /*30f40*/  FMUL R6, R154, 0.25 ;  /* 0x3e8000009a067820 */ /* 0x000fe20000400000 */
[----:B------:R-:W-:Y:S01]  /*30f50*/  STL [R1+0x63c], R10 ;  /* 0x00063c0a01007387 */ /* 0x000fe20000100800 */
[----:B------:R-:W-:-:S03]  /*30f60*/  FSEL R7, R7, R155, P1 ;  /* 0x0000009b07077208 */ /* 0x000fc60000800000 */
[----:B------:R0:W-:Y:S04]  /*30f70*/  STL [R1+0x638], R0 ;  /* 0x0006380001007387 */ /* 0x0001e80000100800 */
[----:B------:R1:W-:Y:S04]  /*30f80*/  STL [R1+0x614], R8 ;  /* 0x0006140801007387 */ /* 0x0003e80000100800 */
[----:B------:R-:W2:Y:S01]  /*30f90*/  LDL.LU R158, [R1+0x188] ;  /* 0x00018800019e7983 */ /* 0x000ea20000300800 */
[----:B0-----:R-:W-:-:S03]  /*30fa0*/  FSEL R0, R6, R154, P0 ;  /* 0x0000009a06007208 */ /* 0x001fc60000000000 */
        /* <DEDUP_REMOVED lines=330> */
[----:B------:R-:W-:Y:S01]  /*32450*/  FMUL R7, R12, 0.25 ;  /* 0x3e8000000c077820 */ /* 0x000fe20000400000 */
[----:B------:R-:W-:Y:S01]  /*32460*/  FSEL R8, R8, R159, P1 ;  /* 0x0000009f08087208 */ /* 0x000fe20000800000 */
[----:B------:R-:W4:Y:S01]  /*32470*/  LDL.LU R13, [R1+0x38] ;  /* 0x00003800010d7983 */ /* 0x000f220000300800 */
[----:B------:R-:W-:Y:S02]  /*32480*/  FMUL R6, R11, 0.25 ;  /* 0x3e8000000b067820 */ /* 0x000fe40000400000 */
[----:B------:R-:W-:Y:S01]  /*32490*/  FSEL R7, R7, R12, P0 ;  /* 0x0000000c07077208 */ /* 0x000fe20000000000 */
        /* <DEDUP_REMOVED lines=38> */
[----:B------:R-:W-:Y:S01]  /*32700*/  STL [R1+0x48], R10 ;  /* 0x0000480a01007387 */ /* 0x000fe20000100800 */
[----:B------:R-:W-:Y:S01]  /*32710*/  FMUL R6, R13, 0.25 ;  /* 0x3e8000000d067820 */ /* 0x000fe20000400000 */
[----:B------:R-:W-:Y:S02]  /*32720*/  FSEL R7, R7, R14, P1 ;  /* 0x0000000e07077208 */ /* 0x000fe40000800000 */
[----:B------:R0:W-:Y:S04]  /*32730*/  STL [R1+0xa4], R0 ;  /* 0x0000a40001007387 */ /* 0x0001e80000100800 */
[----:B------:R1:W-:Y:S04]  /*32740*/  STL [R1+0x9c], R8 ;  /* 0x00009c0801007387 */ /* 0x0003e80000100800 */
[----:B------:R-:W4:Y:S01]  /*32750*/  LDL.LU R153, [R1+0xc] ;  /* 0x00000c0001997983 */ /* 0x000f220000300800 */
[----:B0-----:R-:W-:-:S03]  /*32760*/  FSEL R0, R6, R13, P1 ;  /* 0x0000000d06007208 */ /* 0x001fc60000800000 */
[----:B------:R-:W-:Y:S01]  /*32770*/  STL [R1+0x3c], R7 ;  /* 0x00003c0701007387 */ /* 0x000fe20000100800 */
[----:B------:R-:W-:-:S03]  /*32780*/  FMUL R10, R161, 0.25 ;  /* 0x3e800000a10a7820 */ /* 0x000fc60000400000 */
[----:B------:R-:W4:Y:S04]  /*32790*/  LDL.LU R152, [R1+0x4] ;  /* 0x0000040001987983 */ /* 0x000f280000300800 */
[----:B------:R0:W-:Y:S01]  /*327a0*/  STL [R1+0x38], R0 ;  /* 0x0000380001007387 */ /* 0x0001e20000100800 */
[----:B------:R-:W-:Y:S01]  /*327b0*/  FMUL R9, R160, 0.25 ;  /* 0x3e800000a0097820 */ /* 0x000fe20000400000 */
[----:B------:R-:W-:Y:S02]  /*327c0*/  FSEL R10, R10, R161, P0 ;  /* 0x000000a10a0a7208 */ /* 0x000fe40000000000 */
[----:B------:R-:W4:Y:S04]  /*327d0*/  LDL.LU R23, [R1+0x3fc] ;  /* 0x0003fc0001177983 */ /* 0x000f280000300800 */
[----:B------:R-:W4:Y:S01]  /*327e0*/  LDL.LU R14, [R1+0x3f8] ;  /* 0x0003f800010e7983 */ /* 0x000f220000300800 */
[----:B-1----:R-:W-:Y:S01]  /*327f0*/  FMUL R8, R159, 0.25 ;  /* 0x3e8000009f087820 */ /* 0x002fe20000400000 */
[----:B0-----:R-:W-:-:S02]  /*32800*/  FSEL R0, R9, R160, P0 ;  /* 0x000000a009007208 */ /* 0x001fc40000000000 */
[----:B------:R-:W4:Y:S01]  /*32810*/  LDL.LU R13, [R1+0x3f4] ;  /* 0x0003f400010d7983 */ /* 0x000f220000300800 */
[----:B------:R-:W-:Y:S01]  /*32820*/  FMUL R7, R12, 0.25 ;  /* 0x3e8000000c077820 */ /* 0x000fe20000400000 */
[----:B------:R-:W-:Y:S02]  /*32830*/  FSEL R8, R8, R159, P1 ;  /* 0x0000009f08087208 */ /* 0x000fe40000800000 */
[----:B------:R-:W-:Y:S02]  /*32840*/  STL [R1+0x34], R10 ;  /* 0x0000340a01007387 */ /* 0x000fe40000100800 */
[----:B------:R-:W-:Y:S02]  /*32850*/  FSEL R7, R7, R12, P1 ;  /* 0x0000000c07077208 */ /* 0x000fe40000800000 */
[----:B------:R0:W-:Y:S04]  /*32860*/  STL [R1+0x30], R0 ;  /* 0x0000300001007387 */ /* 0x0001e80000100800 */
[----:B------:R-:W-:Y:S04]  /*32870*/  STL [R1+0x2c], R8 ;  /* 0x00002c0801007387 */ /* 0x000fe80000100800 */
[----:B------:R-:W4:Y:S01]  /*32880*/  LDL.LU R12, [R1+0x3f0] ;  /* 0x0003f000010c7983 */ /* 0x000f220000300800 */
[----:B------:R-:W-:-:S03]  /*32890*/  FMUL R6, R11, 0.25 ;  /* 0x3e8000000b067820 */ /* 0x000fc60000400000 */
[----:B------:R-:W-:Y:S02]  /*328a0*/  STL [R1+0x28], R7 ;  /* 0x0000280701007387 */ /* 0x000fe40000100800 */
[----:B0-----:R-:W-:Y:S02]  /*328b0*/  FSEL R0, R6, R11, P0 ;  /* 0x0000000b06007208 */ /* 0x001fe40000000000 */
        /* <DEDUP_REMOVED lines=16> */
[----:B------:R-:W-:Y:S04]  /*329c0*/  STL [R1+0x20], R8 ;  /* 0x0000200801007387 */ /* 0x000fe80000100800 */
        /* <DEDUP_REMOVED lines=9> */
[----:B0-----:R-:W-:Y:S02]  /*32a60*/  FSEL R0, R10, R153, P1 ;  /* 0x000000990a007208 */ /* 0x001fe40000800000 */
[----:B------:R-:W-:Y:S01]  /*32a70*/  FSEL R9, R9, R152, P0 ;  /* 0x0000009809097208 */ /* 0x000fe20000000000 */
[----:B------:R-:W4:Y:S01]  /*32a80*/  LDL.LU R156, [R1+0x3cc] ;  /* 0x0003cc00019c7983 */ /* 0x000f220000300800 */
[----:B------:R-:W-:-:S03]  /*32a90*/  FMUL R7, R14, 0.25 ;  /* 0x3e8000000e077820 */ /* 0x000fc60000400000 */
[----:B------:R0:W-:Y:S01]  /*32aa0*/  STL [R1+0x18], R0 ;  /* 0x0000180001007387 */ /* 0x0001e20000100800 */
[----:B------:R-:W-:-:S03]  /*32ab0*/  FMUL R6, R13, 0.25 ;  /* 0x3e8000000d067820 */ /* 0x000fc60000400000 */
[----:B------:R-:W-:Y:S01]  /*32ac0*/  STL [R1+0x68], R9 ;  /* 0x0000680901007387 */ /* 0x000fe20000100800 */
[----:B------:R-:W-:-:S03]  /*32ad0*/  FMUL R8, R23, 0.25 ;  /* 0x3e80000017087820 */ /* 0x000fc60000400000 */
[----:B------:R-:W4:Y:S01]  /*32ae0*/  LDL.LU R155, [R1+0x3c8] ;  /* 0x0003c800019b7983 */ /* 0x000f220000300800 */
[----:B0-----:R-:W-:-:S03]  /*32af0*/  FSEL R0, R7, R14, P3 ;  /* 0x0000000e07007208 */ /* 0x001fc60001800000 */
[----:B------:R-:W4:Y:S04]  /*32b00*/  LDL.LU R154, [R1+0x3c4] ;  /* 0x0003c400019a7983 */ /* 0x000f280000300800 */
[----:B------:R0:W-:Y:S01]  /*32b10*/  STL [R1+0x6c], R0 ;  /* 0x00006c0001007387 */ /* 0x0001e20000100800 */
[----:B------:R-:W-:-:S03]  /*32b20*/  FMUL R10, R12, 0.25 ;  /* 0x3e8000000c0a7820 */ /* 0x000fc60000400000 */
[----:B------:R-:W4:Y:S01]  /*32b30*/  LDL.LU R153, [R1+0x3c0] ;  /* 0x0003c00001997983 */ /* 0x000f220000300800 */
[----:B------:R-:W-:-:S03]  /*32b40*/  FSEL R112, R8, R23, P3 ;  /* 0x0000001708707208 */ /* 0x000fc60001800000 */
[----:B------:R-:W4:Y:S01]  /*32b50*/  LDL.LU R152, [R1+0x3bc] ;  /* 0x0003bc0001987983 */ /* 0x000f220000300800 */
[----:B0-----:R-:W-:Y:S02]  /*32b60*/  FSEL R0, R6, R13, P2 ;  /* 0x0000000d06007208 */ /* 0x001fe40001000000 */
[----:B------:R-:W-:Y:S01]  /*32b70*/  FSEL R10, R10, R12, P2 ;  /* 0x0000000c0a0a7208 */ /* 0x000fe20001000000 */
[----:B------:R-:W4:Y:S04]  /*32b80*/  LDL.LU R23, [R1+0x3b8] ;  /* 0x0003b80001177983 */ /* 0x000f280000300800 */
[----:B------:R0:W-:Y:S04]  /*32b90*/  STL [R1+0xd4], R0 ;  /* 0x0000d40001007387 */ /* 0x0001e80000100800 */
[----:B------:R-:W4:Y:S04]  /*32ba0*/  LDL.LU R14, [R1+0x3b4] ;  /* 0x0003b400010e7983 */ /* 0x000f280000300800 */
[----:B------:R-:W-:Y:S04]  /*32bb0*/  STL [R1+0xd0], R10 ;  /* 0x0000d00a01007387 */ /* 0x000fe80000100800 */
[----:B------:R-:W4:Y:S01]  /*32bc0*/  LDL.LU R13, [R1+0x3b0] ;  /* 0x0003b000010d7983 */ /* 0x000f220000300800 */
[----:B------:R-:W-:Y:S01]  /*32bd0*/  FMUL R9, R11, 0.25 ;  /* 0x3e8000000b097820 */ /* 0x000fe20000400000 */
[----:B------:R-:W-:Y:S01]  /*32be0*/  FMUL R8, R163, 0.25 ;  /* 0x3e800000a3087820 */ /* 0x000fe20000400000 */
[----:B------:R-:W-:-:S03]  /*32bf0*/  FMUL R7, R162, 0.25 ;  /* 0x3e800000a2077820 */ /* 0x000fc60000400000 */
[----:B0-----:R-:W-:Y:S01]  /*32c00*/  FSEL R0, R9, R11, P3 ;  /* 0x0000000b09007208 */ /* 0x001fe20001800000 */
[----:B------:R-:W-:Y:S01]  /*32c10*/  FMUL R6, R161, 0.25 ;  /* 0x3e800000a1067820 */ /* 0x000fe20000400000 */
[----:B------:R-:W-:Y:S02]  /*32c20*/  FSEL R8, R8, R163, P3 ;  /* 0x000000a308087208 */ /* 0x000fe40001800000 */
[----:B------:R-:W-:Y:S01]  /*32c30*/  FSEL R7, R7, R162, P2 ;  /* 0x000000a207077208 */ /* 0x000fe20001000000 */
[----:B------:R0:W-:Y:S04]  /*32c40*/  STL [R1+0x60], R0 ;  /* 0x0000600001007387 */ /* 0x0001e80000100800 */
[----:B------:R-:W4:Y:S04]  /*32c50*/  LDL.LU R20, [R1+0x3ac] ;  /* 0x0003ac0001147983 */ /* 0x000f280000300800 */
[----:B------:R-:W4:Y:S01]  /*32c60*/  LDL.LU R12, [R1+0x3a8] ;  /* 0x0003a800010c7983 */ /* 0x000f220000300800 */
[----:B0-----:R-:W-:-:S03]  /*32c70*/  FSEL R0, R6, R161, P2 ;  /* 0x000000a106007208 */ /* 0x001fc60001000000 */
[----:B------:R-:W4:Y:S04]  /*32c80*/  LDL.LU R11, [R1+0x3a4] ;  /* 0x0003a400010b7983 */ /* 0x000f280000300800 */
[----:B------:R4:W-:Y:S04]  /*32c90*/  STL [R1+0x5c], R8 ;  /* 0x00005c0801007387 */ /* 0x0009e80000100800 */
[----:B------:R-:W-:Y:S04]  /*32ca0*/  STL [R1+0xbc], R7 ;  /* 0x0000bc0701007387 */ /* 0x000fe80000100800 */
[----:B------:R0:W-:Y:S01]  /*32cb0*/  STL [R1+0xb8], R0 ;  /* 0x0000b80001007387 */ /* 0x0001e20000100800 */
[----:B--2---:R-:W-:Y:S01]  /*32cc0*/  FMUL R10, R160, 0.25 ;  /* 0x3e800000a00a7820 */ /* 0x004fe20000400000 */
[----:B---3--:R-:W-:-:S04]  /*32cd0*/  FMUL R9, R159, 0.25 ;  /* 0x3e8000009f097820 */ /* 0x008fc80000400000 */
[----:B------:R-:W-:Y:S01]  /*32ce0*/  FSEL R10, R10, R160, P3 ;  /* 0x000000a00a0a7208 */ /* 0x000fe20001800000 */
[----:B----4-:R-:W-:Y:S01]  /*32cf0*/  FMUL R8, R158, 0.25 ;  /* 0x3e8000009e087820 */ /* 0x010fe20000400000 */
[----:B0-----:R-:W-:Y:S01]  /*32d00*/  FSEL R0, R9, R159, P3 ;  /* 0x0000009f09007208 */ /* 0x001fe20001800000 */
[----:B------:R-:W-:-:S03]  /*32d10*/  FMUL R7, R157, 0.25 ;  /* 0x3e8000009d077820 */ /* 0x000fc60000400000 */
[----:B------:R-:W-:Y:S01]  /*32d20*/  FSEL R8, R8, R158, P2 ;  /* 0x0000009e08087208 */ /* 0x000fe20001000000 */
[----:B------:R-:W-:Y:S01]  /*32d30*/  STL [R1+0x50], R10 ;  /* 0x0000500a01007387 */ /* 0x000fe20000100800 */
[----:B------:R-:W-:-:S03]  /*32d40*/  FSEL R7, R7, R157, P2 ;  /* 0x0000009d07077208 */ /* 0x000fc60001000000 */
[----:B------:R0:W-:Y:S01]  /*32d50*/  STL [R1+0x1c], R0 ;  /* 0x00001c0001007387 */ /* 0x0001e20000100800 */
[----:B------:R-:W-:-:S03]  /*32d60*/  FMUL R6, R156, 0.25 ;  /* 0x3e8000009c067820 */ /* 0x000fc60000400000 */
[----:B------:R-:W-:Y:S04]  /*32d70*/  STL [R1+0xa0], R8 ;  /* 0x0000a00801007387 */ /* 0x000fe80000100800 */
[----:B------:R1:W-:Y:S01]  /*32d80*/  STL [R1+0x98], R7 ;  /* 0x0000980701007387 */ /* 0x0003e20000100800 */
[----:B------:R-:W-:Y:S01]  /*32d90*/  FMUL R249, R155, 0.25 ;  /* 0x3e8000009bf97820 */ /* 0x000fe20000400000 */
[----:B0-----:R-:W-:Y:S01]  /*32da0*/  FSEL R0, R6, R156, P3 ;  /* 0x0000009c06007208 */ /* 0x001fe20001800000 */
[----:B-1----:R-:W-:-:S03]  /*32db0*/  FMUL R7, R154, 0.25 ;  /* 0x3e8000009a077820 */ /* 0x002fc60000400000 */
[----:B------:R-:W-:Y:S01]  /*32dc0*/  FSEL R249, R249, R155, P3 ;  /* 0x0000009bf9f97208 */ /* 0x000fe20001800000 */
[----:B------:R0:W-:Y:S01]  /*32dd0*/  STL [R1+0x4], R0 ;  /* 0x0000040001007387 */ /* 0x0001e20000100800 */
[----:B------:R-:W-:Y:S01]  /*32de0*/  FSEL R7, R7, R154, P2 ;  /* 0x0000009a07077208 */ /* 0x000fe20001000000 */
[----:B------:R-:W-:Y:S01]  /*32df0*/  FMUL R6, R153, 0.25 ;  /* 0x3e80000099067820 */ /* 0x000fe20000400000 */
[----:B------:R-:W-:Y:S01]  /*32e00*/  FMUL R248, R152, 0.25 ;  /* 0x3e80000098f87820 */ /* 0x000fe20000400000 */
[----:B------:R-:W-:Y:S03]  /*32e10*/  STL [R1+0x1aac], R249 ;  /* 0x001aacf901007387 */ /* 0x000fe60000100800 */
[----:B0-----:R-:W-:Y:S01]  /*32e20*/  FSEL R0, R6, R153, P2 ;  /* 0x0000009906007208 */ /* 0x001fe20001000000 */
[----:B------:R-:W-:Y:S01]  /*32e30*/  FMUL R244, R23, 0.25 ;  /* 0x3e80000017f47820 */ /* 0x000fe20000400000 */
[----:B------:R-:W-:Y:S01]  /*32e40*/  FSEL R248, R248, R152, P3 ;  /* 0x00000098f8f87208 */ /* 0x000fe20001800000 */
[----:B------:R0:W-:Y:S03]  /*32e50*/  STL [R1+0x94], R7 ;  /* 0x0000940701007387 */ /* 0x0001e60000100800 */
[----:B------:R-:W-:Y:S01]  /*32e60*/  FSEL R244, R244, R23, P3 ;  /* 0x00000017f4f47208 */ /* 0x000fe20001800000 */
[----:B------:R-:W-:Y:S01]  /*32e70*/  FMUL R8, R14, 0.25 ;  /* 0x3e8000000e087820 */ /* 0x000fe20000400000 */
[----:B------:R-:W-:Y:S04]  /*32e80*/  STL [R1+0x1ab0], R248 ;  /* 0x001ab0f801007387 */ /* 0x000fe80000100800 */
[----:B------:R-:W-:Y:S01]  /*32e90*/  FSEL R8, R8, R14, P2 ;  /* 0x0000000e08087208 */ /* 0x000fe20001000000 */
[----:B0-----:R-:W-:Y:S01]  /*32ea0*/  FMUL R7, R13, 0.25 ;  /* 0x3e8000000d077820 */ /* 0x001fe20000400000 */
[----:B------:R0:W-:Y:S04]  /*32eb0*/  STL [R1+0x8c], R0 ;  /* 0x00008c0001007387 */ /* 0x0001e80000100800 */
[----:B------:R-:W-:Y:S04]  /*32ec0*/  STL [R1+0x1ab4], R244 ;  /* 0x001ab4f401007387 */ /* 0x000fe80000100800 */
[----:B------:R-:W2:Y:S01]  /*32ed0*/  LDL.LU R19, [R1+0x3a0] ;  /* 0x0003a00001137983 */ /* 0x000ea20000300800 */
[----:B0-----:R-:W-:-:S03]  /*32ee0*/  FSEL R0, R7, R13, P2 ;  /* 0x0000000d07007208 */ /* 0x001fc60001000000 */
[----:B------:R2:W-:Y:S04]  /*32ef0*/  STL [R1+0x70], R8 ;  /* 0x0000700801007387 */ /* 0x0005e80000100800 */
[----:B------:R-:W3:Y:S04]  /*32f00*/  LDL.LU R16, [R1+0x39c] ;  /* 0x00039c0001107983 */ /* 0x000ee80000300800 */
[----:B------:R0:W-:Y:S04]  /*32f10*/  STL [R1+0x64], R0 ;  /* 0x0000640001007387 */ /* 0x0001e80000100800 */
[----:B------:R-:W4:Y:S04]  /*32f20*/  LDL.LU R15, [R1+0x398] ;  /* 0x00039800010f7983 */ /* 0x000f280000300800 */
[----:B------:R-:W4:Y:S04]  /*32f30*/  LDL.LU R14, [R1+0x394] ;  /* 0x00039400010e7983 */ /* 0x000f280000300800 */
[----:B------:R-:W3:Y:S04]  /*32f40*/  LDL.LU R13, [R1+0x390] ;  /* 0x00039000010d7983 */ /* 0x000ee80000300800 */
        /* <DEDUP_REMOVED lines=100> */
[----:B------:R-:W-:Y:S01]  /*33590*/  FMUL R10, R11, 0.25 ;  /* 0x3e8000000b0a7820 */ /* 0x000fe20000400000 */
[----:B------:R-:W-:Y:S01]  /*335a0*/  FMUL R9, R12, 0.25 ;  /* 0x3e8000000c097820 */ /* 0x000fe20000400000 */
[----:B------:R-:W-:Y:S01]  /*335b0*/  FMUL R6, R20, 0.25 ;  /* 0x3e80000014067820 */ /* 0x000fe20000400000 */
[----:B--2---:R-:W-:-:S02]  /*335c0*/  FMUL R8, R19, 0.25 ;  /* 0x3e80000013087820 */ /* 0x004fc40000400000 */
[----:B------:R-:W-:Y:S01]  /*335d0*/  FSEL R252, R10, R11, P2 ;  /* 0x0000000b0afc7208 */ /* 0x000fe20001000000 */
[----:B---3--:R-:W-:Y:S01]  /*335e0*/  FMUL R11, R13, 0.25 ;  /* 0x3e8000000d0b7820 */ /* 0x008fe20000400000 */
[----:B------:R-:W-:Y:S01]  /*335f0*/  FSEL R7, R9, R12, P3 ;  /* 0x0000000c09077208 */ /* 0x000fe20001800000 */
[----:B------:R-:W-:Y:S01]  /*33600*/  FMUL R12, R16, 0.25 ;  /* 0x3e800000100c7820 */ /* 0x000fe20000400000 */
[----:B----4-:R-:W-:Y:S01]  /*33610*/  FMUL R10, R14, 0.25 ;  /* 0x3e8000000e0a7820 */ /* 0x010fe20000400000 */
[----:B------:R-:W-:Y:S01]  /*33620*/  FSEL R6, R6, R20, P3 ;  /* 0x0000001406067208 */ /* 0x000fe20001800000 */
[----:B------:R-:W-:Y:S01]  /*33630*/  FMUL R9, R15, 0.25 ;  /* 0x3e8000000f097820 */ /* 0x000fe20000400000 */
[----:B0-----:R-:W-:Y:S02]  /*33640*/  FSEL R0, R8, R19, P2 ;  /* 0x0000001308007208 */ /* 0x001fe40001000000 */
[----:B------:R-:W-:Y:S01]  /*33650*/  FSEL R11, R11, R13, P2 ;  /* 0x0000000d0b0b7208 */ /* 0x000fe20001000000 */
[----:B------:R-:W-:Y:S01]  /*33660*/  FMUL R13, R17, 0.25 ;  /* 0x3e800000110d7820 */ /* 0x000fe20000400000 */
[----:B------:R-:W-:Y:S01]  /*33670*/  FSEL R8, R12, R16, P3 ;  /* 0x000000100c087208 */ /* 0x000fe20001800000 */
[----:B------:R-:W-:Y:S01]  /*33680*/  FMUL R12, R18, 0.25 ;  /* 0x3e800000120c7820 */ /* 0x000fe20000400000 */
[----:B------:R-:W-:Y:S01]  /*33690*/  FSEL R10, R10, R14, P2 ;  /* 0x0000000e0a0a7208 */ /* 0x000fe20001000000 */
[----:B------:R-:W-:Y:S01]  /*336a0*/  STL [R1+0x1ab8], R6 ;  /* 0x001ab80601007387 */ /* 0x000fe20000100800 */
[----:B------:R-:W-:Y:S01]  /*336b0*/  FSEL R9, R9, R15, P3 ;  /* 0x0000000f09097208 */ /* 0x000fe20001800000 */
[----:B------:R-:W-:Y:S01]  /*336c0*/  FMUL R14, R251, 0.25 ;  /* 0x3e800000fb0e7820 */ /* 0x000fe20000400000 */
[----:B------:R-:W-:Y:S01]  /*336d0*/  FMUL R15, R250, 0.25 ;  /* 0x3e800000fa0f7820 */ /* 0x000fe20000400000 */
[----:B------:R-:W-:Y:S01]  /*336e0*/  STL [R1+0x1abc], R7 ;  /* 0x001abc0701007387 */ /* 0x000fe20000100800 */
[----:B------:R-:W-:Y:S01]  /*336f0*/  FMUL R16, R247, 0.25 ;  /* 0x3e800000f7107820 */ /* 0x000fe20000400000 */
[----:B------:R-:W-:Y:S01]  /*33700*/  FSEL R13, R13, R17, P3 ;  /* 0x000000110d0d7208 */ /* 0x000fe20001800000 */
[----:B------:R-:W-:Y:S01]  /*33710*/  FMUL R17, R246, 0.25 ;  /* 0x3e800000f6117820 */ /* 0x000fe20000400000 */
[----:B------:R-:W-:Y:S01]  /*33720*/  STL [R1+0x1a88], R252 ;  /* 0x001a88fc01007387 */ /* 0x000fe20000100800 */
[----:B------:R-:W-:Y:S01]  /*33730*/  FSEL R12, R12, R18, P3 ;  /* 0x000000120c0c7208 */ /* 0x000fe20001800000 */
[----:B------:R-:W-:Y:S01]  /*33740*/  FMUL R21, R23, 0.25 ;  /* 0x3e80000017157820 */ /* 0x000fe20000400000 */
[----:B------:R-:W-:Y:S01]  /*33750*/  FMUL R18, R245, 0.25 ;  /* 0x3e800000f5127820 */ /* 0x000fe20000400000 */
[----:B------:R-:W-:Y:S01]  /*33760*/  STL [R1+0x1a8c], R0 ;  /* 0x001a8c0001007387 */ /* 0x000fe20000100800 */
[----:B------:R-:W-:Y:S01]  /*33770*/  FSEL R14, R14, R251, P2 ;  /* 0x000000fb0e0e7208 */ /* 0x000fe20001000000 */
[----:B------:R-:W-:-:S02]  /*33780*/  FMUL R19, R243, 0.25 ;  /* 0x3e800000f3137820 */ /* 0x000fc40000400000 */
[----:B------:R-:W-:Y:S01]  /*33790*/  STL [R1+0x1ac0], R8 ;  /* 0x001ac00801007387 */ /* 0x000fe20000100800 */
[----:B------:R-:W-:Y:S01]  /*337a0*/  FSEL R15, R15, R250, P2 ;  /* 0x000000fa0f0f7208 */ /* 0x000fe20001000000 */
[----:B------:R-:W-:Y:S02]  /*337b0*/  FMUL R20, R242, 0.25 ;  /* 0x3e800000f2147820 */ /* 0x000fe40000400000 */
[----:B------:R0:W-:Y:S01]  /*337c0*/  STL [R1+0x1ac4], R9 ;  /* 0x001ac40901007387 */ /* 0x0001e20000100800 */
[----:B------:R-:W-:Y:S01]  /*337d0*/  FSEL R16, R16, R247, P3 ;  /* 0x000000f710107208 */ /* 0x000fe20001800000 */
[----:B------:R-:W-:Y:S02]  /*337e0*/  FMUL R22, R241, 0.25 ;  /* 0x3e800000f1167820 */ /* 0x000fe40000400000 */
[----:B------:R-:W-:Y:S01]  /*337f0*/  STL [R1+0x1a90], R10 ;  /* 0x001a900a01007387 */ /* 0x000fe20000100800 */
[----:B------:R-:W-:Y:S02]  /*33800*/  FSEL R17, R17, R246, P3 ;  /* 0x000000f611117208 */ /* 0x000fe40001800000 */
[----:B------:R-:W-:Y:S01]  /*33810*/  FSEL R21, R21, R23, P3 ;  /* 0x0000001715157208 */ /* 0x000fe20001800000 */
[----:B------:R-:W-:Y:S01]  /*33820*/  STL [R1+0x1a94], R11 ;  /* 0x001a940b01007387 */ /* 0x000fe20000100800 */
[----:B------:R-:W-:Y:S01]  /*33830*/  FSEL R18, R18, R245, P2 ;  /* 0x000000f512127208 */ /* 0x000fe20001000000 */
[----:B------:R-:W-:-:S02]  /*33840*/  FMUL R23, R240, 0.25 ;  /* 0x3e800000f0177820 */ /* 0x000fc40000400000 */
[----:B------:R-:W-:Y:S01]  /*33850*/  STL [R1+0x1ac8], R12 ;  /* 0x001ac80c01007387 */ /* 0x000fe20000100800 */
[----:B------:R-:W-:Y:S01]  /*33860*/  FSEL R19, R19, R243, P2 ;  /* 0x000000f313137208 */ /* 0x000fe20001000000 */
[----:B------:R-:W-:Y:S02]  /*33870*/  FMUL R24, R239, 0.25 ;  /* 0x3e800000ef187820 */ /* 0x000fe40000400000 */
[----:B------:R-:W-:Y:S01]  /*33880*/  STL [R1+0x1acc], R13 ;  /* 0x001acc0d01007387 */ /* 0x000fe20000100800 */
[----:B------:R-:W-:Y:S01]  /*33890*/  FSEL R20, R20, R242, P3 ;  /* 0x000000f214147208 */ /* 0x000fe20001800000 */
[----:B------:R-:W-:Y:S02]  /*338a0*/  FMUL R25, R238, 0.25 ;  /* 0x3e800000ee197820 */ /* 0x000fe40000400000 */
[----:B------:R-:W-:Y:S01]  /*338b0*/  STL [R1+0x1a98], R14 ;  /* 0x001a980e01007387 */ /* 0x000fe20000100800 */
[----:B------:R-:W-:Y:S01]  /*338c0*/  FMUL R26, R237, 0.25 ;  /* 0x3e800000ed1a7820 */ /* 0x000fe20000400000 */
[----:B------:R-:W-:-:S02]  /*338d0*/  FSEL R22, R22, R241, P2 ;  /* 0x000000f116167208 */ /* 0x000fc40001000000 */
[----:B------:R-:W-:Y:S01]  /*338e0*/  STL [R1+0x1a9c], R15 ;  /* 0x001a9c0f01007387 */ /* 0x000fe20000100800 */
[----:B------:R-:W-:Y:S01]  /*338f0*/  FMUL R27, R236, 0.25 ;  /* 0x3e800000ec1b7820 */ /* 0x000fe20000400000 */
[----:B------:R-:W-:Y:S02]  /*33900*/  FSEL R23, R23, R240, P2 ;  /* 0x000000f017177208 */ /* 0x000fe40001000000 */
[----:B------:R-:W-:Y:S01]  /*33910*/  STL [R1+0x1ad0], R16 ;  /* 0x001ad01001007387 */ /* 0x000fe20000100800 */
[----:B------:R-:W-:Y:S01]  /*33920*/  FMUL R28, R235, 0.25 ;  /* 0x3e800000eb1c7820 */ /* 0x000fe20000400000 */
[----:B------:R-:W-:Y:S02]  /*33930*/  FSEL R24, R24, R239, P3 ;  /* 0x000000ef18187208 */ /* 0x000fe40001800000 */
        /* <DEDUP_REMOVED lines=247> */
[----:B------:R-:W-:-:S03]  /*348b0*/  FSEL R107, R107, R156, P2 ;  /* 0x0000009c6b6b7208 */ /* 0x000fc60001000000 */
[----:B------:R-:W-:Y:S01]  /*348c0*/  STL [R1+0x1c14], R100 ;  /* 0x001c146401007387 */ /* 0x000fe20000100800 */
[----:B------:R-:W-:-:S03]  /*348d0*/  FSEL R108, R108, R155, P3 ;  /* 0x0000009b6c6c7208 */ /* 0x000fc60001800000 */
[----:B------:R-:W-:Y:S01]  /*348e0*/  STL [R1+0x1c18], R101 ;  /* 0x001c186501007387 */ /* 0x000fe20000100800 */
[----:B------:R-:W-:-:S03]  /*348f0*/  FSEL R109, R109, R154, P3 ;  /* 0x0000009a6d6d7208 */ /* 0x000fc60001800000 */
[----:B------:R-:W-:Y:S01]  /*34900*/  STL [R1+0x1c1c], R102 ;  /* 0x001c1c6601007387 */ /* 0x000fe20000100800 */
[----:B------:R-:W-:-:S03]  /*34910*/  FSEL R110, R110, R153, P2 ;  /* 0x000000996e6e7208 */ /* 0x000fc60001000000 */
        /* <DEDUP_REMOVED lines=8> */
[----:B------:R-:W2:Y:S04]  /*349a0*/  LDL.LU R124, [R1+0x5fc] ;  /* 0x0005fc00017c7983 */ /* 0x000ea80000300800 */
        /* <DEDUP_REMOVED lines=10> */
[----:B------:R-:W2:Y:S04]  /*34a50*/  LDL.LU R135, [R1+0x5d0] ;  /* 0x0005d00001877983 */ /* 0x000ea80000300800 */
        /* <DEDUP_REMOVED lines=18> */
[----:B------:R-:W-:-:S03]  /*34b80*/  FMUL R111, R152, 0.25 ;  /* 0x3e800000986f7820 */ /* 0x000fc60000400000 */
[----:B------:R-:W4:Y:S04]  /*34b90*/  LDL.LU R247, [R1+0x584] ;  /* 0x0005840001f77983 */ /* 0x000f280000300800 */
[----:B------:R-:W4:Y:S04]  /*34ba0*/  LDL.LU R246, [R1+0x580] ;  /* 0x0005800001f67983 */ /* 0x000f280000300800 */
[----:B------:R-:W4:Y:S04]  /*34bb0*/  LDL.LU R245, [R1+0x57c] ;  /* 0x00057c0001f57983 */ /* 0x000f280000300800 */
[----:B------:R-:W4:Y:S04]  /*34bc0*/  LDL.LU R243, [R1+0x578] ;  /* 0x0005780001f37983 */ /* 0x000f280000300800 */
[----:B------:R-:W4:Y:S01]  /*34bd0*/  LDL.LU R242, [R1+0x574] ;  /* 0x0005740001f27983 */ /* 0x000f220000300800 */
[----:B------:R-:W-:-:S03]  /*34be0*/  FSEL R111, R111, R152, P2 ;  /* 0x000000986f6f7208 */ /* 0x000fc60001000000 */
        /* <DEDUP_REMOVED lines=90> */
[----:B---3--:R-:W-:Y:S01]  /*35190*/  FMUL R113, R125, 0.25 ;  /* 0x3e8000007d717820 */ /* 0x008fe20000400000 */
[----:B--2---:R-:W-:Y:S01]  /*351a0*/  FMUL R121, R135, 0.25 ;  /* 0x3e80000087797820 */ /* 0x004fe20000400000 */
[----:B------:R-:W-:Y:S01]  /*351b0*/  MOV R249, R112 ;  /* 0x0000007000f97202 */ /* 0x000fe20000000f00 */
[----:B------:R-:W-:Y:S01]  /*351c0*/  FMUL R112, R124, 0.25 ;  /* 0x3e8000007c707820 */ /* 0x000fe20000400000 */
[----:B----4-:R-:W-:Y:S01]  /*351d0*/  FMUL R115, R127, 0.25 ;  /* 0x3e8000007f737820 */ /* 0x010fe20000400000 */
[----:B------:R-:W-:Y:S01]  /*351e0*/  FSEL R113, R113, R125, P3 ;  /* 0x0000007d71717208 */ /* 0x000fe20001800000 */
[----:B------:R-:W-:Y:S01]  /*351f0*/  FMUL R125, R139, 0.25 ;  /* 0x3e8000008b7d7820 */ /* 0x000fe20000400000 */
        /* <DEDUP_REMOVED lines=86> */
[----:B------:R-:W-:Y:S01]  /*35760*/  FSETP.GEU.AND P5, PT, R2, 1.175494350822287508e-38, PT ;  /* 0x008000000200780b */ /* 0x000fe20003fae000 */
[----:B------:R-:W-:Y:S01]  /*35770*/  FMUL R119, R129, 0.25 ;  /* 0x3e80000081777820 */ /* 0x000fe20000400000 */
[----:B------:R-:W-:Y:S01]  /*35780*/  FMUL R187, R188, 0.25 ;  /* 0x3e800000bcbb7820 */ /* 0x000fe20000400000 */
        /* <DEDUP_REMOVED lines=12> */
[----:B------:R-:W-:-:S02]  /*35850*/  FSEL R175, R175, R182, P3 ;  /* 0x000000b6afaf7208 */ /* 0x000fc40001800000 */
[----:B------:R-:W-:Y:S02]  /*35860*/  FSETP.GEU.AND P6, PT, R3, 1.175494350822287508e-38, PT ;  /* 0x008000000300780b */ /* 0x000fe40003fce000 */
[----:B------:R-:W-:Y:S01]  /*35870*/  FSETP.GEU.AND P4, PT, R4, 1.175494350822287508e-38, PT ;  /* 0x008000000400780b */ /* 0x000fe20003f8e000 */
[----:B------:R-:W-:Y:S01]  /*35880*/  FMUL R117, R131, 0.25 ;  /* 0x3e80000083757820 */ /* 0x000fe20000400000 */
[----:B------:R-:W2:Y:S01]  /*35890*/  LDL.LU R248, [R1+0x404] ;  /* 0x0004040001f87983 */ /* 0x000ea20000300800 */
[----:B------:R-:W-:Y:S01]  /*358a0*/  FMUL R188, R193, 0.25 ;  /* 0x3e800000c1bc7820 */ /* 0x000fe20000400000 */
[----:B------:R-:W-:-:S04]  /*358b0*/  FMUL R182, R181, 0.25 ;  /* 0x3e800000b5b67820 */ /* 0x000fc80000400000 */
[----:B------:R-:W-:Y:S02]  /*358c0*/  FSEL R188, R188, R193, P2 ;  /* 0x000000c1bcbc7208 */ /* 0x000fe40001000000 */
[----:B------:R-:W-:Y:S01]  /*358d0*/  FSEL R186, R186, R189, P3 ;  /* 0x000000bdbaba7208 */ /* 0x000fe20001800000 */
[----:B------:R-:W-:Y:S01]  /*358e0*/  FMUL R189, R192, 0.25 ;  /* 0x3e800000c0bd7820 */ /* 0x000fe20000400000 */
[----:B------:R-:W-:Y:S02]  /*358f0*/  FSEL R185, R185, R198, P2 ;  /* 0x000000c6b9b97208 */ /* 0x000fe40001000000 */
[----:B------:R-:W-:Y:S01]  /*35900*/  FSEL R183, R183, R180, P3 ;  /* 0x000000b4b7b77208 */ /* 0x000fe20001800000 */
[----:B------:R-:W-:Y:S01]  /*35910*/  FMUL R180, R191, 0.25 ;  /* 0x3e800000bfb47820 */ /* 0x000fe20000400000 */
[----:B------:R-:W-:Y:S01]  /*35920*/  FSEL R182, R182, R181, P3 ;  /* 0x000000b5b6b67208 */ /* 0x000fe20001800000 */
[----:B------:R-:W-:Y:S01]  /*35930*/  FMUL R193, R197, 0.25 ;  /* 0x3e800000c5c17820 */ /* 0x000fe20000400000 */
[----:B------:R-:W-:Y:S01]  /*35940*/  FMUL R181, R190, 0.25 ;  /* 0x3e800000beb57820 */ /* 0x000fe20000400000 */
[----:B------:R-:W-:-:S03]  /*35950*/  FMUL R198, R196, 0.25 ;  /* 0x3e800000c4c67820 */ /* 0x000fc60000400000 */
[----:B------:R-:W-:Y:S02]  /*35960*/  FSEL R193, R193, R197, P2 ;  /* 0x000000c5c1c17208 */ /* 0x000fe40001000000 */
[----:B------:R-:W-:Y:S01]  /*35970*/  FSEL R189, R189, R192, P2 ;  /* 0x000000c0bdbd7208 */ /* 0x000fe20001000000 */
[----:B------:R-:W-:Y:S01]  /*35980*/  FMUL R192, R199, 0.25 ;  /* 0x3e800000c7c07820 */ /* 0x000fe20000400000 */
[----:B------:R-:W-:Y:S02]  /*35990*/  FSEL R198, R198, R196, P3 ;  /* 0x000000c4c6c67208 */ /* 0x000fe40001800000 */
[----:B------:R-:W-:Y:S01]  /*359a0*/  FSEL R180, R180, R191, P2 ;  /* 0x000000bfb4b47208 */ /* 0x000fe20001000000 */
[----:B------:R-:W-:Y:S01]  /*359b0*/  FMUL R197, R204, 0.25 ;  /* 0x3e800000ccc57820 */ /* 0x000fe20000400000 */
[----:B------:R-:W-:Y:S01]  /*359c0*/  FMUL R196, R206, 0.25 ;  /* 0x3e800000cec47820 */ /* 0x000fe20000400000 */
[----:B------:R-:W-:Y:S01]  /*359d0*/  FMUL R191, R194, 0.25 ;  /* 0x3e800000c2bf7820 */ /* 0x000fe20000400000 */
[----:B------:R-:W-:-:S02]  /*359e0*/  FSEL R181, R181, R190, P2 ;  /* 0x000000beb5b57208 */ /* 0x000fc40001000000 */
[----:B------:R-:W-:Y:S01]  /*359f0*/  FSEL R197, R197, R204, P2 ;  /* 0x000000ccc5c57208 */ /* 0x000fe20001000000 */
[----:B------:R-:W-:Y:S01]  /*35a00*/  FMUL R190, R195, 0.25 ;  /* 0x3e800000c3be7820 */ /* 0x000fe20000400000 */
[----:B------:R-:W-:Y:S01]  /*35a10*/  FSEL R192, R192, R199, P2 ;  /* 0x000000c7c0c07208 */ /* 0x000fe20001000000 */
[----:B------:R-:W-:Y:S01]  /*35a20*/  FMUL R199, R207, 0.25 ;  /* 0x3e800000cfc77820 */ /* 0x000fe20000400000 */
[----:B------:R-:W-:Y:S02]  /*35a30*/  FSEL R196, R196, R206, P2 ;  /* 0x000000cec4c47208 */ /* 0x000fe40001000000 */
[----:B------:R-:W-:Y:S01]  /*35a40*/  FSEL R191, R191, R194, P3 ;  /* 0x000000c2bfbf7208 */ /* 0x000fe20001800000 */
[----:B------:R-:W-:Y:S01]  /*35a50*/  FMUL R194, R203, 0.25 ;  /* 0x3e800000cbc27820 */ /* 0x000fe20000400000 */
[----:B------:R-:W-:Y:S01]  /*35a60*/  FSEL R190, R190, R195, P3 ;  /* 0x000000c3bebe7208 */ /* 0x000fe20001800000 */
[----:B------:R-:W-:Y:S01]  /*35a70*/  FMUL R195, R202, 0.25 ;  /* 0x3e800000cac37820 */ /* 0x000fe20000400000 */
[----:B------:R-:W-:Y:S01]  /*35a80*/  FSEL R199, R199, R207, P3 ;  /* 0x000000cfc7c77208 */ /* 0x000fe20001800000 */
[----:B------:R-:W-:Y:S01]  /*35a90*/  FMUL R206, R209, 0.25 ;  /* 0x3e800000d1ce7820 */ /* 0x000fe20000400000 */
[----:B------:R-:W-:-:S05]  /*35aa0*/  FMUL R204, R205, 0.25 ;  /* 0x3e800000cdcc7820 */ /* 0x000fca0000400000 */
[----:B------:R-:W-:Y:S01]  /*35ab0*/  FSEL R204, R204, R205, P2 ;  /* 0x000000cdcccc7208 */ /* 0x000fe20001000000 */
[----:B------:R-:W-:Y:S01]  /*35ac0*/  FMUL R205, R218, 0.25 ;  /* 0x3e800000dacd7820 */ /* 0x000fe20000400000 */
        /* <DEDUP_REMOVED lines=11> */
[----:B------:R-:W-:-:S02]  /*35b80*/  FMUL R200, R211, 0.25 ;  /* 0x3e800000d3c87820 */ /* 0x000fc40000400000 */
[----:B------:R-:W-:Y:S02]  /*35b90*/  FSEL R209, R209, R212, P2 ;  /* 0x000000d4d1d17208 */ /* 0x000fe40001000000 */
[----:B------:R-:W-:Y:S01]  /*35ba0*/  FSEL R202, R202, R201, P3 ;  /* 0x000000c9caca7208 */ /* 0x000fe20001800000 */
[----:B------:R-:W-:Y:S01]  /*35bb0*/  FMUL R201, R210, 0.25 ;  /* 0x3e800000d2c97820 */ /* 0x000fe20000400000 */
        /* <DEDUP_REMOVED lines=20> */
[----:B------:R-:W-:Y:S01]  /*35d00*/  FSEL R211, R211, R214, P3 ;  /* 0x000000d6d3d37208 */ /* 0x000fe20001800000 */
[----:B------:R-:W-:Y:S01]  /*35d10*/  FMUL R226, R229, 0.25 ;  /* 0x3e800000e5e27820 */ /* 0x000fe20000400000 */
[----:B------:R-:W-:Y:S01]  /*35d20*/  FMUL R214, R223, 0.25 ;  /* 0x3e800000dfd67820 */ /* 0x000fe20000400000 */
[----:B------:R-:W-:Y:S01]  /*35d30*/  FSEL R133, R133, R147, P2 ;  /* 0x0000009385857208 */ /* 0x000fe20001000000 */
[----:B------:R-:W-:Y:S02]  /*35d40*/  FMUL R227, R228, 0.25 ;  /* 0x3e800000e4e37820 */ /* 0x000fe40000400000 */
        /* <DEDUP_REMOVED lines=11> */
[----:B------:R-:W-:Y:S02]  /*35e00*/  FSEL R147, R147, R243, P3 ;  /* 0x000000f393937208 */ /* 0x000fe40001800000 */
[----:B------:R-:W-:Y:S01]  /*35e10*/  FSEL R215, R215, R222, P3 ;  /* 0x000000ded7d77208 */ /* 0x000fe20001800000 */
[----:B------:R-:W-:Y:S01]  /*35e20*/  FMUL R222, R221, 0.25 ;  /* 0x3e800000ddde7820 */ /* 0x000fe20000400000 */
[----:B------:R-:W-:Y:S01]  /*35e30*/  FMUL R229, R234, 0.25 ;  /* 0x3e800000eae57820 */ /* 0x000fe20000400000 */
[----:B------:R-:W-:Y:S01]  /*35e40*/  FMUL R228, R235, 0.25 ;  /* 0x3e800000ebe47820 */ /* 0x000fe20000400000 */
[----:B------:R-:W-:-:S03]  /*35e50*/  FSEL R146, R146, R245, P3 ;  /* 0x000000f592927208 */ /* 0x000fc60001800000 */
[----:B------:R-:W-:Y:S02]  /*35e60*/  FSEL R229, R229, R234, P2 ;  /* 0x000000eae5e57208 */ /* 0x000fe40001000000 */
[----:B------:R-:W-:Y:S01]  /*35e70*/  FSEL R120, R120, R134, P2 ;  /* 0x0000008678787208 */ /* 0x000fe20001000000 */
[----:B------:R-:W-:Y:S01]  /*35e80*/  FMUL R243, R237, 0.25 ;  /* 0x3e800000edf37820 */ /* 0x000fe20000400000 */
        /* <DEDUP_REMOVED lines=10> */
[----:B------:R-:W-:Y:S01]  /*35f30*/  FMUL R236, R2, 8388608 ;  /* 0x4b00000002ec7820 */ /* 0x000fe20000400000 */
[----:B------:R-:W-:Y:S01]  /*35f40*/  FSEL R222, R222, R221, P3 ;  /* 0x000000dddede7208 */ /* 0x000fe20001800000 */
[----:B------:R-:W-:Y:S01]  /*35f50*/  FMUL R221, R230, 0.25 ;  /* 0x3e800000e6dd7820 */ /* 0x000fe20000400000 */
[----:B------:R-:W-:Y:S01]  /*35f60*/  FSEL R243, R243, R237, P3 ;  /* 0x000000edf3f37208 */ /* 0x000fe20001800000 */
[----:B------:R-:W-:Y:S01]  /*35f70*/  FMUL R237, R3, 8388608 ;  /* 0x4b00000003ed7820 */ /* 0x000fe20000400000 */
[----:B------:R-:W-:Y:S01]  /*35f80*/  FSEL R245, R245, R232, P3 ;  /* 0x000000e8f5f57208 */ /* 0x000fe20001800000 */
[----:B------:R-:W-:Y:S01]  /*35f90*/  FMUL R232, R4, 8388608 ;  /* 0x4b00000004e87820 */ /* 0x000fe20000400000 */
[----:B------:R-:W-:Y:S01]  /*35fa0*/  FSEL R134, R134, R144, P3 ;  /* 0x0000009086867208 */ /* 0x000fe20001800000 */
[----:B------:R-:W-:Y:S01]  /*35fb0*/  FMUL R144, R242, 0.25 ;  /* 0x3e800000f2907820 */ /* 0x000fe20000400000 */
[----:B------:R-:W-:Y:S01]  /*35fc0*/  FSEL R225, R225, R241, P2 ;  /* 0x000000f1e1e17208 */ /* 0x000fe20001000000 */
[----:B------:R-:W-:Y:S01]  /*35fd0*/  FMUL R241, R238, 0.25 ;  /* 0x3e800000eef17820 */ /* 0x000fe20000400000 */
[----:B------:R-:W-:Y:S01]  /*35fe0*/  FSEL R235, R235, R233, P2 ;  /* 0x000000e9ebeb7208 */ /* 0x000fe20001000000 */
[----:B------:R-:W-:Y:S01]  /*35ff0*/  FMUL R233, R5, 8388608 ;  /* 0x4b00000005e97820 */ /* 0x000fe20000400000 */
[----:B------:R-:W-:Y:S01]  /*36000*/  FSEL R220, R220, R231, P2 ;  /* 0x000000e7dcdc7208 */ /* 0x000fe20001000000 */
[----:B------:R-:W-:Y:S01]  /*36010*/  FMUL R231, R239, 0.25 ;  /* 0x3e800000efe77820 */ /* 0x000fe20000400000 */
[----:B------:R-:W-:-:S02]  /*36020*/  FSEL R236, R236, R2, !P5 ;  /* 0x00000002ecec7208 */ /* 0x000fc40006800000 */
[----:B0-----:R-:W-:Y:S02]  /*36030*/  FSEL R9, RZ, -23, P5 ;  /* 0xc1b80000ff097808 */ /* 0x001fe40002800000 */
[----:B------:R-:W-:Y:S01]  /*36040*/  FSEL R118, R118, R128, P3 ;  /* 0x0000008076767208 */ /* 0x000fe20001800000 */
[----:B------:R-:W-:Y:S01]  /*36050*/  FMUL R128, R142, 0.25 ;  /* 0x3e8000008e807820 */ /* 0x000fe20000400000 */
[----:B------:R-:W-:Y:S02]  /*36060*/  FSETP.GEU.AND P5, PT, R5, 1.175494350822287508e-38, PT ;  /* 0x008000000500780b */ /* 0x000fe40003fae000 */
[----:B------:R-:W-:Y:S01]  /*36070*/  FSEL R119, R119, R129, P3 ;  /* 0x0000008177777208 */ /* 0x000fe20001800000 */
[----:B------:R-:W-:Y:S01]  /*36080*/  FMUL R129, R143, 0.25 ;  /* 0x3e8000008f817820 */ /* 0x000fe20000400000 */
[----:B------:R-:W-:Y:S01]  /*36090*/  FSEL R221, R221, R230, P2 ;  /* 0x000000e6dddd7208 */ /* 0x000fe20001000000 */
[----:B------:R-:W-:Y:S01]  /*360a0*/  FMUL R230, R240, 0.25 ;  /* 0x3e800000f0e67820 */ /* 0x000fe20000400000 */
[----:B------:R-:W-:-:S02]  /*360b0*/  FSEL R237, R237, R3, !P6 ;  /* 0x00000003eded7208 */ /* 0x000fc40007000000 */
[----:B------:R-:W-:Y:S02]  /*360c0*/  FSEL R232, R232, R4, !P4 ;  /* 0x00000004e8e87208 */ /* 0x000fe40006000000 */
[----:B------:R-:W-:Y:S01]  /*360d0*/  FSEL R116, R116, R130, P2 ;  /* 0x0000008274747208 */ /* 0x000fe20001000000 */
[----:B------:R-:W-:Y:S01]  /*360e0*/  FMUL R130, R140, 0.25 ;  /* 0x3e8000008c827820 */ /* 0x000fe20000400000 */
[----:B------:R-:W-:Y:S01]  /*360f0*/  FSEL R144, R144, R242, P2 ;  /* 0x000000f290907208 */ /* 0x000fe20001000000 */
[----:B------:R-:W-:Y:S01]  /*36100*/  STL [R1+0x1c40], R111 ;  /* 0x001c406f01007387 */ /* 0x000fe20000100800 */
[----:B------:R-:W-:Y:S02]  /*36110*/  FSEL R241, R241, R238, P3 ;  /* 0x000000eef1f17208 */ /* 0x000fe40001800000 */
[----:B------:R-:W-:Y:S02]  /*36120*/  FSEL R233, R233, R5, !P5 ;  /* 0x00000005e9e97208 */ /* 0x000fe40006800000 */
[----:B------:R-:W-:Y:S01]  /*36130*/  IADD3 R242, R236, -0x3f3504f3, RZ ;  /* 0xc0cafb0decf27810 */ /* 0x000fe20007ffe0ff */
[----:B------:R-:W-:Y:S01]  /*36140*/  STL [R1+0x1c44], R112 ;  /* 0x001c447001007387 */ /* 0x000fe20000100800 */
[----:B------:R-:W-:-:S02]  /*36150*/  FSEL R231, R231, R239, P3 ;  /* 0x000000efe7e77208 */ /* 0x000fc40001800000 */
[----:B------:R-:W-:Y:S01]  /*36160*/  IADD3 R238, R237, -0x3f3504f3, RZ ;  /* 0xc0cafb0dedee7810 */ /* 0x000fe20007ffe0ff */
[----:B------:R-:W-:Y:S01]  /*36170*/  STL [R1+0x1c48], R113 ;  /* 0x001c487101007387 */ /* 0x000fe20000100800 */
[----:B------:R-:W-:Y:S01]  /*36180*/  FSEL R128, R128, R142, P2 ;  /* 0x0000008e80807208 */ /* 0x000fe20001000000 */
[----:B------:R-:W-:Y:S01]  /*36190*/  FMUL R142, R251, 0.25 ;  /* 0x3e800000fb8e7820 */ /* 0x000fe20000400000 */
[----:B------:R-:W-:Y:S01]  /*361a0*/  IADD3 R239, R232, -0x3f3504f3, RZ ;  /* 0xc0cafb0de8ef7810 */ /* 0x000fe20007ffe0ff */
[----:B------:R-:W-:Y:S01]  /*361b0*/  STL [R1+0x1c4c], R114 ;  /* 0x001c4c7201007387 */ /* 0x000fe20000100800 */
[----:B------:R-:W-:Y:S01]  /*361c0*/  FSEL R129, R129, R143, P2 ;  /* 0x0000008f81817208 */ /* 0x000fe20001000000 */
[----:B------:R-:W-:Y:S01]  /*361d0*/  FMUL R143, R250, 0.25 ;  /* 0x3e800000fa8f7820 */ /* 0x000fe20000400000 */
[----:B------:R-:W-:Y:S01]  /*361e0*/  FSEL R230, R230, R240, P3 ;  /* 0x000000f0e6e67208 */ /* 0x000fe20001800000 */
[----:B------:R-:W-:Y:S01]  /*361f0*/  STL [R1+0x1c50], R115 ;  /* 0x001c507301007387 */ /* 0x000fe20000100800 */
[----:B------:R-:W-:-:S02]  /*36200*/  FSEL R117, R117, R131, P2 ;  /* 0x0000008375757208 */ /* 0x000fc40001000000 */
[----:B------:R-:W-:Y:S02]  /*36210*/  IADD3 R240, R233, -0x3f3504f3, RZ ;  /* 0xc0cafb0de9f07810 */ /* 0x000fe40007ffe0ff */
[----:B------:R-:W-:Y:S01]  /*36220*/  LOP3.LUT R242, R242, 0xff800000, RZ, 0xc0, !PT ;  /* 0xff800000f2f27812 */ /* 0x000fe200078ec0ff */
[----:B------:R-:W-:Y:S01]  /*36230*/  STL [R1+0x1c54], R118 ;  /* 0x001c547601007387 */ /* 0x000fe20000100800 */
[----:B------:R-:W-:Y:S01]  /*36240*/  FSEL R130, R130, R140, P3 ;  /* 0x0000008c82827208 */ /* 0x000fe20001800000 */
[----:B------:R-:W-:Y:S01]  /*36250*/  FMUL R140, R247, 0.25 ;  /* 0x3e800000f78c7820 */ /* 0x000fe20000400000 */
[----:B------:R-:W-:Y:S01]  /*36260*/  LOP3.LUT R238, R238, 0xff800000, RZ, 0xc0, !PT ;  /* 0xff800000eeee7812 */ /* 0x000fe200078ec0ff */
[----:B------:R-:W-:Y:S01]  /*36270*/  STL [R1+0x1c58], R119 ;  /* 0x001c587701007387 */ /* 0x000fe20000100800 */
[----:B------:R-:W-:Y:S02]  /*36280*/  LOP3.LUT R239, R239, 0xff800000, RZ, 0xc0, !PT ;  /* 0xff800000efef7812 */ /* 0x000fe400078ec0ff */
[----:B------:R-:W-:Y:S01]  /*36290*/  FSEL R142, R142, R251, P3 ;  /* 0x000000fb8e8e7208 */ /* 0x000fe20001800000 */
[----:B------:R-:W-:Y:S01]  /*362a0*/  STL [R1+0x1c5c], R116 ;  /* 0x001c5c7401007387 */ /* 0x000fe20000100800 */
[----:B------:R-:W-:-:S02]  /*362b0*/  LOP3.LUT R240, R240, 0xff800000, RZ, 0xc0, !PT ;  /* 0xff800000f0f07812 */ /* 0x000fc400078ec0ff */
[----:B------:R-:W-:Y:S01]  /*362c0*/  I2FP.F32.S32 R8, R242 ;  /* 0x000000f200087245 */ /* 0x000fe20000201400 */
[----:B------:R-:W-:Y:S01]  /*362d0*/  STL [R1+0x1c60], R117 ;  /* 0x001c607501007387 */ /* 0x000fe20000100800 */
[----:B------:R-:W-:Y:S02]  /*362e0*/  FSEL R143, R143, R250, P3 ;  /* 0x000000fa8f8f7208 */ /* 0x000fe40001800000 */
[----:B------:R-:W-:Y:S01]  /*362f0*/  FSEL R7, RZ, -23, P6 ;  /* 0xc1b80000ff077808 */ /* 0x000fe20003000000 */
[----:B------:R-:W-:Y:S01]  /*36300*/  STL [R1+0x1c64], R122 ;  /* 0x001c647a01007387 */ /* 0x000fe20000100800 */
[----:B------:R-:W-:Y:S02]  /*36310*/  I2FP.F32.S32 R251, R238 ;  /* 0x000000ee00fb7245 */ /* 0x000fe40000201400 */
[----:B------:R-:W-:Y:S01]  /*36320*/  FSEL R6, RZ, -23, P4 ;  /* 0xc1b80000ff067808 */ /* 0x000fe20002000000 */
[----:B------:R-:W-:Y:S01]  /*36330*/  STL [R1+0x1c68], R123 ;  /* 0x001c687b01007387 */ /* 0x000fe20000100800 */
[----:B------:R-:W-:-:S02]  /*36340*/  I2FP.F32.S32 R250, R239 ;  /* 0x000000ef00fa7245 */ /* 0x000fc40000201400 */
[----:B------:R-:W-:Y:S01]  /*36350*/  FSEL R140, R140, R247, P2 ;  /* 0x000000f78c8c7208 */ /* 0x000fe20001000000 */
[----:B------:R-:W-:Y:S01]  /*36360*/  STL [R1+0x1c6c], R120 ;  /* 0x001c6c7801007387 */ /* 0x000fe20000100800 */
[----:B------:R-:W-:Y:S01]  /*36370*/  FSEL R0, RZ, -23, P5 ;  /* 0xc1b80000ff007808 */ /* 0x000fe20002800000 */
[----:B------:R-:W-:Y:S01]  /*36380*/  FFMA.FTZ R8, R8, 1.1920928955078125e-07, R9 ;  /* 0x3400000008087823 */ /* 0x000fe20000010009 */
[----:B------:R-:W-:Y:S01]  /*36390*/  I2FP.F32.S32 R247, R240 ;  /* 0x000000f000f77245 */ /* 0x000fe20000201400 */
[----:B------:R-:W-:Y:S01]  /*363a0*/  STL [R1+0x1c70], R121 ;  /* 0x001c707901007387 */ /* 0x000fe20000100800 */
[----:B------:R-:W-:Y:S01]  /*363b0*/  FFMA.FTZ R7, R251, 1.1920928955078125e-07, R7 ;  /* 0x34000000fb077823 */ /* 0x000fe20000010007 */
[----:B------:R-:W-:Y:S02]  /*363c0*/  FFMA.FTZ R6, R250, 1.1920928955078125e-07, R6 ;  /* 0x34000000fa067823 */ /* 0x000fe40000010006 */
[----:B------:R-:W-:Y:S01]  /*363d0*/  STL [R1+0x1c74], R126 ;  /* 0x001c747e01007387 */ /* 0x000fe20000100800 */
[----:B------:R-:W-:-:S03]  /*363e0*/  FFMA.FTZ R0, R247, 1.1920928955078125e-07, R0 ;  /* 0x34000000f7007823 */ /* 0x000fc60000010000 */
[----:B------:R-:W-:Y:S04]  /*363f0*/  STL [R1+0x1c78], R127 ;  /* 0x001c787f01007387 */ /* 0x000fe80000100800 */
[----:B------:R-:W-:Y:S04]  /*36400*/  STL [R1+0x1c7c], R124 ;  /* 0x001c7c7c01007387 */ /* 0x000fe80000100800 */
[----:B------:R0:W-:Y:S04]  /*36410*/  STL [R1+0x1c80], R125 ;  /* 0x001c807d01007387 */ /* 0x0001e80000100800 */
[----:B------:R1:W-:Y:S04]  /*36420*/  STL [R1+0x220], R8 ;  /* 0x0002200801007387 */ /* 0x0003e80000100800 */
[----:B------:R-:W-:Y:S04]  /*36430*/  STL [R1+0x218], R7 ;  /* 0x0002180701007387 */ /* 0x000fe80000100800 */
[----:B------:R-:W-:Y:S04]  /*36440*/  STL [R1+0x210], R6 ;  /* 0x0002100601007387 */ /* 0x000fe80000100800 */
[----:B------:R-:W3:Y:S04]  /*36450*/  LDL.LU R252, [R1+0x860] ;  /* 0x0008600001fc7983 */ /* 0x000ee80000300800 */
[----:B------:R4:W-:Y:S04]  /*36460*/  STL [R1+0x214], R0 ;  /* 0x0002140001007387 */ /* 0x0009e80000100800 */
[----:B------:R-:W2:Y:S04]  /*36470*/  LDL.LU R250, [R1+0x854] ;  /* 0x0008540001fa7983 */ /* 0x000ea80000300800 */
[----:B------:R-:W3:Y:S04]  /*36480*/  LDL.LU R251, [R1+0x84c] ;  /* 0x00084c0001fb7983 */ /* 0x000ee80000300800 */
[----:B0-----:R-:W3:Y:S04]  /*36490*/  LDL.LU R125, [R1+0x844] ;  /* 0x00084400017d7983 */ /* 0x001ee80000300800 */
[----:B------:R-:W3:Y:S04]  /*364a0*/  LDL.LU R124, [R1+0x83c] ;  /* 0x00083c00017c7983 */ /* 0x000ee80000300800 */
        /* <DEDUP_REMOVED lines=117> */
[----:B-1----:R-:W3:Y:S04]  /*36c00*/  LDL.LU R8, [R1+0x38] ;  /* 0x0000380001087983 */ /* 0x002ee80000300800 */
[----:B----4-:R-:W4:Y:S04]  /*36c10*/  LDL.LU R0, [R1+0x2c] ;  /* 0x00002c0001007983 */ /* 0x010f280000300800 */
[----:B------:R-:W4:Y:S04]  /*36c20*/  LDL.LU R7, [R1+0x28] ;  /* 0x0000280001077983 */ /* 0x000f280000300800 */
[----:B------:R-:W4:Y:S04]  /*36c30*/  LDL.LU R6, [R1+0x24] ;  /* 0x0000240001067983 */ /* 0x000f280000300800 */
[----:B------:R-:W4:Y:S01]  /*36c40*/  LDL.LU R244, [R1+0x20] ;  /* 0x0000200001f47983 */ /* 0x000f220000300800 */
[C---:B------:R-:W-:Y:S01]  /*36c50*/  FSETP.GEU.AND P6, PT, |R5|.reuse, 1.175494350822287508e-38, PT ;  /* 0x008000000500780b */ /* 0x040fe20003fce200 */
[----:B------:R-:W-:Y:S01]  /*36c60*/  @P1 FMUL R5, R5, 0.25 ;  /* 0x3e80000005051820 */ /* 0x000fe20000400000 */
[----:B------:R-:W-:-:S11]  /*36c70*/  FMUL R131, R141, 0.25 ;  /* 0x3e8000008d837820 */ /* 0x000fd60000400000 */
[----:B------:R-:W-:-:S06]  /*36c80*/  @!P6 FMUL R5, R5, 16777216 ;  /* 0x4b8000000505e820 */ /* 0x000fcc0000400000 */
[----:B------:R-:W0:Y:S01]  /*36c90*/  MUFU.RCP R5, R5 ;  /* 0x0000000500057308 */ /* 0x000e220000001000 */
[----:B------:R-:W-:Y:S01]  /*36ca0*/  FSEL R131, R131, R141, P3 ;  /* 0x0000008d83837208 */ /* 0x000fe20001800000 */
[----:B------:R-:W-:Y:S01]  /*36cb0*/  FMUL R141, R246, 0.25 ;  /* 0x3e800000f68d7820 */ /* 0x000fe20000400000 */
[----:B--2---:R-:W-:Y:S01]  /*36cc0*/  @!P6 FMUL R250, R250, 16777216 ;  /* 0x4b800000fafae820 */ /* 0x004fe20000400000 */
[----:B---3--:R-:W-:-:S03]  /*36cd0*/  @!P6 FMUL R251, R251, 16777216 ;  /* 0x4b800000fbfbe820 */ /* 0x008fc60000400000 */
[----:B------:R-:W-:Y:S01]  /*36ce0*/  FSEL R141, R141, R246, P2 ;  /* 0x000000f68d8d7208 */ /* 0x000fe20001000000 */
[----:B------:R-:W-:Y:S01]  /*36cf0*/  FMUL R246, R248, 0.25 ;  /* 0x3e800000f8f67820 */ /* 0x000fe20000400000 */
[----:B------:R-:W-:Y:S01]  /*36d00*/  @!P6 FMUL R125, R125, 16777216 ;  /* 0x4b8000007d7de820 */ /* 0x000fe20000400000 */
[----:B------:R-:W-:Y:S01]  /*36d10*/  @!P6 FMUL R124, R124, 16777216 ;  /* 0x4b8000007c7ce820 */ /* 0x000fe20000400000 */
[----:B------:R-:W-:Y:S01]  /*36d20*/  @!P6 FMUL R127, R127, 16777216 ;  /* 0x4b8000007f7fe820 */ /* 0x000fe20000400000 */
[----:B------:R-:W-:Y:S01]  /*36d30*/  @!P6 FMUL R126, R126, 16777216 ;  /* 0x4b8000007e7ee820 */ /* 0x000fe20000400000 */
[----:B------:R-:W-:Y:S01]  /*36d40*/  FSEL R246, R246, R248, P2 ;  /* 0x000000f8f6f67208 */ /* 0x000fe20001000000 */
[----:B------:R-:W-:Y:S01]  /*36d50*/  @!P6 FMUL R121, R121, 16777216 ;  /* 0x4b8000007979e820 */ /* 0x000fe20000400000 */
[----:B------:R-:W2:Y:S01]  /*36d60*/  LDL.LU R248, [R1+0x18] ;  /* 0x0000180001f87983 */ /* 0x000ea20000300800 */
[C---:B0-----:R-:W-:Y:S01]  /*36d70*/  FMUL R247, R5.reuse, R250 ;  /* 0x000000fa05f77220 */ /* 0x041fe20000400000 */
[C---:B------:R-:W-:Y:S01]  /*36d80*/  FMUL R251, R5.reuse, R251 ;  /* 0x000000fb05fb7220 */ /* 0x040fe20000400000 */
[C---:B------:R-:W-:Y:S01]  /*36d90*/  FMUL R250, R5.reuse, R125 ;  /* 0x0000007d05fa7220 */ /* 0x040fe20000400000 */
[----:B------:R-:W-:-:S02]  /*36da0*/  FMUL R125, R5, R127 ;  /* 0x0000007f057d7220 */ /* 0x000fc40000400000 */
[----:B------:R0:W-:Y:S01]  /*36db0*/  STL [R1+0x5dc], R247 ;  /* 0x0005dcf701007387 */ /* 0x0001e20000100800 */
[----:B------:R-:W-:Y:S01]  /*36dc0*/  FMUL R121, R5, R121 ;  /* 0x0000007905797220 */ /* 0x000fe20000400000 */
[----:B------:R-:W-:Y:S02]  /*36dd0*/  @!P6 FMUL R120, R120, 16777216 ;  /* 0x4b8000007878e820 */ /* 0x000fe40000400000 */
[----:B------:R-:W-:Y:S01]  /*36de0*/  STL [R1+0x5d8], R251 ;  /* 0x0005d8fb01007387 */ /* 0x000fe20000100800 */
[----:B------:R-:W-:Y:S01]  /*36df0*/  @!P6 FMUL R123, R123, 16777216 ;  /* 0x4b8000007b7be820 */ /* 0x000fe20000400000 */
[C---:B0-----:R-:W-:Y:S01]  /*36e00*/  FMUL R247, R5.reuse, R124 ;  /* 0x0000007c05f77220 */ /* 0x041fe20000400000 */
[----:B------:R-:W-:Y:S01]  /*36e10*/  FMUL R124, R5, R126 ;  /* 0x0000007e057c7220 */ /* 0x000fe20000400000 */
[----:B------:R-:W-:Y:S01]  /*36e20*/  STL [R1+0x5d4], R250 ;  /* 0x0005d4fa01007387 */ /* 0x000fe20000100800 */
[----:B------:R-:W-:Y:S01]  /*36e30*/  @!P6 FMUL R122, R122, 16777216 ;  /* 0x4b8000007a7ae820 */ /* 0x000fe20000400000 */
[----:B------:R-:W-:-:S02]  /*36e40*/  @!P6 FMUL R117, R117, 16777216 ;  /* 0x4b8000007575e820 */ /* 0x000fc40000400000 */
[----:B------:R-:W-:Y:S01]  /*36e50*/  STL [R1+0x5d0], R247 ;  /* 0x0005d0f701007387 */ /* 0x000fe20000100800 */
[----:B------:R-:W-:-:S03]  /*36e60*/  @!P6 FMUL R116, R116, 16777216 ;  /* 0x4b8000007474e820 */ /* 0x000fc60000400000 */
[----:B------:R-:W-:Y:S04]  /*36e70*/  STL [R1+0x5cc], R125 ;  /* 0x0005cc7d01007387 */ /* 0x000fe80000100800 */
[----:B------:R0:W-:Y:S01]  /*36e80*/  STL [R1+0x5c8], R124 ;  /* 0x0005c87c01007387 */ /* 0x0001e20000100800 */
[----:B------:R-:W-:-:S03]  /*36e90*/  FMUL R117, R5, R117 ;  /* 0x0000007505757220 */ /* 0x000fc60000400000 */
[----:B------:R1:W-:Y:S01]  /*36ea0*/  STL [R1+0x5c4], R121 ;  /* 0x0005c47901007387 */ /* 0x0003e20000100800 */
[----:B------:R-:W-:Y:S01]  /*36eb0*/  @!P6 FMUL R119, R119, 16777216 ;  /* 0x4b8000007777e820 */ /* 0x000fe20000400000 */
[C---:B------:R-:W-:Y:S01]  /*36ec0*/  FMUL R116, R5.reuse, R116 ;  /* 0x0000007405747220 */ /* 0x040fe20000400000 */
[C---:B0-----:R-:W-:Y:S01]  /*36ed0*/  FMUL R124, R5.reuse, R120 ;  /* 0x00000078057c7220 */ /* 0x041fe20000400000 */
[C---:B------:R-:W-:Y:S01]  /*36ee0*/  FMUL R120, R5.reuse, R122 ;  /* 0x0000007a05787220 */ /* 0x040fe20000400000 */
[----:B-1----:R-:W-:Y:S01]  /*36ef0*/  FMUL R121, R5, R123 ;  /* 0x0000007b05797220 */ /* 0x002fe20000400000 */
[----:B------:R-:W-:Y:S02]  /*36f00*/  @!P6 FMUL R118, R118, 16777216 ;  /* 0x4b8000007676e820 */ /* 0x000fe40000400000 */
[----:B------:R-:W-:Y:S01]  /*36f10*/  STL [R1+0x5c0], R124 ;  /* 0x0005c07c01007387 */ /* 0x000fe20000100800 */
[----:B------:R-:W-:Y:S01]  /*36f20*/  @!P6 FMUL R115, R115, 16777216 ;  /* 0x4b8000007373e820 */ /* 0x000fe20000400000 */
[----:B------:R-:W-:-:S02]  /*36f30*/  @!P6 FMUL R114, R114, 16777216 ;  /* 0x4b8000007272e820 */ /* 0x000fc40000400000 */
[----:B------:R-:W-:Y:S01]  /*36f40*/  STL [R1+0x5bc], R121 ;  /* 0x0005bc7901007387 */ /* 0x000fe20000100800 */
[----:B------:R-:W-:Y:S01]  /*36f50*/  @!P6 FMUL R113, R113, 16777216 ;  /* 0x4b8000007171e820 */ /* 0x000fe20000400000 */
[----:B------:R-:W-:Y:S02]  /*36f60*/  FMUL R119, R5, R119 ;  /* 0x0000007705777220 */ /* 0x000fe40000400000 */
[----:B------:R-:W-:Y:S01]  /*36f70*/  STL [R1+0x5b8], R120 ;  /* 0x0005b87801007387 */ /* 0x000fe20000100800 */
[----:B------:R-:W-:Y:S01]  /*36f80*/  @!P6 FMUL R112, R112, 16777216 ;  /* 0x4b8000007070e820 */ /* 0x000fe20000400000 */
[----:B------:R-:W-:Y:S02]  /*36f90*/  @!P6 FMUL R111, R111, 16777216 ;  /* 0x4b8000006f6fe820 */ /* 0x000fe40000400000 */
[----:B------:R0:W-:Y:S01]  /*36fa0*/  STL [R1+0x5b4], R117 ;  /* 0x0005b47501007387 */ /* 0x0001e20000100800 */
[----:B------:R-:W-:-:S03]  /*36fb0*/  @!P6 FMUL R110, R110, 16777216 ;  /* 0x4b8000006e6ee820 */ /* 0x000fc60000400000 */
[----:B------:R1:W-:Y:S01]  /*36fc0*/  STL [R1+0x5b0], R116 ;  /* 0x0005b07401007387 */ /* 0x0003e20000100800 */
[----:B------:R-:W-:Y:S01]  /*36fd0*/  @!P6 FMUL R109, R109, 16777216 ;  /* 0x4b8000006d6de820 */ /* 0x000fe20000400000 */
[----:B------:R-:W-:Y:S01]  /*36fe0*/  @!P6 FMUL R108, R108, 16777216 ;  /* 0x4b8000006c6ce820 */ /* 0x000fe20000400000 */
[C---:B0-----:R-:W-:Y:S01]  /*36ff0*/  FMUL R117, R5.reuse, R118 ;  /* 0x0000007605757220 */ /* 0x041fe20000400000 */
[----:B------:R-:W-:Y:S01]  /*37000*/  STL [R1+0x5ac], R119 ;  /* 0x0005ac7701007387 */ /* 0x000fe20000100800 */
[C---:B-1----:R-:W-:Y:S01]  /*37010*/  FMUL R116, R5.reuse, R115 ;  /* 0x0000007305747220 */ /* 0x042fe20000400000 */
[C---:B------:R-:W-:Y:S01]  /*37020*/  FMUL R115, R5.reuse, R114 ;  /* 0x0000007205737220 */ /* 0x040fe20000400000 */
[C---:B------:R-:W-:Y:S01]  /*37030*/  FMUL R114, R5.reuse, R113 ;  /* 0x0000007105727220 */ /* 0x040fe20000400000 */
[----:B------:R-:W-:Y:S01]  /*37040*/  FMUL R113, R5, R112 ;  /* 0x0000007005717220 */ /* 0x000fe20000400000 */
[----:B------:R-:W-:Y:S01]  /*37050*/  @!P6 FMUL R107, R107, 16777216 ;  /* 0x4b8000006b6be820 */ /* 0x000fe20000400000 */
[----:B------:R0:W-:Y:S01]  /*37060*/  STL [R1+0x5a8], R117 ;  /* 0x0005a87501007387 */ /* 0x0001e20000100800 */
[C---:B------:R-:W-:Y:S01]  /*37070*/  FMUL R112, R5.reuse, R111 ;  /* 0x0000006f05707220 */ /* 0x040fe20000400000 */
[----:B------:R-:W-:Y:S01]  /*37080*/  @!P6 FMUL R106, R106, 16777216 ;  /* 0x4b8000006a6ae820 */ /* 0x000fe20000400000 */
[----:B------:R-:W-:Y:S01]  /*37090*/  FMUL R111, R5, R110 ;  /* 0x0000006e056f7220 */ /* 0x000fe20000400000 */
[----:B------:R1:W-:Y:S01]  /*370a0*/  STL [R1+0x5a4], R116 ;  /* 0x0005a47401007387 */ /* 0x0003e20000100800 */
[----:B------:R-:W-:Y:S01]  /*370b0*/  @!P6 FMUL R105, R105, 16777216 ;  /* 0x4b8000006969e820 */ /* 0x000fe20000400000 */
[C---:B------:R-:W-:Y:S01]  /*370c0*/  FMUL R110, R5.reuse, R109 ;  /* 0x0000006d056e7220 */ /* 0x040fe20000400000 */
[----:B------:R-:W-:Y:S01]  /*370d0*/  @!P6 FMUL R104, R104, 16777216 ;  /* 0x4b8000006868e820 */ /* 0x000fe20000400000 */
[----:B------:R3:W-:Y:S01]  /*370e0*/  STL [R1+0x5a0], R115 ;  /* 0x0005a07301007387 */ /* 0x0007e20000100800 */
[----:B------:R-:W-:Y:S01]  /*370f0*/  FMUL R109, R5, R108 ;  /* 0x0000006c056d7220 */ /* 0x000fe20000400000 */
[----:B------:R-:W-:Y:S01]  /*37100*/  @!P6 FMUL R103, R103, 16777216 ;  /* 0x4b8000006767e820 */ /* 0x000fe20000400000 */
[C---:B------:R-:W-:Y:S01]  /*37110*/  FMUL R108, R5.reuse, R107 ;  /* 0x0000006b056c7220 */ /* 0x040fe20000400000 */
[----:B------:R3:W-:Y:S01]  /*37120*/  STL [R1+0x59c], R114 ;  /* 0x00059c7201007387 */ /* 0x0007e20000100800 */
[----:B------:R-:W-:Y:S01]  /*37130*/  @!P6 FMUL R102, R102, 16777216 ;  /* 0x4b8000006666e820 */ /* 0x000fe20000400000 */
[----:B------:R-:W-:-:S02]  /*37140*/  FMUL R107, R5, R106 ;  /* 0x0000006a056b7220 */ /* 0x000fc40000400000 */
[----:B------:R3:W-:Y:S01]  /*37150*/  STL [R1+0x598], R113 ;  /* 0x0005987101007387 */ /* 0x0007e20000100800 */
[----:B------:R-:W-:Y:S01]  /*37160*/  @!P6 FMUL R101, R101, 16777216 ;  /* 0x4b8000006565e820 */ /* 0x000fe20000400000 */
[C---:B------:R-:W-:Y:S02]  /*37170*/  FMUL R106, R5.reuse, R105 ;  /* 0x00000069056a7220 */ /* 0x040fe40000400000 */
[----:B------:R3:W-:Y:S01]  /*37180*/  STL [R1+0x594], R112 ;  /* 0x0005947001007387 */ /* 0x0007e20000100800 */
[----:B------:R-:W-:Y:S01]  /*37190*/  @!P6 FMUL R100, R100, 16777216 ;  /* 0x4b8000006464e820 */ /* 0x000fe20000400000 */
[----:B------:R-:W-:Y:S02]  /*371a0*/  FMUL R105, R5, R104 ;  /* 0x0000006805697220 */ /* 0x000fe40000400000 */
[----:B------:R3:W-:Y:S01]  /*371b0*/  STL [R1+0x590], R111 ;  /* 0x0005906f01007387 */ /* 0x0007e20000100800 */
[----:B------:R-:W-:Y:S01]  /*371c0*/  @!P6 FMUL R99, R99, 16777216 ;  /* 0x4b8000006363e820 */ /* 0x000fe20000400000 */
[----:B------:R-:W-:-:S02]  /*371d0*/  FMUL R104, R5, R103 ;  /* 0x0000006705687220 */ /* 0x000fc40000400000 */
[----:B------:R3:W-:Y:S01]  /*371e0*/  STL [R1+0x58c], R110 ;  /* 0x00058c6e01007387 */ /* 0x0007e20000100800 */
[----:B------:R-:W-:Y:S01]  /*371f0*/  @!P6 FMUL R98, R98, 16777216 ;  /* 0x4b8000006262e820 */ /* 0x000fe20000400000 */
[----:B------:R-:W-:Y:S02]  /*37200*/  FMUL R103, R5, R102 ;  /* 0x0000006605677220 */ /* 0x000fe40000400000 */
[----:B------:R3:W-:Y:S01]  /*37210*/  STL [R1+0x588], R109 ;  /* 0x0005886d01007387 */ /* 0x0007e20000100800 */
[----:B------:R-:W-:Y:S01]  /*37220*/  @!P6 FMUL R97, R97, 16777216 ;  /* 0x4b8000006161e820 */ /* 0x000fe20000400000 */
[C---:B------:R-:W-:Y:S02]  /*37230*/  FMUL R102, R5.reuse, R101 ;  /* 0x0000006505667220 */ /* 0x040fe40000400000 */
        /* <DEDUP_REMOVED lines=237> */
[----:B------:R-:W-:Y:S01]  /*38110*/  STL [R1+0x228], R29 ;  /* 0x0002281d01007387 */ /* 0x000fe20000100800 */
[----:B------:R-:W-:Y:S01]  /*38120*/  @!P6 FMUL R17, R17, 16777216 ;  /* 0x4b8000001111e820 */ /* 0x000fe20000400000 */
[C---:B------:R-:W-:Y:S02]  /*38130*/  FMUL R22, R5.reuse, R21 ;  /* 0x0000001505167220 */ /* 0x040fe40000400000 */
[----:B------:R-:W-:Y:S01]  /*38140*/  STL [R1+0x204], R28 ;  /* 0x0002041c01007387 */ /* 0x000fe20000100800 */
[----:B------:R-:W-:Y:S01]  /*38150*/  @!P6 FMUL R16, R16, 16777216 ;  /* 0x4b8000001010e820 */ /* 0x000fe20000400000 */
[----:B------:R-:W-:Y:S02]  /*38160*/  FMUL R21, R5, R20 ;  /* 0x0000001405157220 */ /* 0x000fe40000400000 */
[----:B------:R-:W-:Y:S01]  /*38170*/  STL [R1+0x200], R27 ;  /* 0x0002001b01007387 */ /* 0x000fe20000100800 */
[----:B------:R-:W-:Y:S01]  /*38180*/  @!P6 FMUL R15, R15, 16777216 ;  /* 0x4b8000000f0fe820 */ /* 0x000fe20000400000 */
[----:B------:R-:W-:-:S02]  /*38190*/  FMUL R20, R5, R19 ;  /* 0x0000001305147220 */ /* 0x000fc40000400000 */
[----:B------:R-:W-:Y:S01]  /*381a0*/  STL [R1+0x1fc], R26 ;  /* 0x0001fc1a01007387 */ /* 0x000fe20000100800 */
[----:B------:R-:W-:Y:S01]  /*381b0*/  @!P6 FMUL R14, R14, 16777216 ;  /* 0x4b8000000e0ee820 */ /* 0x000fe20000400000 */
[----:B------:R-:W-:Y:S02]  /*381c0*/  FMUL R19, R5, R18 ;  /* 0x0000001205137220 */ /* 0x000fe40000400000 */
[----:B------:R-:W-:Y:S01]  /*381d0*/  STL [R1+0x1f8], R25 ;  /* 0x0001f81901007387 */ /* 0x000fe20000100800 */
[----:B------:R-:W-:Y:S01]  /*381e0*/  @!P6 FMUL R13, R13, 16777216 ;  /* 0x4b8000000d0de820 */ /* 0x000fe20000400000 */
[C---:B------:R-:W-:Y:S02]  /*381f0*/  FMUL R18, R5.reuse, R17 ;  /* 0x0000001105127220 */ /* 0x040fe40000400000 */
[----:B------:R-:W-:Y:S01]  /*38200*/  STL [R1+0x1e8], R24 ;  /* 0x0001e81801007387 */ /* 0x000fe20000100800 */
        /* <DEDUP_REMOVED lines=13> */
[C---:B------:R-:W-:Y:S02]  /*382e0*/  FMUL R13, R5.reuse, R12 ;  /* 0x0000000c050d7220 */ /* 0x040fe40000400000 */
[----:B------:R-:W-:Y:S01]  /*382f0*/  STL [R1+0x15c], R19 ;  /* 0x00015c1301007387 */ /* 0x000fe20000100800 */
[----:B----4-:R-:W-:Y:S01]  /*38300*/  @!P6 FMUL R0, R0, 16777216 ;  /* 0x4b8000000000e820 */ /* 0x010fe20000400000 */
        /* <DEDUP_REMOVED lines=9> */
[C---:B------:R-:W-:Y:S02]  /*383a0*/  FMUL R9, R5.reuse, R8 ;  /* 0x0000000805097220 */ /* 0x040fe40000400000 */
[----:B------:R-:W-:Y:S01]  /*383b0*/  STL [R1+0x104], R15 ;  /* 0x0001040f01007387 */ /* 0x000fe20000100800 */
[C---:B------:R-:W-:Y:S01]  /*383c0*/  FMUL R8, R5.reuse, R0 ;  /* 0x0000000005087220 */ /* 0x040fe20000400000 */
[----:B------:R-:W-:-:S02]  /*383d0*/  FMUL R0, R5, R7 ;  /* 0x0000000705007220 */ /* 0x000fc40000400000 */
[----:B------:R-:W-:Y:S01]  /*383e0*/  STL [R1+0xf4], R14 ;  /* 0x0000f40e01007387 */ /* 0x000fe20000100800 */
[----:B------:R-:W-:-:S03]  /*383f0*/  FMUL R7, R5, R6 ;  /* 0x0000000605077220 */ /* 0x000fc60000400000 */
[----:B------:R-:W-:Y:S01]  /*38400*/  STL [R1+0xec], R13 ;  /* 0x0000ec0d01007387 */ /* 0x000fe20000100800 */
[----:B------:R-:W-:-:S03]  /*38410*/  FMUL R6, R5, R244 ;  /* 0x000000f405067220 */ /* 0x000fc60000400000 */
[----:B------:R-:W-:Y:S04]  /*38420*/  STL [R1+0x4c], R12 ;  /* 0x00004c0c01007387 */ /* 0x000fe80000100800 */
[----:B------:R-:W-:Y:S04]  /*38430*/  STL [R1+0x48], R11 ;  /* 0x0000480b01007387 */ /* 0x000fe80000100800 */
[----:B------:R-:W-:Y:S04]  /*38440*/  STL [R1+0x44], R10 ;  /* 0x0000440a01007387 */ /* 0x000fe80000100800 */
[----:B------:R-:W-:Y:S04]  /*38450*/  STL [R1+0x40], R9 ;  /* 0x0000400901007387 */ /* 0x000fe80000100800 */
[----:B------:R-:W-:Y:S04]  /*38460*/  STL [R1+0x2c], R8 ;  /* 0x00002c0801007387 */ /* 0x000fe80000100800 */
[----:B------:R4:W-:Y:S04]  /*38470*/  STL [R1+0x28], R0 ;  /* 0x0000280001007387 */ /* 0x0009e80000100800 */
[----:B------:R4:W-:Y:S04]  /*38480*/  STL [R1+0x24], R7 ;  /* 0x0000240701007387 */ /* 0x0009e80000100800 */
[----:B------:R4:W-:Y:S04]  /*38490*/  STL [R1+0x20], R6 ;  /* 0x0000200601007387 */ /* 0x0009e80000100800 */
        /* <DEDUP_REMOVED lines=9> */
[----:B0-----:R-:W4:Y:S04]  /*38530*/  LDL.LU R117, [R1+0x830] ;  /* 0x0008300001757983 */ /* 0x001f280000300800 */
[----:B-1----:R-:W4:Y:S04]  /*38540*/  LDL.LU R116, [R1+0x828] ;  /* 0x0008280001747983 */ /* 0x002f280000300800 */
[----:B------:R-:W4:Y:S04]  /*38550*/  LDL.LU R119, [R1+0x820] ;  /* 0x0008200001777983 */ /* 0x000f280000300800 */
[----:B------:R-:W4:Y:S04]  /*38560*/  LDL.LU R118, [R1+0x818] ;  /* 0x0008180001767983 */ /* 0x000f280000300800 */
[----:B---3--:R-:W3:Y:S04]  /*38570*/  LDL.LU R115, [R1+0x810] ;  /* 0x0008100001737983 */ /* 0x008ee80000300800 */
        /* <DEDUP_REMOVED lines=25> */
[----:B--2---:R-:W2:Y:S04]  /*38710*/  LDL.LU R89, [R1+0x740] ;  /* 0x0007400001597983 */ /* 0x004ea80000300800 */
        /* <DEDUP_REMOVED lines=56> */
[----:B------:R-:W-:-:S03]  /*38aa0*/  @!P6 FMUL R252, R252, 16777216 ;  /* 0x4b800000fcfce820 */ /* 0x000fc60000400000 */
[----:B------:R-:W2:Y:S01]  /*38ab0*/  LDL.LU R32, [R1+0x168] ;  /* 0x0001680001207983 */ /* 0x000ea20000300800 */
[----:B------:R-:W-:-:S03]  /*38ac0*/  @!P6 FMUL R248, R248, 16777216 ;  /* 0x4b800000f8f8e820 */ /* 0x000fc60000400000 */
[----:B------:R-:W2:Y:S01]  /*38ad0*/  LDL.LU R31, [R1+0x160] ;  /* 0x00016000011f7983 */ /* 0x000ea20000300800 */
[----:B------:R-:W-:-:S03]  /*38ae0*/  FMUL R252, R5, R252 ;  /* 0x000000fc05fc7220 */ /* 0x000fc60000400000 */
[----:B------:R-:W2:Y:S01]  /*38af0*/  LDL.LU R30, [R1+0x158] ;  /* 0x00015800011e7983 */ /* 0x000ea20000300800 */
[----:B----4-:R-:W-:-:S03]  /*38b00*/  FMUL R0, R5, R248 ;  /* 0x000000f805007220 */ /* 0x010fc60000400000 */
        /* <DEDUP_REMOVED lines=26> */
[----:B------:R-:W4:Y:S04]  /*38cb0*/  LDL.LU R244, [R1+0x88] ;  /* 0x0000880001f47983 */ /* 0x000f280000300800 */
[----:B------:R-:W4:Y:S04]  /*38cc0*/  LDL.LU R248, [R1+0x80] ;  /* 0x0000800001f87983 */ /* 0x000f280000300800 */
[----:B------:R-:W4:Y:S01]  /*38cd0*/  LDL.LU R249, [R1+0x78] ;  /* 0x0000780001f97983 */ /* 0x000f220000300800 */
[C---:B------:R-:W-:Y:S01]  /*38ce0*/  FSETP.GEU.AND P4, PT, |R4|.reuse, 1.175494350822287508e-38, PT ;  /* 0x008000000400780b */ /* 0x040fe20003f8e200 */
[----:B------:R-:W-:-:S02]  /*38cf0*/  @P0 FMUL R4, R4, 0.25 ;  /* 0x3e80000004040820 */ /* 0x000fc40000400000 */
[----:B------:R-:W4:Y:S10]  /*38d00*/  LDL.LU R250, [R1+0x68] ;  /* 0x0000680001fa7983 */ /* 0x000f340000300800 */
[----:B------:R-:W-:-:S06]  /*38d10*/  @!P4 FMUL R4, R4, 16777216 ;  /* 0x4b8000000404c820 */ /* 0x000fcc0000400000 */
[----:B------:R-:W0:Y:S01]  /*38d20*/  MUFU.RCP R4, R4 ;  /* 0x0000000400047308 */ /* 0x000e220000001000 */
[----:B------:R-:W-:Y:S01]  /*38d30*/  @!P4 FMUL R125, R125, 16777216 ;  /* 0x4b8000007d7dc820 */ /* 0x000fe20000400000 */
[----:B------:R-:W-:Y:S01]  /*38d40*/  @!P4 FMUL R124, R124, 16777216 ;  /* 0x4b8000007c7cc820 */ /* 0x000fe20000400000 */
[----:B------:R-:W-:Y:S01]  /*38d50*/  @!P4 FMUL R127, R127, 16777216 ;  /* 0x4b8000007f7fc820 */ /* 0x000fe20000400000 */
[----:B------:R-:W-:Y:S01]  /*38d60*/  @!P4 FMUL R126, R126, 16777216 ;  /* 0x4b8000007e7ec820 */ /* 0x000fe20000400000 */
[----:B------:R-:W-:Y:S01]  /*38d70*/  @!P4 FMUL R121, R121, 16777216 ;  /* 0x4b8000007979c820 */ /* 0x000fe20000400000 */
[----:B------:R-:W-:Y:S01]  /*38d80*/  @!P4 FMUL R120, R120, 16777216 ;  /* 0x4b8000007878c820 */ /* 0x000fe20000400000 */
[----:B------:R-:W-:Y:S01]  /*38d90*/  @!P4 FMUL R123, R123, 16777216 ;  /* 0x4b8000007b7bc820 */ /* 0x000fe20000400000 */
[C---:B0-----:R-:W-:Y:S01]  /*38da0*/  FMUL R125, R4.reuse, R125 ;  /* 0x0000007d047d7220 */ /* 0x041fe20000400000 */
[C---:B------:R-:W-:Y:S01]  /*38db0*/  FMUL R124, R4.reuse, R124 ;  /* 0x0000007c047c7220 */ /* 0x040fe20000400000 */
[C---:B------:R-:W-:Y:S01]  /*38dc0*/  FMUL R127, R4.reuse, R127 ;  /* 0x0000007f047f7220 */ /* 0x040fe20000400000 */
[----:B------:R-:W-:-:S02]  /*38dd0*/  FMUL R126, R4, R126 ;  /* 0x0000007e047e7220 */ /* 0x000fc40000400000 */
[----:B------:R0:W-:Y:S01]  /*38de0*/  STL [R1+0x574], R125 ;  /* 0x0005747d01007387 */ /* 0x0001e20000100800 */
[----:B------:R-:W-:Y:S01]  /*38df0*/  FMUL R121, R4, R121 ;  /* 0x0000007904797220 */ /* 0x000fe20000400000 */
[----:B------:R-:W-:Y:S01]  /*38e00*/  @!P4 FMUL R122, R122, 16777216 ;  /* 0x4b8000007a7ac820 */ /* 0x000fe20000400000 */
[C---:B------:R-:W-:Y:S01]  /*38e10*/  FMUL R120, R4.reuse, R120 ;  /* 0x0000007804787220 */ /* 0x040fe20000400000 */
[----:B------:R-:W-:Y:S01]  /*38e20*/  @!P4 FMUL R117, R117, 16777216 ;  /* 0x4b8000007575c820 */ /* 0x000fe20000400000 */
[----:B0-----:R-:W4:Y:S04]  /*38e30*/  LDL.LU R125, [R1+0x1c80] ;  /* 0x001c8000017d7983 */ /* 0x001f280000300800 */
[----:B------:R0:W-:Y:S01]  /*38e40*/  STL [R1+0x570], R124 ;  /* 0x0005707c01007387 */ /* 0x0001e20000100800 */
[----:B------:R-:W-:Y:S01]  /*38e50*/  FMUL R123, R4, R123 ;  /* 0x0000007b047b7220 */ /* 0x000fe20000400000 */
[----:B------:R-:W-:Y:S01]  /*38e60*/  @!P4 FMUL R116, R116, 16777216 ;  /* 0x4b8000007474c820 */ /* 0x000fe20000400000 */
[C---:B------:R-:W-:Y:S01]  /*38e70*/  FMUL R122, R4.reuse, R122 ;  /* 0x0000007a047a7220 */ /* 0x040fe20000400000 */
[----:B0-----:R-:W4:Y:S04]  /*38e80*/  LDL.LU R124, [R1+0x1c7c] ;  /* 0x001c7c00017c7983 */ /* 0x001f280000300800 */
[----:B------:R0:W-:Y:S01]  /*38e90*/  STL [R1+0x55c], R127 ;  /* 0x00055c7f01007387 */ /* 0x0001e20000100800 */
[----:B------:R-:W-:Y:S01]  /*38ea0*/  @!P4 FMUL R119, R119, 16777216 ;  /* 0x4b8000007777c820 */ /* 0x000fe20000400000 */
[----:B------:R-:W-:-:S02]  /*38eb0*/  FMUL R117, R4, R117 ;  /* 0x0000007504757220 */ /* 0x000fc40000400000 */
[----:B0-----:R-:W4:Y:S04]  /*38ec0*/  LDL.LU R127, [R1+0x1c78] ;  /* 0x001c7800017f7983 */ /* 0x001f280000300800 */
[----:B------:R0:W-:Y:S01]  /*38ed0*/  STL [R1+0x558], R126 ;  /* 0x0005587e01007387 */ /* 0x0001e20000100800 */
[----:B------:R-:W-:Y:S01]  /*38ee0*/  @!P4 FMUL R118, R118, 16777216 ;  /* 0x4b8000007676c820 */ /* 0x000fe20000400000 */
[C---:B------:R-:W-:Y:S02]  /*38ef0*/  FMUL R116, R4.reuse, R116 ;  /* 0x0000007404747220 */ /* 0x040fe40000400000 */
[----:B0-----:R-:W4:Y:S04]  /*38f00*/  LDL.LU R126, [R1+0x1c74] ;  /* 0x001c7400017e7983 */ /* 0x001f280000300800 */
[----:B------:R0:W-:Y:S01]  /*38f10*/  STL [R1+0x554], R121 ;  /* 0x0005547901007387 */ /* 0x0001e20000100800 */
[----:B---3--:R-:W-:Y:S01]  /*38f20*/  @!P4 FMUL R115, R115, 16777216 ;  /* 0x4b8000007373c820 */ /* 0x008fe20000400000 */
[----:B------:R-:W-:-:S02]  /*38f30*/  FMUL R119, R4, R119 ;  /* 0x0000007704777220 */ /* 0x000fc40000400000 */
[----:B0-----:R-:W3:Y:S04]  /*38f40*/  LDL.LU R121, [R1+0x1c70] ;  /* 0x001c700001797983 */ /* 0x001ee80000300800 */
[----:B------:R0:W-:Y:S01]  /*38f50*/  STL [R1+0x550], R120 ;  /* 0x0005507801007387 */ /* 0x0001e20000100800 */
[----:B------:R-:W-:Y:S01]  /*38f60*/  @!P4 FMUL R114, R114, 16777216 ;  /* 0x4b8000007272c820 */ /* 0x000fe20000400000 */
[C---:B------:R-:W-:Y:S02]  /*38f70*/  FMUL R118, R4.reuse, R118 ;  /* 0x0000007604767220 */ /* 0x040fe40000400000 */
[----:B0-----:R-:W3:Y:S04]  /*38f80*/  LDL.LU R120, [R1+0x1c6c] ;  /* 0x001c6c0001787983 */ /* 0x001ee80000300800 */
[----:B------:R0:W-:Y:S01]  /*38f90*/  STL [R1+0x53c], R123 ;  /* 0x00053c7b01007387 */ /* 0x0001e20000100800 */
[----:B------:R-:W-:Y:S01]  /*38fa0*/  @!P4 FMUL R113, R113, 16777216 ;  /* 0x4b8000007171c820 */ /* 0x000fe20000400000 */
        /* <DEDUP_REMOVED lines=95> */
[----:B--2---:R-:W-:Y:S01]  /*395a0*/  @!P4 FMUL R89, R89, 16777216 ;  /* 0x4b8000005959c820 */ /* 0x004fe20000400000 */
[----:B------:R-:W-:-:S02]  /*395b0*/  FMUL R91, R4, R91 ;  /* 0x0000005b045b7220 */ /* 0x000fc40000400000 */
[----:B0-----:R-:W2:Y:S04]  /*395c0*/  LDL.LU R97, [R1+0x1c08] ;  /* 0x001c080001617983 */ /* 0x001ea80000300800 */
[----:B------:R0:W-:Y:S01]  /*395d0*/  STL [R1+0x460], R96 ;  /* 0x0004606001007387 */ /* 0x0001e20000100800 */
[----:B------:R-:W-:Y:S01]  /*395e0*/  @!P4 FMUL R88, R88, 16777216 ;  /* 0x4b8000005858c820 */ /* 0x000fe20000400000 */
[C---:B------:R-:W-:Y:S02]  /*395f0*/  FMUL R90, R4.reuse, R90 ;  /* 0x0000005a045a7220 */ /* 0x040fe40000400000 */
[----:B0-----:R-:W3:Y:S04]  /*39600*/  LDL.LU R96, [R1+0x1c04] ;  /* 0x001c040001607983 */ /* 0x001ee80000300800 */
[----:B------:R0:W-:Y:S01]  /*39610*/  STL [R1+0x45c], R95 ;  /* 0x00045c5f01007387 */ /* 0x0001e20000100800 */
[----:B------:R-:W-:Y:S01]  /*39620*/  @!P4 FMUL R87, R87, 16777216 ;  /* 0x4b8000005757c820 */ /* 0x000fe20000400000 */
[----:B------:R-:W-:-:S02]  /*39630*/  FMUL R89, R4, R89 ;  /* 0x0000005904597220 */ /* 0x000fc40000400000 */
[----:B0-----:R-:W2:Y:S04]  /*39640*/  LDL.LU R95, [R1+0x1c00] ;  /* 0x001c0000015f7983 */ /* 0x001ea80000300800 */
[----:B------:R0:W-:Y:S01]  /*39650*/  STL [R1+0x458], R94 ;  /* 0x0004585e01007387 */ /* 0x0001e20000100800 */
[----:B------:R-:W-:Y:S01]  /*39660*/  @!P4 FMUL R86, R86, 16777216 ;  /* 0x4b8000005656c820 */ /* 0x000fe20000400000 */
[C---:B------:R-:W-:Y:S02]  /*39670*/  FMUL R88, R4.reuse, R88 ;  /* 0x0000005804587220 */ /* 0x040fe40000400000 */
[----:B0-----:R-:W2:Y:S04]  /*39680*/  LDL.LU R94, [R1+0x1bfc] ;  /* 0x001bfc00015e7983 */ /* 0x001ea80000300800 */
[----:B------:R0:W-:Y:S01]  /*39690*/  STL [R1+0x438], R93 ;  /* 0x0004385d01007387 */ /* 0x0001e20000100800 */
[----:B------:R-:W-:Y:S01]  /*396a0*/  @!P4 FMUL R85, R85, 16777216 ;  /* 0x4b8000005555c820 */ /* 0x000fe20000400000 */
[----:B------:R-:W-:-:S02]  /*396b0*/  FMUL R87, R4, R87 ;  /* 0x0000005704577220 */ /* 0x000fc40000400000 */
[----:B0-----:R-:W3:Y:S04]  /*396c0*/  LDL.LU R93, [R1+0x1bf8] ;  /* 0x001bf800015d7983 */ /* 0x001ee80000300800 */
        /* <DEDUP_REMOVED lines=221> */
[----:B----4-:R-:W-:Y:S01]  /*3a4a0*/  @!P4 FMUL R29, R29, 16777216 ;  /* 0x4b8000001d1dc820 */ /* 0x010fe20000400000 */
[----:B------:R-:W-:-:S02]  /*3a4b0*/  FMUL R31, R4, R31 ;  /* 0x0000001f041f7220 */ /* 0x000fc40000400000 */
[----:B0-----:R-:W4:Y:S04]  /*3a4c0*/  LDL.LU R37, [R1+0x1b18] ;  /* 0x001b180001257983 */ /* 0x001f280000300800 */
[----:B------:R0:W-:Y:S01]  /*3a4d0*/  STL [R1+0x180], R36 ;  /* 0x0001802401007387 */ /* 0x0001e20000100800 */
[----:B------:R-:W-:Y:S01]  /*3a4e0*/  @!P4 FMUL R5, R5, 16777216 ;  /* 0x4b8000000505c820 */ /* 0x000fe20000400000 */
[C---:B------:R-:W-:Y:S02]  /*3a4f0*/  FMUL R30, R4.reuse, R30 ;  /* 0x0000001e041e7220 */ /* 0x040fe40000400000 */
[----:B0-----:R-:W3:Y:S04]  /*3a500*/  LDL.LU R36, [R1+0x1b14] ;  /* 0x001b140001247983 */ /* 0x001ee80000300800 */
[----:B------:R0:W-:Y:S01]  /*3a510*/  STL [R1+0x178], R35 ;  /* 0x0001782301007387 */ /* 0x0001e20000100800 */
[C---:B------:R-:W-:Y:S01]  /*3a520*/  FMUL R29, R4.reuse, R29 ;  /* 0x0000001d041d7220 */ /* 0x040fe20000400000 */
[----:B------:R-:W-:-:S02]  /*3a530*/  FMUL R5, R4, R5 ;  /* 0x0000000504057220 */ /* 0x000fc40000400000 */
[----:B0-----:R-:W2:Y:S04]  /*3a540*/  LDL.LU R35, [R1+0x1b10] ;  /* 0x001b100001237983 */ /* 0x001ea80000300800 */
[----:B------:R0:W-:Y:S01]  /*3a550*/  STL [R1+0x174], R34 ;  /* 0x0001742201007387 */ /* 0x0001e20000100800 */
[----:B------:R-:W-:Y:S01]  /*3a560*/  @!P4 FMUL R247, R247, 16777216 ;  /* 0x4b800000f7f7c820 */ /* 0x000fe20000400000 */
[----:B------:R-:W-:Y:S02]  /*3a570*/  @!P4 FMUL R22, R22, 16777216 ;  /* 0x4b8000001616c820 */ /* 0x000fe40000400000 */
[----:B0-----:R-:W2:Y:S04]  /*3a580*/  LDL.LU R34, [R1+0x1b0c] ;  /* 0x001b0c0001227983 */ /* 0x001ea80000300800 */
[----:B------:R0:W-:Y:S01]  /*3a590*/  STL [R1+0x16c], R33 ;  /* 0x00016c2101007387 */ /* 0x0001e20000100800 */
[----:B------:R-:W-:-:S03]  /*3a5a0*/  @!P4 FMUL R19, R19, 16777216 ;  /* 0x4b8000001313c820 */ /* 0x000fc60000400000 */
[----:B0-----:R-:W4:Y:S04]  /*3a5b0*/  LDL.LU R33, [R1+0x1b08] ;  /* 0x001b080001217983 */ /* 0x001f280000300800 */
[----:B------:R0:W-:Y:S01]  /*3a5c0*/  STL [R1+0x168], R32 ;  /* 0x0001682001007387 */ /* 0x0001e20000100800 */
[----:B------:R-:W-:Y:S01]  /*3a5d0*/  @!P4 FMUL R18, R18, 16777216 ;  /* 0x4b8000001212c820 */ /* 0x000fe20000400000 */
[----:B------:R-:W-:Y:S02]  /*3a5e0*/  FMUL R247, R4, R247 ;  /* 0x000000f704f77220 */ /* 0x000fe40000400000 */
[----:B0-----:R-:W3:Y:S04]  /*3a5f0*/  LDL.LU R32, [R1+0x1b04] ;  /* 0x001b040001207983 */ /* 0x001ee80000300800 */
[----:B------:R0:W-:Y:S01]  /*3a600*/  STL [R1+0x160], R31 ;  /* 0x0001601f01007387 */ /* 0x0001e20000100800 */
[----:B------:R-:W-:Y:S01]  /*3a610*/  @!P4 FMUL R15, R15, 16777216 ;  /* 0x4b8000000f0fc820 */ /* 0x000fe20000400000 */
[----:B------:R-:W-:-:S02]  /*3a620*/  @!P4 FMUL R14, R14, 16777216 ;  /* 0x4b8000000e0ec820 */ /* 0x000fc40000400000 */
[----:B0-----:R-:W2:Y:S04]  /*3a630*/  LDL.LU R31, [R1+0x1b00] ;  /* 0x001b0000011f7983 */ /* 0x001ea80000300800 */
[----:B------:R0:W-:Y:S01]  /*3a640*/  STL [R1+0x158], R30 ;  /* 0x0001581e01007387 */ /* 0x0001e20000100800 */
[C---:B------:R-:W-:Y:S01]  /*3a650*/  FMUL R19, R4.reuse, R19 ;  /* 0x0000001304137220 */ /* 0x040fe20000400000 */
[C---:B------:R-:W-:Y:S02]  /*3a660*/  FMUL R18, R4.reuse, R18 ;  /* 0x0000001204127220 */ /* 0x040fe40000400000 */
[----:B0-----:R-:W2:Y:S04]  /*3a670*/  LDL.LU R30, [R1+0x1afc] ;  /* 0x001afc00011e7983 */ /* 0x001ea80000300800 */
[----:B------:R0:W-:Y:S01]  /*3a680*/  STL [R1+0x14c], R29 ;  /* 0x00014c1d01007387 */ /* 0x0001e20000100800 */
[----:B------:R-:W-:Y:S01]  /*3a690*/  @!P4 FMUL R11, R11, 16777216 ;  /* 0x4b8000000b0bc820 */ /* 0x000fe20000400000 */
[----:B------:R-:W-:-:S02]  /*3a6a0*/  FMUL R15, R4, R15 ;  /* 0x0000000f040f7220 */ /* 0x000fc40000400000 */
[----:B0-----:R-:W4:Y:S04]  /*3a6b0*/  LDL.LU R29, [R1+0x1af8] ;  /* 0x001af800011d7983 */ /* 0x001f280000300800 */
[----:B------:R0:W-:Y:S01]  /*3a6c0*/  STL [R1+0x148], R5 ;  /* 0x0001480501007387 */ /* 0x0001e20000100800 */
[----:B------:R-:W-:-:S03]  /*3a6d0*/  FMUL R14, R4, R14 ;  /* 0x0000000e040e7220 */ /* 0x000fc60000400000 */
[----:B------:R-:W-:Y:S01]  /*3a6e0*/  STL [R1+0x13c], R247 ;  /* 0x00013cf701007387 */ /* 0x000fe20000100800 */
[C---:B0-----:R-:W-:Y:S01]  /*3a6f0*/  FMUL R5, R4.reuse, R22 ;  /* 0x0000001604057220 */ /* 0x041fe20000400000 */
[----:B------:R-:W-:-:S04]  /*3a700*/  FMUL R11, R4, R11 ;  /* 0x0000000b040b7220 */ /* 0x000fc80000400000 */
[----:B------:R0:W-:Y:S01]  /*3a710*/  STL [R1+0x134], R5 ;  /* 0x0001340501007387 */ /* 0x0001e20000100800 */
[----:B------:R-:W-:Y:S01]  /*3a720*/  @!P4 FMUL R28, R28, 16777216 ;  /* 0x4b8000001c1cc820 */ /* 0x000fe20000400000 */
[----:B------:R-:W-:Y:S02]  /*3a730*/  @!P4 FMUL R27, R27, 16777216 ;  /* 0x4b8000001b1bc820 */ /* 0x000fe40000400000 */
[----:B0-----:R-:W2:Y:S04]  /*3a740*/  LDL.LU R5, [R1+0x874] ;  /* 0x0008740001057983 */ /* 0x001ea80000300800 */
[----:B------:R0:W-:Y:S04]  /*3a750*/  STL [R1+0x12c], R19 ;  /* 0x00012c1301007387 */ /* 0x0001e80000100800 */
[----:B------:R1:W-:Y:S04]  /*3a760*/  STL [R1+0x124], R18 ;  /* 0x0001241201007387 */ /* 0x0003e80000100800 */
[----:B------:R-:W3:Y:S04]  /*3a770*/  LDL.LU R22, [R1+0x870] ;  /* 0x0008700001167983 */ /* 0x000ee80000300800 */
[----:B------:R1:W-:Y:S01]  /*3a780*/  STL [R1+0x11c], R15 ;  /* 0x00011c0f01007387 */ /* 0x0003e20000100800 */
[----:B------:R-:W-:-:S03]  /*3a790*/  @!P4 FMUL R26, R26, 16777216 ;  /* 0x4b8000001a1ac820 */ /* 0x000fc60000400000 */
[----:B------:R1:W-:Y:S01]  /*3a7a0*/  STL [R1+0x118], R14 ;  /* 0x0001180e01007387 */ /* 0x0003e20000100800 */
[----:B------:R-:W-:-:S03]  /*3a7b0*/  FMUL R28, R4, R28 ;  /* 0x0000001c041c7220 */ /* 0x000fc60000400000 */
[----:B0-----:R-:W4:Y:S01]  /*3a7c0*/  LDL.LU R19, [R1+0x6c] ;  /* 0x00006c0001137983 */ /* 0x001f220000300800 */
[----:B------:R-:W-:-:S03]  /*3a7d0*/  @!P4 FMUL R25, R25, 16777216 ;  /* 0x4b8000001919c820 */ /* 0x000fc60000400000 */
[----:B------:R0:W-:Y:S01]  /*3a7e0*/  STL [R1+0x10c], R11 ;  /* 0x00010c0b01007387 */ /* 0x0001e20000100800 */
[----:B------:R-:W-:-:S03]  /*3a7f0*/  FMUL R27, R4, R27 ;  /* 0x0000001b041b7220 */ /* 0x000fc60000400000 */
[----:B-1----:R-:W2:Y:S01]  /*3a800*/  LDL.LU R18, [R1+0x60] ;  /* 0x0000600001127983 */ /* 0x002ea20000300800 */
[----:B------:R-:W-:-:S03]  /*3a810*/  MOV R247, R10 ;  /* 0x0000000a00f77202 */ /* 0x000fc60000000f00 */
[----:B------:R-:W2:Y:S01]  /*3a820*/  LDL.LU R15, [R1+0x5c] ;  /* 0x00005c00010f7983 */ /* 0x000ea20000300800 */
[----:B------:R-:W-:Y:S01]  /*3a830*/  @!P4 FMUL R24, R24, 16777216 ;  /* 0x4b8000001818c820 */ /* 0x000fe20000400000 */
[----:B------:R-:W-:Y:S02]  /*3a840*/  FMUL R26, R4, R26 ;  /* 0x0000001a041a7220 */ /* 0x000fe40000400000 */
[----:B------:R-:W2:Y:S01]  /*3a850*/  LDL.LU R14, [R1+0x50] ;  /* 0x00005000010e7983 */ /* 0x000ea20000300800 */
[----:B------:R-:W-:-:S03]  /*3a860*/  @!P4 FMUL R23, R23, 16777216 ;  /* 0x4b8000001717c820 */ /* 0x000fc60000400000 */
[----:B0-----:R-:W2:Y:S01]  /*3a870*/  LDL.LU R11, [R1+0x1c] ;  /* 0x00001c00010b7983 */ /* 0x001ea20000300800 */
[----:B------:R-:W-:-:S03]  /*3a880*/  FMUL R25, R4, R25 ;  /* 0x0000001904197220 */ /* 0x000fc60000400000 */
[----:B------:R-:W2:Y:S01]  /*3a890*/  LDL.LU R10, [R1+0x4] ;  /* 0x00000400010a7983 */ /* 0x000ea20000300800 */
[----:B------:R-:W-:-:S03]  /*3a8a0*/  @!P4 FMUL R21, R21, 16777216 ;  /* 0x4b8000001515c820 */ /* 0x000fc60000400000 */
[----:B------:R0:W-:Y:S01]  /*3a8b0*/  STL [R1+0x108], R28 ;  /* 0x0001081c01007387 */ /* 0x0001e20000100800 */
[----:B------:R-:W-:Y:S01]  /*3a8c0*/  FMUL R24, R4, R24 ;  /* 0x0000001804187220 */ /* 0x000fe20000400000 */
[----:B------:R-:W-:Y:S01]  /*3a8d0*/  @!P4 FMUL R20, R20, 16777216 ;  /* 0x4b8000001414c820 */ /* 0x000fe20000400000 */
[C---:B------:R-:W-:Y:S01]  /*3a8e0*/  FMUL R23, R4.reuse, R23 ;  /* 0x0000001704177220 */ /* 0x040fe20000400000 */
[----:B------:R-:W-:Y:S01]  /*3a8f0*/  @!P4 FMUL R17, R17, 16777216 ;  /* 0x4b8000001111c820 */ /* 0x000fe20000400000 */
[----:B0-----:R-:W2:Y:S04]  /*3a900*/  LDL.LU R28, [R1+0x1af4] ;  /* 0x001af400011c7983 */ /* 0x001ea80000300800 */
[----:B------:R0:W-:Y:S01]  /*3a910*/  STL [R1+0xfc], R27 ;  /* 0x0000fc1b01007387 */ /* 0x0001e20000100800 */
[----:B------:R-:W-:Y:S01]  /*3a920*/  FMUL R21, R4, R21 ;  /* 0x0000001504157220 */ /* 0x000fe20000400000 */
[----:B------:R-:W-:Y:S01]  /*3a930*/  @!P4 FMUL R16, R16, 16777216 ;  /* 0x4b8000001010c820 */ /* 0x000fe20000400000 */
[C---:B------:R-:W-:Y:S01]  /*3a940*/  FMUL R20, R4.reuse, R20 ;  /* 0x0000001404147220 */ /* 0x040fe20000400000 */
[----:B0-----:R-:W2:Y:S04]  /*3a950*/  LDL.LU R27, [R1+0x1af0] ;  /* 0x001af000011b7983 */ /* 0x001ea80000300800 */
        /* <DEDUP_REMOVED lines=22> */
[----:B------:R-:W-:Y:S02]  /*3aac0*/  FMUL R8, R4, R8 ;  /* 0x0000000804087220 */ /* 0x000fe40000400000 */
        /* <DEDUP_REMOVED lines=14> */
[C---:B------:R-:W-:Y:S01]  /*3abb0*/  FMUL R248, R4.reuse, R248 ;  /* 0x000000f804f87220 */ /* 0x040fe20000400000 */
[----:B------:R-:W-:Y:S02]  /*3abc0*/  FMUL R249, R4, R249 ;  /* 0x000000f904f97220 */ /* 0x000fe40000400000 */
[----:B0-----:R-:W2:Y:S04]  /*3abd0*/  LDL.LU R12, [R1+0x1ac8] ;  /* 0x001ac800010c7983 */ /* 0x001ea80000300800 */
[----:B------:R0:W-:Y:S04]  /*3abe0*/  STL [R1+0x38], R9 ;  /* 0x0000380901007387 */ /* 0x0001e80000100800 */
        /* <DEDUP_REMOVED lines=12> */
[----:B0-----:R-:W2:Y:S01]  /*3acb0*/  LDL.LU R249, [R1+0x1aac] ;  /* 0x001aac0001f97983 */ /* 0x001ea20000300800 */
[C---:B------:R-:W-:Y:S01]  /*3acc0*/  FSETP.GEU.AND P1, PT, |R3|.reuse, 1.175494350822287508e-38, PT ;  /* 0x008000000300780b */ /* 0x040fe20003f2e200 */
[----:B------:R-:W-:Y:S01]  /*3acd0*/  @P3 FMUL R3, R3, 0.25 ;  /* 0x3e80000003033820 */ /* 0x000fe20000400000 */
[----:B------:R-:W-:Y:S01]  /*3ace0*/  @!P4 FMUL R251, R251, 16777216 ;  /* 0x4b800000fbfbc820 */ /* 0x000fe20000400000 */
[----:B------:R-:W-:-:S03]  /*3acf0*/  @!P4 FMUL R250, R250, 16777216 ;  /* 0x4b800000fafac820 */ /* 0x000fc60000400000 */
[C---:B------:R-:W-:Y:S01]  /*3ad00*/  FMUL R251, R4.reuse, R251 ;  /* 0x000000fb04fb7220 */ /* 0x040fe20000400000 */
[----:B------:R-:W-:-:S06]  /*3ad10*/  FMUL R250, R4, R250 ;  /* 0x000000fa04fa7220 */ /* 0x000fcc0000400000 */
[----:B------:R-:W-:Y:S01]  /*3ad20*/  @!P1 FMUL R3, R3, 16777216 ;  /* 0x4b80000003039820 */ /* 0x000fe20000400000 */
[----:B------:R-:W-:-:S03]  /*3ad30*/  FSETP.GEU.AND P5, PT, |R2|, 1.175494350822287508e-38, PT ;  /* 0x008000000200780b */ /* 0x000fc60003fae200 */
[----:B------:R0:W1:Y:S01]  /*3ad40*/  MUFU.RCP R4, R3 ;  /* 0x0000000300047308 */ /* 0x0000620000001000 */
[----:B------:R-:W-:Y:S01]  /*3ad50*/  @!P1 FMUL R247, R247, 16777216 ;  /* 0x4b800000f7f79820 */ /* 0x000fe20000400000 */
[----:B------:R-:W-:-:S04]  /*3ad60*/  @P2 FMUL R2, R2, 0.25 ;  /* 0x3e80000002022820 */ /* 0x000fc80000400000 */
[----:B0-----:R-:W-:-:S04]  /*3ad70*/  MOV R3, R247 ;  /* 0x000000f700037202 */ /* 0x001fc80000000f00 */
[----:B---3--:R-:W-:Y:S01]  /*3ad80*/  @!P5 FMUL R22, R22, 16777216 ;  /* 0x4b8000001616d820 */ /* 0x008fe20000400000 */
[----:B------:R-:W-:Y:S01]  /*3ad90*/  @!P5 FMUL R2, R2, 16777216 ;  /* 0x4b8000000202d820 */ /* 0x000fe20000400000 */
[----:B----4-:R-:W-:-:S03]  /*3ada0*/  @!P1 FMUL R19, R19, 16777216 ;  /* 0x4b80000013139820 */ /* 0x010fc60000400000 */
[----:B------:R0:W3:Y:S01]  /*3adb0*/  MUFU.RCP R247, R2 ;  /* 0x0000000200f77308 */ /* 0x0000e20000001000 */
[----:B-1----:R-:W-:Y:S01]  /*3adc0*/  FMUL R3, R4, R3 ;  /* 0x0000000304037220 */ /* 0x002fe20000400000 */
[----:B--2---:R-:W-:Y:S01]  /*3add0*/  @!P1 FMUL R18, R18, 16777216 ;  /* 0x4b80000012129820 */ /* 0x004fe20000400000 */
[----:B0-----:R-:W-:Y:S02]  /*3ade0*/  MOV R2, R22 ;  /* 0x0000001600027202 */ /* 0x001fe40000000f00 */
[----:B------:R-:W2:Y:S04]  /*3adf0*/  LDL.LU R22, [R1+0x1aa8] ;  /* 0x001aa80001167983 */ /* 0x000ea80000300800 */
[----:B------:R0:W-:Y:S01]  /*3ae00*/  STL [R1+0x49c], R3 ;  /* 0x00049c0301007387 */ /* 0x0001e20000100800 */
[----:B------:R-:W-:Y:S01]  /*3ae10*/  @!P1 FMUL R15, R15, 16777216 ;  /* 0x4b8000000f0f9820 */ /* 0x000fe20000400000 */
[----:B0-----:R-:W-:-:S02]  /*3ae20*/  FMUL R3, R4, R19 ;  /* 0x0000001304037220 */ /* 0x001fc40000400000 */
[----:B------:R-:W4:Y:S04]  /*3ae30*/  LDL.LU R19, [R1+0x1aa4] ;  /* 0x001aa40001137983 */ /* 0x000f280000300800 */
[----:B------:R0:W-:Y:S01]  /*3ae40*/  STL [R1+0x494], R3 ;  /* 0x0004940301007387 */ /* 0x0001e20000100800 */
[----:B------:R-:W-:Y:S01]  /*3ae50*/  @!P1 FMUL R14, R14, 16777216 ;  /* 0x4b8000000e0e9820 */ /* 0x000fe20000400000 */
[C---:B0-----:R-:W-:Y:S02]  /*3ae60*/  FMUL R3, R4.reuse, R18 ;  /* 0x0000001204037220 */ /* 0x041fe40000400000 */
[----:B------:R-:W3:Y:S04]  /*3ae70*/  LDL.LU R18, [R1+0x1aa0] ;  /* 0x001aa00001127983 */ /* 0x000ee80000300800 */
[----:B------:R0:W-:Y:S01]  /*3ae80*/  STL [R1+0x474], R3 ;  /* 0x0004740301007387 */ /* 0x0001e20000100800 */
[----:B------:R-:W-:Y:S01]  /*3ae90*/  @!P1 FMUL R11, R11, 16777216 ;  /* 0x4b8000000b0b9820 */ /* 0x000fe20000400000 */
[----:B0-----:R-:W-:-:S02]  /*3aea0*/  FMUL R3, R4, R15 ;  /* 0x0000000f04037220 */ /* 0x001fc40000400000 */
[----:B------:R-:W2:Y:S04]  /*3aeb0*/  LDL.LU R15, [R1+0x1a9c] ;  /* 0x001a9c00010f7983 */ /* 0x000ea80000300800 */
[----:B------:R0:W-:Y:S01]  /*3aec0*/  STL [R1+0x470], R3 ;  /* 0x0004700301007387 */ /* 0x0001e20000100800 */
[----:B------:R-:W-:Y:S01]  /*3aed0*/  @!P1 FMUL R10, R10, 16777216 ;  /* 0x4b8000000a0a9820 */ /* 0x000fe20000400000 */
[C---:B0-----:R-:W-:Y:S02]  /*3aee0*/  FMUL R3, R4.reuse, R14 ;  /* 0x0000000e04037220 */ /* 0x041fe40000400000 */
[----:B------:R-:W4:Y:S04]  /*3aef0*/  LDL.LU R14, [R1+0x1a98] ;  /* 0x001a9800010e7983 */ /* 0x000f280000300800 */
[----:B------:R0:W-:Y:S02]  /*3af00*/  STL [R1+0x46c], R3 ;  /* 0x00046c0301007387 */ /* 0x0001e40000100800 */
[----:B0-----:R-:W-:-:S02]  /*3af10*/  FMUL R3, R4, R11 ;  /* 0x0000000b04037220 */ /* 0x001fc40000400000 */
[----:B------:R-:W3:Y:S04]  /*3af20*/  LDL.LU R11, [R1+0x1a94] ;  /* 0x001a9400010b7983 */ /* 0x000ee80000300800 */
[----:B------:R0:W-:Y:S02]  /*3af30*/  STL [R1+0x464], R3 ;  /* 0x0004640301007387 */ /* 0x0001e40000100800 */
[----:B0-----:R-:W-:Y:S02]  /*3af40*/  FMUL R3, R4, R10 ;  /* 0x0000000a04037220 */ /* 0x001fe40000400000 */
[----:B------:R-:W2:Y:S04]  /*3af50*/  LDL.LU R10, [R1+0x1a90] ;  /* 0x001a9000010a7983 */ /* 0x000ea80000300800 */
[----:B------:R0:W-:Y:S01]  /*3af60*/  STL [R1+0x444], R3 ;  /* 0x0004440301007387 */ /* 0x0001e20000100800 */
[----:B------:R-:W-:Y:S01]  /*3af70*/  @!P1 FMUL R20, R20, 16777216 ;  /* 0x4b80000014149820 */ /* 0x000fe20000400000 */
        /* <DEDUP_REMOVED lines=10> */
[----:B------:R-:W-:-:S04]  /*3b020*/  @!P1 FMUL R7, R7, 16777216 ;  /* 0x4b80000007079820 */ /* 0x000fc80000400000 */
[----:B------:R-:W-:Y:S01]  /*3b030*/  FMUL R7, R4, R7 ;  /* 0x0000000704077220 */ /* 0x000fe20000400000 */
[----:B------:R-:W-:Y:S01]  /*3b040*/  @!P1 FMUL R6, R6, 16777216 ;  /* 0x4b80000006069820 */ /* 0x000fe20000400000 */
[----:B------:R-:W-:-:S04]  /*3b050*/  @!P1 FMUL R244, R244, 16777216 ;  /* 0x4b800000f4f49820 */ /* 0x000fc80000400000 */
[----:B------:R-:W-:Y:S01]  /*3b060*/  FMUL R244, R4, R244 ;  /* 0x000000f404f47220 */ /* 0x000fe20000400000 */
[----:B------:R-:W-:-:S04]  /*3b070*/  @!P1 FMUL R248, R248, 16777216 ;  /* 0x4b800000f8f89820 */ /* 0x000fc80000400000 */
[----:B------:R-:W-:Y:S01]  /*3b080*/  FMUL R248, R4, R248 ;  /* 0x000000f804f87220 */ /* 0x000fe20000400000 */
[----:B------:R-:W-:-:S04]  /*3b090*/  @!P1 FMUL R249, R249, 16777216 ;  /* 0x4b800000f9f99820 */ /* 0x000fc80000400000 */
[----:B0-----:R-:W-:-:S05]  /*3b0a0*/  FMUL R3, R4, R249 ;  /* 0x000000f904037220 */ /* 0x001fca0000400000 */
[----:B------:R0:W-:Y:S04]  /*3b0b0*/  STL [R1+0x440], R3 ;  /* 0x0004400301007387 */ /* 0x0001e80000100800 */
[----:B------:R-:W-:Y:S01]  /*3b0c0*/  STL [R1+0x43c], R248 ;  /* 0x00043cf801007387 */ /* 0x000fe20000100800 */
[----:B0-----:R-:W-:-:S03]  /*3b0d0*/  FMUL R3, R4, R6 ;  /* 0x0000000604037220 */ /* 0x001fc60000400000 */
[----:B------:R-:W-:Y:S01]  /*3b0e0*/  STL [R1+0x434], R244 ;  /* 0x000434f401007387 */ /* 0x000fe20000100800 */
[----:B------:R-:W-:-:S03]  /*3b0f0*/  FMUL R6, R4, R8 ;  /* 0x0000000804067220 */ /* 0x000fc60000400000 */
[----:B------:R0:W-:Y:S04]  /*3b100*/  STL [R1+0x414], R3 ;  /* 0x0004140301007387 */ /* 0x0001e80000100800 */
[----:B------:R1:W-:Y:S01]  /*3b110*/  STL [R1+0x410], R7 ;  /* 0x0004100701007387 */ /* 0x0003e20000100800 */
[----:B0-----:R-:W-:-:S03]  /*3b120*/  FMUL R3, R4, R9 ;  /* 0x0000000904037220 */ /* 0x001fc60000400000 */
[----:B------:R0:W-:Y:S01]  /*3b130*/  STL [R1+0x408], R6 ;  /* 0x0004080601007387 */ /* 0x0001e20000100800 */
[----:B-1----:R-:W-:-:S03]  /*3b140*/  FMUL R7, R4, R12 ;  /* 0x0000000c04077220 */ /* 0x002fc60000400000 */
        /* <DEDUP_REMOVED lines=9> */
[----:B------:R-:W-:Y:S01]  /*3b1e0*/  @!P1 FMUL R29, R29, 16777216 ;  /* 0x4b8000001d1d9820 */ /* 0x000fe20000400000 */
[C---:B0-----:R-:W-:Y:S02]  /*3b1f0*/  FMUL R3, R4.reuse, R21 ;  /* 0x0000001504037220 */ /* 0x041fe40000400000 */
[----:B------:R0:W-:Y:S01]  /*3b200*/  STL [R1+0x3b4], R6 ;  /* 0x0003b40601007387 */ /* 0x0001e20000100800 */
[----:B-1----:R-:W-:-:S03]  /*3b210*/  FMUL R7, R4, R24 ;  /* 0x0000001804077220 */ /* 0x002fc60000400000 */
[----:B------:R1:W-:Y:S01]  /*3b220*/  STL [R1+0x3b0], R3 ;  /* 0x0003b00301007387 */ /* 0x0003e20000100800 */
[----:B------:R-:W-:Y:S01]  /*3b230*/  @!P1 FMUL R32, R32, 16777216 ;  /* 0x4b80000020209820 */ /* 0x000fe20000400000 */
[----:B------:R-:W-:Y:S01]  /*3b240*/  @!P1 FMUL R33, R33, 16777216 ;  /* 0x4b80000021219820 */ /* 0x000fe20000400000 */
[C---:B0-----:R-:W-:Y:S01]  /*3b250*/  FMUL R6, R4.reuse, R25 ;  /* 0x0000001904067220 */ /* 0x041fe20000400000 */
        /* <DEDUP_REMOVED lines=140> */
[----:B0-----:R-:W-:-:S03]  /*3bb20*/  FMUL R6, R4, R123 ;  /* 0x0000007b04067220 */ /* 0x001fc60000400000 */
[----:B------:R0:W-:Y:S01]  /*3bb30*/  STL [R1+0x78], R7 ;  /* 0x0000780701007387 */ /* 0x0001e20000100800 */
[----:B-1----:R-:W-:-:S03]  /*3bb40*/  FMUL R3, R4, R126 ;  /* 0x0000007e04037220 */ /* 0x002fc60000400000 */
[----:B------:R-:W4:Y:S04]  /*3bb50*/  LDL.LU R25, [R1+0xd4] ;  /* 0x0000d40001197983 */ /* 0x000f280000300800 */
[----:B------:R-:W-:Y:S04]  /*3bb60*/  STL [R1+0x74], R6 ;  /* 0x0000740601007387 */ /* 0x000fe80000100800 */
[----:B------:R-:W4:Y:S04]  /*3bb70*/  LDL.LU R24, [R1+0xd0] ;  /* 0x0000d00001187983 */ /* 0x000f280000300800 */
[----:B------:R1:W-:Y:S04]  /*3bb80*/  STL [R1+0x68], R3 ;  /* 0x0000680301007387 */ /* 0x0003e80000100800 */
[----:B------:R-:W4:Y:S04]  /*3bb90*/  LDL.LU R20, [R1+0xbc] ;  /* 0x0000bc0001147983 */ /* 0x000f280000300800 */
[----:B------:R-:W4:Y:S04]  /*3bba0*/  LDL.LU R16, [R1+0xb8] ;  /* 0x0000b80001107983 */ /* 0x000f280000300800 */
[----:B------:R-:W4:Y:S04]  /*3bbb0*/  LDL.LU R12, [R1+0xa0] ;  /* 0x0000a000010c7983 */ /* 0x000f280000300800 */
[----:B------:R-:W4:Y:S04]  /*3bbc0*/  LDL.LU R8, [R1+0x98] ;  /* 0x0000980001087983 */ /* 0x000f280000300800 */
[----:B------:R-:W4:Y:S01]  /*3bbd0*/  LDL.LU R244, [R1+0x94] ;  /* 0x0000940001f47983 */ /* 0x000f220000300800 */
[----:B0-----:R-:W-:-:S03]  /*3bbe0*/  F2FP.F16.F32.PACK_AB R7, R0, R252 ;  /* 0x000000fc0007723e */ /* 0x001fc600000000ff */
[----:B------:R-:W4:Y:S04]  /*3bbf0*/  LDL.LU R248, [R1+0x8c] ;  /* 0x00008c0001f87983 */ /* 0x000f280000300800 */
[----:B------:R-:W4:Y:S04]  /*3bc00*/  LDL.LU R249, [R1+0x70] ;  /* 0x0000700001f97983 */ /* 0x000f280000300800 */
[----:B-1----:R-:W4:Y:S04]  /*3bc10*/  LDL.LU R3, [R1+0x64] ;  /* 0x0000640001037983 */ /* 0x002f280000300800 */
[----:B------:R-:W4:Y:S04]  /*3bc20*/  LDL.LU R0, [R1+0x1a8c] ;  /* 0x001a8c0001007983 */ /* 0x000f280000300800 */
[----:B------:R-:W4:Y:S01]  /*3bc30*/  LDL.LU R252, [R1+0x1a88] ;  /* 0x001a880001fc7983 */ /* 0x000f220000300800 */
[----:B--2---:R-:W-:Y:S01]  /*3bc40*/  @!P5 FMUL R10, R10, 16777216 ;  /* 0x4b8000000a0ad820 */ /* 0x004fe20000400000 */
[----:B---3--:R-:W-:Y:S01]  /*3bc50*/  @!P5 FMUL R11, R11, 16777216 ;  /* 0x4b8000000b0bd820 */ /* 0x008fe20000400000 */
[----:B----4-:R-:W-:Y:S01]  /*3bc60*/  @!P5 FMUL R14, R14, 16777216 ;  /* 0x4b8000000e0ed820 */ /* 0x010fe20000400000 */
        /* <DEDUP_REMOVED lines=28> */
[----:B------:R-:W-:-:S04]  /*3be30*/  @!P5 FMUL R24, R24, 16777216 ;  /* 0x4b8000001818d820 */ /* 0x000fc80000400000 */
[----:B------:R-:W-:Y:S01]  /*3be40*/  FMUL R25, R247, R24 ;  /* 0x00000018f7197220 */ /* 0x000fe20000400000 */
[----:B------:R-:W-:Y:S01]  /*3be50*/  @!P5 FMUL R20, R20, 16777216 ;  /* 0x4b8000001414d820 */ /* 0x000fe20000400000 */
[----:B------:R-:W-:-:S03]  /*3be60*/  @!P5 FMUL R16, R16, 16777216 ;  /* 0x4b8000001010d820 */ /* 0x000fc60000400000 */
[C---:B------:R-:W-:Y:S01]  /*3be70*/  FMUL R24, R247.reuse, R20 ;  /* 0x00000014f7187220 */ /* 0x040fe20000400000 */
[----:B------:R-:W-:Y:S01]  /*3be80*/  @!P5 FMUL R12, R12, 16777216 ;  /* 0x4b8000000c0cd820 */ /* 0x000fe20000400000 */
[C---:B------:R-:W-:Y:S01]  /*3be90*/  FMUL R20, R247.reuse, R16 ;  /* 0x00000010f7147220 */ /* 0x040fe20000400000 */
[----:B------:R-:W-:Y:S02]  /*3bea0*/  @!P5 FMUL R8, R8, 16777216 ;  /* 0x4b8000000808d820 */ /* 0x000fe40000400000 */
[C---:B------:R-:W-:Y:S01]  /*3beb0*/  FMUL R16, R247.reuse, R12 ;  /* 0x0000000cf7107220 */ /* 0x040fe20000400000 */
[----:B------:R-:W-:Y:S01]  /*3bec0*/  STL [R1+0x34c], R28 ;  /* 0x00034c1c01007387 */ /* 0x000fe20000100800 */
[----:B------:R-:W-:Y:S01]  /*3bed0*/  @!P5 FMUL R244, R244, 16777216 ;  /* 0x4b800000f4f4d820 */ /* 0x000fe20000400000 */
[C---:B------:R-:W-:Y:S02]  /*3bee0*/  FMUL R12, R247.reuse, R8 ;  /* 0x00000008f70c7220 */ /* 0x040fe40000400000 */
[----:B------:R-:W-:Y:S01]  /*3bef0*/  STL [R1+0x340], R25 ;  /* 0x0003401901007387 */ /* 0x000fe20000100800 */
[----:B------:R-:W-:Y:S01]  /*3bf00*/  @!P5 FMUL R248, R248, 16777216 ;  /* 0x4b800000f8f8d820 */ /* 0x000fe20000400000 */
[----:B------:R-:W-:-:S02]  /*3bf10*/  FMUL R8, R247, R244 ;  /* 0x000000f4f7087220 */ /* 0x000fc40000400000 */
[----:B------:R-:W-:Y:S01]  /*3bf20*/  STL [R1+0x31c], R24 ;  /* 0x00031c1801007387 */ /* 0x000fe20000100800 */
[----:B------:R-:W-:-:S03]  /*3bf30*/  @!P5 FMUL R249, R249, 16777216 ;  /* 0x4b800000f9f9d820 */ /* 0x000fc60000400000 */
[----:B------:R-:W-:Y:S01]  /*3bf40*/  STL [R1+0x314], R20 ;  /* 0x0003141401007387 */ /* 0x000fe20000100800 */
[----:B------:R-:W-:-:S03]  /*3bf50*/  @!P5 FMUL R3, R3, 16777216 ;  /* 0x4b8000000303d820 */ /* 0x000fc60000400000 */
[----:B------:R0:W-:Y:S04]  /*3bf60*/  STL [R1+0x30c], R16 ;  /* 0x00030c1001007387 */ /* 0x0001e80000100800 */
[----:B------:R1:W-:Y:S01]  /*3bf70*/  STL [R1+0x300], R12 ;  /* 0x0003000c01007387 */ /* 0x0003e20000100800 */
[----:B------:R-:W-:Y:S01]  /*3bf80*/  @!P5 FMUL R252, R252, 16777216 ;  /* 0x4b800000fcfcd820 */ /* 0x000fe20000400000 */
[----:B------:R-:W-:Y:S02]  /*3bf90*/  @!P5 FMUL R0, R0, 16777216 ;  /* 0x4b8000000000d820 */ /* 0x000fe40000400000 */
[----:B------:R2:W-:Y:S01]  /*3bfa0*/  STL [R1+0x2dc], R8 ;  /* 0x0002dc0801007387 */ /* 0x0005e20000100800 */
[C---:B0-----:R-:W-:Y:S01]  /*3bfb0*/  FMUL R16, R247.reuse, R248 ;  /* 0x000000f8f7107220 */ /* 0x041fe20000400000 */
[----:B-1----:R-:W-:-:S04]  /*3bfc0*/  FMUL R12, R247, R249 ;  /* 0x000000f9f70c7220 */ /* 0x002fc80000400000 */
[----:B------:R-:W-:Y:S01]  /*3bfd0*/  STL [R1+0x2d4], R16 ;  /* 0x0002d41001007387 */ /* 0x000fe20000100800 */
[C---:B--2---:R-:W-:Y:S01]  /*3bfe0*/  FMUL R8, R247.reuse, R3 ;  /* 0x00000003f7087220 */ /* 0x044fe20000400000 */
[C---:B------:R-:W-:Y:S02]  /*3bff0*/  FMUL R3, R247.reuse, R252 ;  /* 0x000000fcf7037220 */ /* 0x040fe40000400000 */
[----:B------:R0:W-:Y:S04]  /*3c000*/  STL [R1+0x2cc], R12 ;  /* 0x0002cc0c01007387 */ /* 0x0001e80000100800 */
[----:B------:R-:W2:Y:S04]  /*3c010*/  LDL.LU R252, [R1+0x1a84] ;  /* 0x001a840001fc7983 */ /* 0x000ea80000300800 */
[----:B------:R1:W-:Y:S01]  /*3c020*/  STL [R1+0x2c0], R8 ;  /* 0x0002c00801007387 */ /* 0x0003e20000100800 */
[----:B0-----:R-:W-:-:S03]  /*3c030*/  FMUL R12, R247, R0 ;  /* 0x00000000f70c7220 */ /* 0x001fc60000400000 */
[----:B------:R-:W3:Y:S04]  /*3c040*/  LDL.LU R0, [R1+0x1a80] ;  /* 0x001a800001007983 */ /* 0x000ee80000300800 */
[----:B------:R0:W-:Y:S01]  /*3c050*/  STL [R1+0x29c], R3 ;  /* 0x00029c0301007387 */ /* 0x0001e20000100800 */
[C---:B-1----:R-:W-:Y:S01]  /*3c060*/  FMUL R8, R247.reuse, R10 ;  /* 0x0000000af7087220 */ /* 0x042fe20000400000 */
[C---:B------:R-:W-:Y:S02]  /*3c070*/  FMUL R10, R247.reuse, R14 ;  /* 0x0000000ef70a7220 */ /* 0x040fe40000400000 */
[----:B------:R-:W-:Y:S01]  /*3c080*/  STL [R1+0x294], R12 ;  /* 0x0002940c01007387 */ /* 0x000fe20000100800 */
[----:B0-----:R-:W-:-:S03]  /*3c090*/  FMUL R3, R247, R11 ;  /* 0x0000000bf7037220 */ /* 0x001fc60000400000 */
[----:B------:R0:W-:Y:S04]  /*3c0a0*/  STL [R1+0x28c], R8 ;  /* 0x00028c0801007387 */ /* 0x0001e80000100800 */
[----:B------:R1:W-:Y:S01]  /*3c0b0*/  STL [R1+0x280], R3 ;  /* 0x0002800301007387 */ /* 0x0003e20000100800 */
[----:B0-----:R-:W-:-:S03]  /*3c0c0*/  FMUL R8, R247, R15 ;  /* 0x0000000ff7087220 */ /* 0x001fc60000400000 */
[----:B------:R0:W-:Y:S01]  /*3c0d0*/  STL [R1+0x25c], R10 ;  /* 0x00025c0a01007387 */ /* 0x0001e20000100800 */
[----:B-1----:R-:W-:-:S03]  /*3c0e0*/  FMUL R3, R247, R18 ;  /* 0x00000012f7037220 */ /* 0x002fc60000400000 */
[----:B------:R1:W-:Y:S04]  /*3c0f0*/  STL [R1+0x254], R8 ;  /* 0x0002540801007387 */ /* 0x0003e80000100800 */
[----:B------:R4:W-:Y:S01]  /*3c100*/  STL [R1+0x24c], R3 ;  /* 0x00024c0301007387 */ /* 0x0009e20000100800 */
[C---:B0-----:R-:W-:Y:S01]  /*3c110*/  FMUL R10, R247.reuse, R19 ;  /* 0x00000013f70a7220 */ /* 0x041fe20000400000 */
[----:B-1----:R-:W-:-:S04]  /*3c120*/  FMUL R8, R247, R22 ;  /* 0x00000016f7087220 */ /* 0x002fc80000400000 */
[----:B------:R0:W-:Y:S01]  /*3c130*/  STL [R1+0x1f0], R10 ;  /* 0x0001f00a01007387 */ /* 0x0001e20000100800 */
[----:B----4-:R-:W-:-:S03]  /*3c140*/  FMUL R3, R247, R23 ;  /* 0x00000017f7037220 */ /* 0x010fc60000400000 */
        /* <DEDUP_REMOVED lines=40> */
[----:B------:R-:W-:Y:S01]  /*3c3d0*/  STL [R1+0x6c], R10 ;  /* 0x00006c0a01007387 */ /* 0x000fe20000100800 */
[----:B----4-:R-:W-:-:S03]  /*3c3e0*/  FMUL R3, R247, R66 ;  /* 0x00000042f7037220 */ /* 0x010fc60000400000 */
[----:B------:R-:W-:Y:S04]  /*3c3f0*/  STL [R1+0x64], R8 ;  /* 0x0000640801007387 */ /* 0x000fe80000100800 */
[----:B------:R0:W-:Y:S04]  /*3c400*/  STL [R1+0x60], R3 ;  /* 0x0000600301007387 */ /* 0x0001e80000100800 */
[----:B------:R-:W4:Y:S04]  /*3c410*/  LDL.LU R41, [R1+0x220] ;  /* 0x0002200001297983 */ /* 0x000f280000300800 */
[----:B------:R-:W3:Y:S04]  /*3c420*/  LDL.LU R29, [R1+0x218] ;  /* 0x00021800011d7983 */ /* 0x000ee80000300800 */
[----:B------:R-:W3:Y:S04]  /*3c430*/  LDL.LU R33, [R1+0x210] ;  /* 0x0002100001217983 */ /* 0x000ee80000300800 */
[----:B------:R-:W3:Y:S04]  /*3c440*/  LDL.LU R25, [R1+0x214] ;  /* 0x0002140001197983 */ /* 0x000ee80000300800 */
[----:B------:R-:W3:Y:S04]  /*3c450*/  LDL.LU R76, [R1+0x10] ;  /* 0x00001000014c7983 */ /* 0x000ee80000300800 */
[----:B------:R-:W3:Y:S04]  /*3c460*/  LDL.LU R73, [R1+0xc] ;  /* 0x00000c0001497983 */ /* 0x000ee80000300800 */
[----:B------:R-:W3:Y:S04]  /*3c470*/  LDL.LU R72, [R1+0x24] ;  /* 0x0000240001487983 */ /* 0x000ee80000300800 */
[----:B------:R-:W3:Y:S01]  /*3c480*/  LDL.LU R69, [R1+0x20] ;  /* 0x0000200001457983 */ /* 0x000ee20000300800 */
[----:B------:R-:W-:-:S03]  /*3c490*/  @!P5 FMUL R246, R246, 16777216 ;  /* 0x4b800000f6f6d820 */ /* 0x000fc60000400000 */
[----:B------:R-:W3:Y:S04]  /*3c4a0*/  LDL.LU R68, [R1+0x18] ;  /* 0x0000180001447983 */ /* 0x000ee80000300800 */
[----:B------:R-:W3:Y:S01]  /*3c4b0*/  LDL.LU R65, [R1+0x14] ;  /* 0x0000140001417983 */ /* 0x000ee20000300800 */
        /* <DEDUP_REMOVED lines=57> */
[C---:B------:R-:W-:Y:S01]  /*3c850*/  FMUL R2, R247.reuse, R2 ;  /* 0x00000002f7027220 */ /* 0x040fe20000400000 */
[----:B------:R-:W-:Y:S01]  /*3c860*/  FMUL R246, R247, R246 ;  /* 0x000000f6f7f67220 */ /* 0x000fe20000400000 */
[C---:B------:R-:W-:Y:S01]  /*3c870*/  FMUL R5, R4.reuse, R5 ;  /* 0x0000000504057220 */ /* 0x040fe20000400000 */
        /* <DEDUP_REMOVED lines=55> */
[----:B------:R-:W-:Y:S01]  /*3cbf0*/  FMUL R243, R4, R243 ;  /* 0x000000f304f37220 */ /* 0x000fe20000400000 */
[----:B------:R-:W-:-:S02]  /*3cc00*/  F2FP.F16.F32.PACK_AB R4, R246, R2 ;  /* 0x00000002f604723e */ /* 0x000fc400000000ff */
[----:B------:R-:W-:Y:S02]  /*3cc10*/  IADD3 R2, R236, -R242, RZ ;  /* 0x800000f2ec027210 */ /* 0x000fe40007ffe0ff */
[----:B------:R-:W-:-:S03]  /*3cc20*/  MOV R21, 0x3dc6b27f ;  /* 0x3dc6b27f00157802 */ /* 0x000fc60000000f00 */
[----:B------:R-:W-:-:S04]  /*3cc30*/  FADD R2, R2, -1 ;  /* 0xbf80000002027421 */ /* 0x000fc80000000000 */
[----:B0-----:R-:W-:-:S04]  /*3cc40*/  FFMA.FTZ R3, R2, R21, -0.16845393180847167969 ;  /* 0xbe2c7f3002037423 */ /* 0x001fc80000010015 */
[----:B------:R-:W-:-:S04]  /*3cc50*/  FFMA.FTZ R3, R2, R3, 0.1716887056827545166 ;  /* 0x3e2fcf2a02037423 */ /* 0x000fc80000010003 */
[C---:B------:R-:W-:Y:S01]  /*3cc60*/  FFMA.FTZ R11, R2.reuse, R3, -0.17900948226451873779 ;  /* 0xbe374e43020b7423 */ /* 0x040fe20000010003 */
[----:B------:R-:W0:Y:S03]  /*3cc70*/  S2R R37, SR_TID.X ;  /* 0x0000000000257919 */ /* 0x000e260000002100 */
[----:B------:R-:W-:Y:S01]  /*3cc80*/  FFMA.FTZ R11, R2, R11, 0.20512372255325317383 ;  /* 0x3e520bf4020b7423 */ /* 0x000fe2000001000b */
[----:B------:R-:W-:Y:S01]  /*3cc90*/  F2FP.F16.F32.PACK_AB R5, R245, R5 ;  /* 0x00000005f505723e */ /* 0x000fe200000000ff */
[----:B------:R-:W1:Y:S01]  /*3cca0*/  S2R R22, SR_CTAID.X ;  /* 0x0000000000167919 */ /* 0x000e620000002500 */
[----:B------:R-:W-:Y:S01]  /*3ccb0*/  F2FP.F16.F32.PACK_AB R6, R250, R251 ;  /* 0x000000fbfa06723e */ /* 0x000fe200000000ff */
[----:B------:R-:W-:-:S04]  /*3ccc0*/  FFMA.FTZ R11, R2, R11, -0.24046532809734344482 ;  /* 0xbe763c8b020b7423 */ /* 0x000fc8000001000b */
[C---:B------:R-:W-:Y:S01]  /*3ccd0*/  FFMA.FTZ R11, R2.reuse, R11, 0.28857114911079406738 ;  /* 0x3e93bf99020b7423 */ /* 0x040fe2000001000b */
[----:B--2---:R2:W-:Y:S03]  /*3cce0*/  STSM.16.M88.4 [R252], R4 ;  /* 0x00000004fc007844 */ /* 0x0045e60000000200 */
[----:B------:R-:W-:Y:S01]  /*3ccf0*/  FFMA.FTZ R11, R2, R11, -0.36067417263984680176 ;  /* 0xbeb8aa49020b7423 */ /* 0x000fe2000001000b */
[----:B------:R-:W-:-:S03]  /*3cd00*/  IADD3 R10, R237, -R238, RZ ;  /* 0x800000eeed0a7210 */ /* 0x000fc60007ffe0ff */
[----:B------:R-:W-:Y:S01]  /*3cd10*/  FFMA.FTZ R11, R2, R11, 0.48089820146560668945 ;  /* 0x3ef6384a020b7423 */ /* 0x000fe2000001000b */
[----:B--2---:R-:W-:-:S03]  /*3cd20*/  IADD3 R6, R233, -R240, RZ ;  /* 0x800000f0e9067210 */ /* 0x004fc60007ffe0ff */
[----:B------:R-:W-:Y:S01]  /*3cd30*/  FFMA.FTZ R11, R2, R11, -0.72134751081466674805 ;  /* 0xbf38aa3b020b7423 */ /* 0x000fe2000001000b */
[----:B------:R-:W-:Y:S01]  /*3cd40*/  ISETP.GE.U32.AND P2, PT, R236, 0x7f800000, PT ;  /* 0x7f800000ec00780c */ /* 0x000fe20003f46070 */
[----:B------:R-:W2:Y:S01]  /*3cd50*/  LDC.64 R4, c[0x0][0x270] ;  /* 0x00009c00ff047b82 */ /* 0x000ea20000000a00 */
[----:B------:R-:W-:-:S04]  /*3cd60*/  FADD R6, R6, -1 ;  /* 0xbf80000006067421 */ /* 0x000fc80000000000 */
[----:B------:R-:W-:Y:S01]  /*3cd70*/  FFMA.FTZ R14, R6, R21, -0.16845393180847167969 ;  /* 0xbe2c7f30060e7423 */ /* 0x000fe20000010015 */
[----:B------:R-:W-:Y:S01]  /*3cd80*/  FADD R10, R10, -1 ;  /* 0xbf8000000a0a7421 */ /* 0x000fe20000000000 */
[----:B------:R-:W-:Y:S02]  /*3cd90*/  FMUL R11, R2, R11 ;  /* 0x0000000b020b7220 */ /* 0x000fe40000400000 */
[----:B------:R-:W-:Y:S01]  /*3cda0*/  FFMA.FTZ R14, R6, R14, 0.1716887056827545166 ;  /* 0x3e2fcf2a060e7423 */ /* 0x000fe2000001000e */
[----:B------:R-:W-:Y:S01]  /*3cdb0*/  FFMA.FTZ R18, R10, R21, -0.16845393180847167969 ;  /* 0xbe2c7f300a127423 */ /* 0x000fe20000010015 */
[----:B------:R-:W-:Y:S02]  /*3cdc0*/  FMUL R11, R2, R11 ;  /* 0x0000000b020b7220 */ /* 0x000fe40000400000 */
[----:B------:R-:W-:Y:S01]  /*3cdd0*/  FFMA.FTZ R14, R6, R14, -0.17900948226451873779 ;  /* 0xbe374e43060e7423 */ /* 0x000fe2000001000e */
[----:B------:R-:W-:Y:S01]  /*3cde0*/  FFMA.FTZ R18, R10, R18, 0.1716887056827545166 ;  /* 0x3e2fcf2a0a127423 */ /* 0x000fe20000010012 */
[----:B------:R-:W-:Y:S01]  /*3cdf0*/  FFMA.FTZ R11, R2, 1.4426950216293334961, R11 ;  /* 0x3fb8aa3b020b7823 */ /* 0x000fe2000001000b */
[----:B0-----:R-:W-:Y:S01]  /*3ce00*/  LOP3.LUT R37, R37, 0xff, RZ, 0xc0, !PT ;  /* 0x000000ff25257812 */ /* 0x001fe200078ec0ff */
[----:B------:R-:W-:Y:S01]  /*3ce10*/  FFMA.FTZ R14, R6, R14, 0.20512372255325317383 ;  /* 0x3e520bf4060e7423 */ /* 0x000fe2000001000e */
[----:B------:R-:W-:Y:S01]  /*3ce20*/  FFMA.FTZ R18, R10, R18, -0.17900948226451873779 ;  /* 0xbe374e430a127423 */ /* 0x000fe20000010012 */
[----:B------:R-:W-:Y:S01]  /*3ce30*/  ISETP.GE.U32.AND P3, PT, R237, 0x7f800000, PT ;  /* 0x7f800000ed00780c */ /* 0x000fe20003f66070 */
[----:B------:R-:W0:Y:S01]  /*3ce40*/  LDC.64 R2, c[0x0][0x228] ;  /* 0x00008a00ff027b82 */ /* 0x000e220000000a00 */
[----:B------:R-:W-:Y:S01]  /*3ce50*/  FFMA.FTZ R14, R6, R14, -0.24046532809734344482 ;  /* 0xbe763c8b060e7423 */ /* 0x000fe2000001000e */
[----:B-1----:R-:W-:Y:S01]  /*3ce60*/  LEA R22, R22, R37, 0x8 ;  /* 0x0000002516167211 */ /* 0x002fe200078e40ff */
[----:B------:R-:W-:-:S02]  /*3ce70*/  FFMA.FTZ R18, R10, R18, 0.20512372255325317383 ;  /* 0x3e520bf40a127423 */ /* 0x000fc40000010012 */
[----:B------:R-:W-:Y:S02]  /*3ce80*/  FFMA.FTZ R14, R6, R14, 0.28857114911079406738 ;  /* 0x3e93bf99060e7423 */ /* 0x000fe4000001000e */
[----:B------:R-:W-:Y:S02]  /*3ce90*/  FFMA.FTZ R18, R10, R18, -0.24046532809734344482 ;  /* 0xbe763c8b0a127423 */ /* 0x000fe40000010012 */
[----:B------:R-:W-:Y:S02]  /*3cea0*/  FFMA.FTZ R14, R6, R14, -0.36067417263984680176 ;  /* 0xbeb8aa49060e7423 */ /* 0x000fe4000001000e */
[----:B------:R-:W-:Y:S02]  /*3ceb0*/  FFMA.FTZ R18, R10, R18, 0.28857114911079406738 ;  /* 0x3e93bf990a127423 */ /* 0x000fe40000010012 */
[----:B------:R-:W-:Y:S02]  /*3cec0*/  FFMA.FTZ R14, R6, R14, 0.48089820146560668945 ;  /* 0x3ef6384a060e7423 */ /* 0x000fe4000001000e */
[----:B------:R-:W-:-:S02]  /*3ced0*/  FFMA.FTZ R18, R10, R18, -0.36067417263984680176 ;  /* 0xbeb8aa490a127423 */ /* 0x000fc40000010012 */
[----:B------:R-:W-:Y:S02]  /*3cee0*/  FFMA.FTZ R14, R6, R14, -0.72134751081466674805 ;  /* 0xbf38aa3b060e7423 */ /* 0x000fe4000001000e */
[----:B------:R-:W-:Y:S02]  /*3cef0*/  FFMA.FTZ R18, R10, R18, 0.48089820146560668945 ;  /* 0x3ef6384a0a127423 */ /* 0x000fe40000010012 */
[----:B------:R-:W-:Y:S02]  /*3cf00*/  FMUL R14, R6, R14 ;  /* 0x0000000e060e7220 */ /* 0x000fe40000400000 */
[----:B------:R-:W-:Y:S02]  /*3cf10*/  FFMA.FTZ R18, R10, R18, -0.72134751081466674805 ;  /* 0xbf38aa3b0a127423 */ /* 0x000fe40000010012 */
[----:B------:R-:W-:Y:S02]  /*3cf20*/  FMUL R14, R6, R14 ;  /* 0x0000000e060e7220 */ /* 0x000fe40000400000 */
[----:B------:R-:W-:-:S02]  /*3cf30*/  FMUL R18, R10, R18 ;  /* 0x000000120a127220 */ /* 0x000fc40000400000 */
[----:B------:R-:W-:Y:S02]  /*3cf40*/  FFMA.FTZ R6, R6, 1.4426950216293334961, R14 ;  /* 0x3fb8aa3b06067823 */ /* 0x000fe4000001000e */
[----:B------:R-:W-:-:S04]  /*3cf50*/  FMUL R18, R10, R18 ;  /* 0x000000120a127220 */ /* 0x000fc80000400000 */
[----:B------:R-:W-:Y:S01]  /*3cf60*/  FFMA.FTZ R10, R10, 1.4426950216293334961, R18 ;  /* 0x3fb8aa3b0a0a7823 */ /* 0x000fe20000010012 */
[----:B----4-:R-:W-:Y:S02]  /*3cf70*/  FADD R19, R41, R11 ;  /* 0x0000000b29137221 */ /* 0x010fe40000000000 */
[----:B------:R-:W4:Y:S04]  /*3cf80*/  LDL.LU R41, [R1+0x2c] ;  /* 0x00002c0001297983 */ /* 0x000f280000300800 */
[----:B------:R-:W4:Y:S01]  /*3cf90*/  LDL.LU R37, [R1+0x28] ;  /* 0x0000280001257983 */ /* 0x000f220000300800 */
[----:B---3--:R-:W-:Y:S01]  /*3cfa0*/  FADD R14, R25, R6 ;  /* 0x00000006190e7221 */ /* 0x008fe20000000000 */
[----:B------:R-:W-:Y:S01]  /*3cfb0*/  @P2 MOV R6, 0x7f800000 ;  /* 0x7f80000000062802 */ /* 0x000fe20000000f00 */
[----:B------:R-:W-:Y:S01]  /*3cfc0*/  FADD R18, R29, R10 ;  /* 0x0000000a1d127221 */ /* 0x000fe20000000000 */
[----:B------:R-:W-:Y:S01]  /*3cfd0*/  @P3 MOV R10, 0x7f800000 ;  /* 0x7f800000000a3802 */ /* 0x000fe20000000f00 */
[----:B------:R-:W3:Y:S02]  /*3cfe0*/  LDL.LU R61, [R1+0x34] ;  /* 0x00003400013d7983 */ /* 0x000ee40000300800 */
[----:B------:R-:W-:-:S02]  /*3cff0*/  @P2 FFMA.FTZ R19, R236, R6, +INF ;  /* 0x7f800000ec132423 */ /* 0x000fc40000010006 */
[----:B------:R-:W-:-:S03]  /*3d000*/  @P3 FFMA.FTZ R18, R237, R10, +INF ;  /* 0x7f800000ed123423 */ /* 0x000fc6000001000a */
[----:B------:R-:W-:Y:S04]  /*3d010*/  STL [R1+0x5c], R19 ;  /* 0x00005c1301007387 */ /* 0x000fe80000100800 */
[----:B------:R-:W3:Y:S04]  /*3d020*/  LDL.LU R57, [R1+0x30] ;  /* 0x0000300001397983 */ /* 0x000ee80000300800 */
[----:B------:R-:W3:Y:S04]  /*3d030*/  LDL.LU R49, [R1+0x44] ;  /* 0x0000440001317983 */ /* 0x000ee80000300800 */
[----:B------:R-:W-:Y:S04]  /*3d040*/  STL [R1+0x58], R18 ;  /* 0x0000581201007387 */ /* 0x000fe80000100800 */
[----:B------:R-:W3:Y:S01]  /*3d050*/  LDL.LU R45, [R1+0x40] ;  /* 0x00004000012d7983 */ /* 0x000ee20000300800 */
[----:B------:R-:W-:-:S05]  /*3d060*/  IADD3 R7, R232, -R239, RZ ;  /* 0x800000efe8077210 */ /* 0x000fca0007ffe0ff */
[----:B------:R-:W-:-:S04]  /*3d070*/  FADD R7, R7, -1 ;  /* 0xbf80000007077421 */ /* 0x000fc80000000000 */
[----:B------:R-:W-:-:S04]  /*3d080*/  FFMA.FTZ R15, R7, R21, -0.16845393180847167969 ;  /* 0xbe2c7f30070f7423 */ /* 0x000fc80000010015 */
[----:B------:R-:W-:-:S04]  /*3d090*/  FFMA.FTZ R15, R7, R15, 0.1716887056827545166 ;  /* 0x3e2fcf2a070f7423 */ /* 0x000fc8000001000f */
[----:B------:R-:W-:-:S04]  /*3d0a0*/  FFMA.FTZ R15, R7, R15, -0.17900948226451873779 ;  /* 0xbe374e43070f7423 */ /* 0x000fc8000001000f */
[C---:B------:R-:W-:Y:S01]  /*3d0b0*/  FFMA.FTZ R15, R7.reuse, R15, 0.20512372255325317383 ;  /* 0x3e520bf4070f7423 */ /* 0x040fe2000001000f */
[----:B------:R-:W2:Y:S03]  /*3d0c0*/  S2R R29, SR_CTAID.Y ;  /* 0x00000000001d7919 */ /* 0x000ea60000002600 */
[----:B------:R-:W-:-:S04]  /*3d0d0*/  FFMA.FTZ R15, R7, R15, -0.24046532809734344482 ;  /* 0xbe763c8b070f7423 */ /* 0x000fc8000001000f */
[----:B------:R-:W-:-:S04]  /*3d0e0*/  FFMA.FTZ R15, R7, R15, 0.28857114911079406738 ;  /* 0x3e93bf99070f7423 */ /* 0x000fc8000001000f */
[----:B------:R-:W-:-:S04]  /*3d0f0*/  FFMA.FTZ R15, R7, R15, -0.36067417263984680176 ;  /* 0xbeb8aa49070f7423 */ /* 0x000fc8000001000f */
[----:B------:R-:W-:-:S04]  /*3d100*/  FFMA.FTZ R15, R7, R15, 0.48089820146560668945 ;  /* 0x3ef6384a070f7423 */ /* 0x000fc8000001000f */
[----:B------:R-:W-:-:S04]  /*3d110*/  FFMA.FTZ R15, R7, R15, -0.72134751081466674805 ;  /* 0xbf38aa3b070f7423 */ /* 0x000fc8000001000f */
[----:B------:R-:W-:Y:S01]  /*3d120*/  FMUL R15, R7, R15 ;  /* 0x0000000f070f7220 */ /* 0x000fe20000400000 */
[----:B------:R-:W-:-:S03]  /*3d130*/  ISETP.GE.U32.AND P6, PT, R232, 0x7f800000, PT ;  /* 0x7f800000e800780c */ /* 0x000fc60003fc6070 */
[----:B------:R-:W-:-:S04]  /*3d140*/  FMUL R15, R7, R15 ;  /* 0x0000000f070f7220 */ /* 0x000fc80000400000 */
[----:B------:R-:W-:Y:S01]  /*3d150*/  FFMA.FTZ R7, R7, 1.4426950216293334961, R15 ;  /* 0x3fb8aa3b07077823 */ /* 0x000fe2000001000f */
[----:B--2---:R-:W-:-:S03]  /*3d160*/  IMAD R4, R29, R4, RZ ;  /* 0x000000041d047224 */ /* 0x004fc600078e02ff */
[----:B------:R-:W-:Y:S02]  /*3d170*/  FADD R15, R33, R7 ;  /* 0x00000007210f7221 */ /* 0x000fe40000000000 */
[----:B------:R-:W2:Y:S01]  /*3d180*/  LDL.LU R33, [R1+0x3c] ;  /* 0x00003c0001217983 */ /* 0x000ea20000300800 */
[----:B------:R-:W-:-:S03]  /*3d190*/  @P6 MOV R6, 0x7f800000 ;  /* 0x7f80000000066802 */ /* 0x000fc60000000f00 */
[----:B------:R-:W2:Y:S02]  /*3d1a0*/  LDL.LU R29, [R1+0x38] ;  /* 0x00003800011d7983 */ /* 0x000ea40000300800 */
[----:B------:R-:W-:Y:S02]  /*3d1b0*/  @P6 FFMA.FTZ R15, R232, R6, +INF ;  /* 0x7f800000e80f6423 */ /* 0x000fe40000010006 */
[----:B------:R-:W2:Y:S04]  /*3d1c0*/  LDL.LU R53, [R1+0x4c] ;  /* 0x00004c0001357983 */ /* 0x000ea80000300800 */
[----:B------:R-:W-:Y:S04]  /*3d1d0*/  STL [R1+0x54], R15 ;  /* 0x0000540f01007387 */ /* 0x000fe80000100800 */
[----:B------:R-:W2:Y:S01]  /*3d1e0*/  LDL.LU R25, [R1+0x48] ;  /* 0x0000480001197983 */ /* 0x000ea20000300800 */
[----:B------:R-:W-:-:S02]  /*3d1f0*/  IMAD R5, R22, R5, RZ ;  /* 0x0000000516057224 */ /* 0x000fc400078e02ff */
[----:B------:R-:W-:Y:S01]  /*3d200*/  @!P5 FMUL R70, R70, 16777216 ;  /* 0x4b8000004646d820 */ /* 0x000fe20000400000 */
[----:B------:R-:W-:Y:S01]  /*3d210*/  @!P5 FMUL R71, R71, 16777216 ;  /* 0x4b8000004747d820 */ /* 0x000fe20000400000 */
[----:B------:R-:W-:Y:S02]  /*3d220*/  SHF.L.U32 R7, R4, 0x1, RZ ;  /* 0x0000000104077819 */ /* 0x000fe400000006ff */
[----:B------:R-:W-:Y:S01]  /*3d230*/  SHF.L.U32 R11, R5, 0x1, RZ ;  /* 0x00000001050b7819 */ /* 0x000fe200000006ff */
[C---:B------:R-:W-:Y:S01]  /*3d240*/  FMUL R250, R247.reuse, R70 ;  /* 0x00000046f7fa7220 */ /* 0x040fe20000400000 */
[----:B------:R-:W-:Y:S01]  /*3d250*/  FMUL R249, R247, R71 ;  /* 0x00000047f7f97220 */ /* 0x000fe20000400000 */
[----:B------:R-:W-:Y:S02]  /*3d260*/  F2FP.F16.F32.PACK_AB R6, R68, R65 ;  /* 0x000000414406723e */ /* 0x000fe400000000ff */
[----:B0-----:R-:W-:Y:S02]  /*3d270*/  IADD3 R2, P3, P4, R11, R2, R7 ;  /* 0x000000020b027210 */ /* 0x001fe40007c7e007 */
[----:B------:R-:W-:Y:S01]  /*3d280*/  F2FP.F16.F32.PACK_AB R11, R72, R69 ;  /* 0x00000045480b723e */ /* 0x000fe200000000ff */
[----:B------:R-:W-:Y:S01]  /*3d290*/  BAR.SYNC.DEFER_BLOCKING 0x0 ;  /* 0x0000000000007b1d */ /* 0x000fe20000010000 */
[----:B------:R-:W-:Y:S01]  /*3d2a0*/  @!P5 FMUL R234, R234, 16777216 ;  /* 0x4b800000eaead820 */ /* 0x000fe20000400000 */
[----:B------:R-:W-:-:S03]  /*3d2b0*/  @!P5 FMUL R235, R235, 16777216 ;  /* 0x4b800000ebebd820 */ /* 0x000fc60000400000 */
[C---:B------:R-:W-:Y:S01]  /*3d2c0*/  FMUL R8, R247.reuse, R234 ;  /* 0x000000eaf7087220 */ /* 0x040fe20000400000 */
[----:B------:R-:W-:Y:S01]  /*3d2d0*/  FMUL R235, R247, R235 ;  /* 0x000000ebf7eb7220 */ /* 0x000fe20000400000 */
[----:B------:R-:W0:Y:S04]  /*3d2e0*/  LDS.128 R68, [R0] ;  /* 0x0000000000447984 */ /* 0x000e280000000c00 */
[----:B------:R-:W-:Y:S02]  /*3d2f0*/  F2FP.F16.F32.PACK_AB R8, R8, R235 ;  /* 0x000000eb0808723e */ /* 0x000fe400000000ff */
[----:B------:R-:W-:Y:S02]  /*3d300*/  F2FP.F16.F32.PACK_AB R9, R9, R243 ;  /* 0x000000f30909723e */ /* 0x000fe400000000ff */
[----:B------:R-:W-:Y:S01]  /*3d310*/  F2FP.F16.F32.PACK_AB R10, R76, R73 ;  /* 0x000000494c0a723e */ /* 0x000fe200000000ff */
[----:B------:R-:W-:Y:S06]  /*3d320*/  BAR.SYNC.DEFER_BLOCKING 0x0 ;  /* 0x0000000000007b1d */ /* 0x000fec0000010000 */
[----:B------:R-:W-:Y:S02]  /*3d330*/  STSM.16.M88.4 [R252], R8 ;  /* 0x00000008fc007844 */ /* 0x000fe40000000200 */
[----:B------:R-:W-:Y:S01]  /*3d340*/  BAR.SYNC.DEFER_BLOCKING 0x0 ;  /* 0x0000000000007b1d */ /* 0x000fe20000010000 */
[----:B------:R-:W-:Y:S01]  /*3d350*/  ISETP.GE.U32.AND P0, PT, R233, 0x7f800000, PT ;  /* 0x7f800000e900780c */ /* 0x000fe20003f06070 */
[----:B------:R-:W-:Y:S01]  /*3d360*/  @!P5 FMUL R228, R228, 16777216 ;  /* 0x4b800000e4e4d820 */ /* 0x000fe20000400000 */
[----:B------:R-:W-:Y:S01]  /*3d370*/  @!P5 FMUL R229, R229, 16777216 ;  /* 0x4b800000e5e5d820 */ /* 0x000fe20000400000 */
[----:B------:R-:W-:-:S04]  /*3d380*/  IMAD.HI R4, R4, 0x2, RZ ;  /* 0x0000000204047827 */ /* 0x000fc800078e02ff */
[C---:B------:R-:W-:Y:S01]  /*3d390*/  FMUL R228, R247.reuse, R228 ;  /* 0x000000e4f7e47220 */ /* 0x040fe20000400000 */
[----:B------:R-:W-:Y:S01]  /*3d3a0*/  FMUL R229, R247, R229 ;  /* 0x000000e5f7e57220 */ /* 0x000fe20000400000 */
[----:B------:R-:W-:Y:S01]  /*3d3b0*/  IMAD.HI R5, R5, 0x2, RZ ;  /* 0x0000000205057827 */ /* 0x000fe200078e02ff */
[----:B------:R-:W1:Y:S03]  /*3d3c0*/  LDS.128 R8, [R0] ;  /* 0x0000000000087984 */ /* 0x000e660000000c00 */
[----:B------:R-:W-:Y:S02]  /*3d3d0*/  @P0 MOV R7, 0x7f800000 ;  /* 0x7f80000000070802 */ /* 0x000fe40000000f00 */
[----:B------:R-:W-:Y:S02]  /*3d3e0*/  IADD3.X R3, R5, R3, R4, P3, P4 ;  /* 0x0000000305037210 */ /* 0x000fe40001fe8404 */
[----:B------:R-:W-:Y:S01]  /*3d3f0*/  F2FP.F16.F32.PACK_AB R4, R228, R229 ;  /* 0x000000e5e404723e */ /* 0x000fe200000000ff */
[----:B------:R-:W-:Y:S01]  /*3d400*/  @P0 FFMA.FTZ R14, R233, R7, +INF ;  /* 0x7f800000e90e0423 */ /* 0x000fe20000010007 */
[----:B------:R-:W-:-:S04]  /*3d410*/  F2FP.F16.F32.PACK_AB R5, R230, R231 ;  /* 0x000000e7e605723e */ /* 0x000fc800000000ff */
[----:B------:R2:W-:Y:S04]  /*3d420*/  STL [R1+0x50], R14 ;  /* 0x0000500e01007387 */ /* 0x0005e80000100800 */
[----:B0-----:R-:W-:Y:S04]  /*3d430*/  STL.64 [R1+0x10], R68 ;  /* 0x0000104401007387 */ /* 0x001fe80000100a00 */
[----:B------:R-:W-:Y:S01]  /*3d440*/  STL.64 [R1+0x18], R70 ;  /* 0x0000184601007387 */ /* 0x000fe20000100a00 */
[----:B------:R-:W-:Y:S01]  /*3d450*/  @!P5 FMUL R224, R224, 16777216 ;  /* 0x4b800000e0e0d820 */ /* 0x000fe20000400000 */
[----:B------:R-:W-:-:S03]  /*3d460*/  @!P5 FMUL R225, R225, 16777216 ;  /* 0x4b800000e1e1d820 */ /* 0x000fc60000400000 */
[C---:B------:R-:W-:Y:S01]  /*3d470*/  FMUL R16, R247.reuse, R224 ;  /* 0x000000e0f7107220 */ /* 0x040fe20000400000 */
[----:B------:R-:W-:Y:S01]  /*3d480*/  FMUL R225, R247, R225 ;  /* 0x000000e1f7e17220 */ /* 0x000fe20000400000 */
[----:B------:R-:W-:-:S04]  /*3d490*/  F2FP.F16.F32.PACK_AB R17, R17, R227 ;  /* 0x000000e31111723e */ /* 0x000fc800000000ff */
[----:B------:R-:W-:Y:S02]  /*3d4a0*/  F2FP.F16.F32.PACK_AB R16, R16, R225 ;  /* 0x000000e11010723e */ /* 0x000fe400000000ff */
[----:B----4-:R-:W-:Y:S01]  /*3d4b0*/  F2FP.F16.F32.PACK_AB R7, R41, R37 ;  /* 0x000000252907723e */ /* 0x010fe200000000ff */
[----:B------:R-:W-:Y:S06]  /*3d4c0*/  BAR.SYNC.DEFER_BLOCKING 0x0 ;  /* 0x0000000000007b1d */ /* 0x000fec0000010000 */
[----:B------:R-:W4:Y:S04]  /*3d4d0*/  LDL.LU R41, [R1+0x84] ;  /* 0x0000840001297983 */ /* 0x000f280000300800 */
[----:B------:R-:W4:Y:S04]  /*3d4e0*/  LDL.LU R37, [R1+0x7c] ;  /* 0x00007c0001257983 */ /* 0x000f280000300800 */
[----:B------:R-:W-:Y:S01]  /*3d4f0*/  STSM.16.M88.4 [R252], R4 ;  /* 0x00000004fc007844 */ /* 0x000fe20000000200 */
[----:B------:R-:W-:Y:S01]  /*3d500*/  BAR.SYNC.DEFER_BLOCKING 0x0 ;  /* 0x0000000000007b1d */ /* 0x000fe20000010000 */
[----:B---3--:R-:W-:-:S05]  /*3d510*/  F2FP.F16.F32.PACK_AB R18, R61, R57 ;  /* 0x000000393d12723e */ /* 0x008fca00000000ff */
[----:B-1----:R-:W-:Y:S04]  /*3d520*/  STL.64 [R1], R8 ;  /* 0x0000000801007387 */ /* 0x002fe80000100a00 */
[----:B------:R-:W-:Y:S04]  /*3d530*/  STL.64 [R1+0x8], R10 ;  /* 0x0000080a01007387 */ /* 0x000fe80000100a00 */
[----:B------:R-:W3:Y:S04]  /*3d540*/  LDL.LU R65, [R1+0xf4] ;  /* 0x0000f40001417983 */ /* 0x000ee80000300800 */
[----:B------:R-:W3:Y:S04]  /*3d550*/  LDL.LU R61, [R1+0xec] ;  /* 0x0000ec00013d7983 */ /* 0x000ee80000300800 */
[----:B------:R-:W0:Y:S01]  /*3d560*/  LDS.128 R4, [R0] ;  /* 0x0000000000047984 */ /* 0x000e220000000c00 */
[----:B------:R-:W-:Y:S01]  /*3d570*/  F2FP.F16.F32.PACK_AB R19, R49, R45 ;  /* 0x0000002d3113723e */ /* 0x000fe200000000ff */
[----:B------:R-:W-:Y:S06]  /*3d580*/  BAR.SYNC.DEFER_BLOCKING 0x0 ;  /* 0x0000000000007b1d */ /* 0x000fec0000010000 */
[----:B------:R-:W3:Y:S04]  /*3d590*/  LDL.LU R49, [R1+0xb4] ;  /* 0x0000b40001317983 */ /* 0x000ee80000300800 */
[----:B------:R-:W3:Y:S04]  /*3d5a0*/  LDL.LU R45, [R1+0xac] ;  /* 0x0000ac00012d7983 */ /* 0x000ee80000300800 */
[----:B------:R-:W-:Y:S01]  /*3d5b0*/  STSM.16.M88.4 [R252], R16 ;  /* 0x00000010fc007844 */ /* 0x000fe20000000200 */
[----:B------:R-:W-:Y:S06]  /*3d5c0*/  BAR.SYNC.DEFER_BLOCKING 0x0 ;  /* 0x0000000000007b1d */ /* 0x000fec0000010000 */
[----:B------:R-:W1:Y:S01]  /*3d5d0*/  LDS.128 R8, [R0] ;  /* 0x0000000000087984 */ /* 0x000e620000000c00 */
[----:B--2---:R-:W-:-:S03]  /*3d5e0*/  F2FP.F16.F32.PACK_AB R14, R33, R29 ;  /* 0x0000001d210e723e */ /* 0x004fc600000000ff */
[----:B------:R-:W2:Y:S04]  /*3d5f0*/  LDL.LU R33, [R1+0x114] ;  /* 0x0001140001217983 */ /* 0x000ea80000300800 */
[----:B------:R-:W2:Y:S04]  /*3d600*/  LDL.LU R29, [R1+0x104] ;  /* 0x00010400011d7983 */ /* 0x000ea80000300800 */
[----:B0-----:R-:W-:Y:S04]  /*3d610*/  STL [R1+0x1a94], R4 ;  /* 0x001a940401007387 */ /* 0x001fe80000100800 */
[----:B------:R-:W-:Y:S04]  /*3d620*/  STL [R1+0x1ab0], R4 ;  /* 0x001ab00401007387 */ /* 0x000fe80000100800 */
[----:B------:R-:W-:Y:S04]  /*3d630*/  STL [R1+0x1a90], R5 ;  /* 0x001a900501007387 */ /* 0x000fe80000100800 */
[----:B------:R-:W-:Y:S01]  /*3d640*/  STL.64 [R1+0x1a80], R6 ;  /* 0x001a800601007387 */ /* 0x000fe20000100a00 */
[----:B------:R-:W-:-:S03]  /*3d650*/  F2FP.F16.F32.PACK_AB R15, R53, R25 ;  /* 0x00000019350f723e */ /* 0x000fc600000000ff */
[----:B-1----:R-:W-:Y:S04]  /*3d660*/  STL.64 [R1+0x1a98], R8 ;  /* 0x001a980801007387 */ /* 0x002fe80000100a00 */
[----:B------:R-:W-:Y:S04]  /*3d670*/  STL.64 [R1+0x1a88], R10 ;  /* 0x001a880a01007387 */ /* 0x000fe80000100a00 */
[----:B------:R-:W2:Y:S04]  /*3d680*/  LDL.LU R73, [R1+0xcc] ;  /* 0x0000cc0001497983 */ /* 0x000ea80000300800 */
[----:B------:R-:W2:Y:S04]  /*3d690*/  LDL.LU R72, [R1+0xc4] ;  /* 0x0000c40001487983 */ /* 0x000ea80000300800 */
[----:B------:R-:W2:Y:S04]  /*3d6a0*/  LDL.LU R69, [R1+0x154] ;  /* 0x0001540001457983 */ /* 0x000ea80000300800 */
[----:B------:R-:W2:Y:S04]  /*3d6b0*/  LDL.LU R68, [R1+0x144] ;  /* 0x0001440001447983 */ /* 0x000ea80000300800 */
[----:B------:R-:W2:Y:S04]  /*3d6c0*/  LDL.LU R57, [R1+0xe4] ;  /* 0x0000e40001397983 */ /* 0x000ea80000300800 */
[----:B------:R-:W2:Y:S01]  /*3d6d0*/  LDL.LU R53, [R1+0xdc] ;  /* 0x0000dc0001357983 */ /* 0x000ea20000300800 */
[----:B------:R-:W-:Y:S01]  /*3d6e0*/  @!P5 FMUL R220, R220, 16777216 ;  /* 0x4b800000dcdcd820 */ /* 0x000fe20000400000 */
[----:B------:R-:W-:-:S03]  /*3d6f0*/  @!P5 FMUL R221, R221, 16777216 ;  /* 0x4b800000ddddd820 */ /* 0x000fc60000400000 */
[C---:B------:R-:W-:Y:S01]  /*3d700*/  FMUL R12, R247.reuse, R220 ;  /* 0x000000dcf70c7220 */ /* 0x040fe20000400000 */
[----:B------:R-:W-:Y:S01]  /*3d710*/  FMUL R221, R247, R221 ;  /* 0x000000ddf7dd7220 */ /* 0x000fe20000400000 */
[----:B------:R-:W-:-:S04]  /*3d720*/  F2FP.F16.F32.PACK_AB R13, R13, R223 ;  /* 0x000000df0d0d723e */ /* 0x000fc800000000ff */
[----:B------:R-:W-:Y:S01]  /*3d730*/  F2FP.F16.F32.PACK_AB R12, R12, R221 ;  /* 0x000000dd0c0c723e */ /* 0x000fe200000000ff */
[----:B------:R-:W-:Y:S06]  /*3d740*/  BAR.SYNC.DEFER_BLOCKING 0x0 ;  /* 0x0000000000007b1d */ /* 0x000fec0000010000 */
[----:B------:R-:W-:Y:S02]  /*3d750*/  STSM.16.M88.4 [R252], R12 ;  /* 0x0000000cfc007844 */ /* 0x000fe40000000200 */
        /* <DEDUP_REMOVED lines=8> */
[----:B----4-:R-:W-:-:S02]  /*3d7e0*/  F2FP.F16.F32.PACK_AB R22, R41, R37 ;  /* 0x000000252916723e */ /* 0x010fc400000000ff */
[----:B------:R-:W4:Y:S04]  /*3d7f0*/  LDL.LU R41, [R1+0x164] ;  /* 0x0001640001297983 */ /* 0x000f280000300800 */
[----:B------:R-:W4:Y:S04]  /*3d800*/  LDL.LU R37, [R1+0x15c] ;  /* 0x00015c0001257983 */ /* 0x000f280000300800 */
[----:B------:R-:W4:Y:S04]  /*3d810*/  LDL.LU R81, [R1+0xfc] ;  /* 0x0000fc0001517983 */ /* 0x000f280000300800 */
[----:B------:R-:W4:Y:S04]  /*3d820*/  LDL.LU R80, [R1+0xf8] ;  /* 0x0000f80001507983 */ /* 0x000f280000300800 */
[----:B------:R-:W4:Y:S04]  /*3d830*/  LDL.LU R77, [R1+0x1d8] ;  /* 0x0001d800014d7983 */ /* 0x000f280000300800 */
[----:B------:R-:W4:Y:S01]  /*3d840*/  LDL.LU R76, [R1+0x190] ;  /* 0x00019000014c7983 */ /* 0x000f220000300800 */
[----:B---3--:R-:W-:Y:S01]  /*3d850*/  F2FP.F16.F32.PACK_AB R23, R65, R61 ;  /* 0x0000003d4117723e */ /* 0x008fe200000000ff */
[----:B------:R-:W-:Y:S06]  /*3d860*/  BAR.SYNC.DEFER_BLOCKING 0x0 ;  /* 0x0000000000007b1d */ /* 0x000fec0000010000 */
[----:B------:R-:W3:Y:S04]  /*3d870*/  LDL.LU R65, [R1+0x10c] ;  /* 0x00010c0001417983 */ /* 0x000ee80000300800 */
[----:B------:R-:W3:Y:S04]  /*3d880*/  LDL.LU R61, [R1+0x108] ;  /* 0x00010800013d7983 */ /* 0x000ee80000300800 */
[----:B------:R-:W-:Y:S01]  /*3d890*/  STSM.16.M88.4 [R252], R20 ;  /* 0x00000014fc007844 */ /* 0x000fe20000000200 */
[----:B------:R-:W-:Y:S06]  /*3d8a0*/  BAR.SYNC.DEFER_BLOCKING 0x0 ;  /* 0x0000000000007b1d */ /* 0x000fec0000010000 */
[----:B------:R-:W1:Y:S01]  /*3d8b0*/  LDS.128 R16, [R0] ;  /* 0x0000000000107984 */ /* 0x000e620000000c00 */
[----:B------:R-:W-:-:S03]  /*3d8c0*/  F2FP.F16.F32.PACK_AB R26, R49, R45 ;  /* 0x0000002d311a723e */ /* 0x000fc600000000ff */
[----:B------:R-:W3:Y:S04]  /*3d8d0*/  LDL.LU R49, [R1+0x1e8] ;  /* 0x0001e80001317983 */ /* 0x000ee80000300800 */
[----:B------:R-:W3:Y:S04]  /*3d8e0*/  LDL.LU R45, [R1+0x1dc] ;  /* 0x0001dc00012d7983 */ /* 0x000ee80000300800 */
[----:B0-----:R-:W-:Y:S04]  /*3d8f0*/  STL.64 [R1+0x1aa8], R12 ;  /* 0x001aa80c01007387 */ /* 0x001fe80000100a00 */
[----:B------:R-:W-:Y:S04]  /*3d900*/  STL [R1+0x1aa0], R15 ;  /* 0x001aa00f01007387 */ /* 0x000fe80000100800 */
[----:B------:R-:W-:Y:S04]  /*3d910*/  STL [R1+0x1ac0], R14 ;  /* 0x001ac00e01007387 */ /* 0x000fe80000100800 */
[----:B-1----:R-:W-:Y:S04]  /*3d920*/  STL.64 [R1+0x1ab8], R18 ;  /* 0x001ab81201007387 */ /* 0x002fe80000100a00 */
[----:B------:R-:W3:Y:S04]  /*3d930*/  LDL.LU R88, [R1+0x11c] ;  /* 0x00011c0001587983 */ /* 0x000ee80000300800 */
[----:B------:R-:W3:Y:S01]  /*3d940*/  LDL.LU R85, [R1+0x118] ;  /* 0x0001180001557983 */ /* 0x000ee20000300800 */
[----:B--2---:R-:W-:-:S03]  /*3d950*/  F2FP.F16.F32.PACK_AB R30, R73, R72 ;  /* 0x00000048491e723e */ /* 0x004fc600000000ff */
[----:B------:R-:W2:Y:S04]  /*3d960*/  LDL.LU R73, [R1+0x1fc] ;  /* 0x0001fc0001497983 */ /* 0x000ea80000300800 */
[----:B------:R-:W2:Y:S01]  /*3d970*/  LDL.LU R72, [R1+0x1f8] ;  /* 0x0001f80001487983 */ /* 0x000ea20000300800 */
[----:B------:R-:W-:-:S03]  /*3d980*/  F2FP.F16.F32.PACK_AB R31, R69, R68 ;  /* 0x00000044451f723e */ /* 0x000fc600000000ff */
[----:B------:R-:W2:Y:S04]  /*3d990*/  LDL.LU R69, [R1+0x12c] ;  /* 0x00012c0001457983 */ /* 0x000ea80000300800 */
[----:B------:R-:W2:Y:S01]  /*3d9a0*/  LDL.LU R68, [R1+0x124] ;  /* 0x0001240001447983 */ /* 0x000ea20000300800 */
[----:B------:R-:W-:-:S03]  /*3d9b0*/  F2FP.F16.F32.PACK_AB R34, R57, R53 ;  /* 0x000000353922723e */ /* 0x000fc600000000ff */
[----:B------:R-:W2:Y:S04]  /*3d9c0*/  LDL.LU R57, [R1+0x204] ;  /* 0x0002040001397983 */ /* 0x000ea80000300800 */
[----:B------:R-:W2:Y:S04]  /*3d9d0*/  LDL.LU R53, [R1+0x200] ;  /* 0x0002000001357983 */ /* 0x000ea80000300800 */
[----:B------:R-:W2:Y:S04]  /*3d9e0*/  LDL.LU R104, [R1+0x13c] ;  /* 0x00013c0001687983 */ /* 0x000ea80000300800 */
[----:B------:R-:W2:Y:S01]  /*3d9f0*/  LDL.LU R96, [R1+0x134] ;  /* 0x0001340001607983 */ /* 0x000ea20000300800 */
[----:B----4-:R-:W-:-:S03]  /*3da00*/  F2FP.F16.F32.PACK_AB R38, R81, R80 ;  /* 0x000000505126723e */ /* 0x010fc600000000ff */
[----:B------:R-:W4:Y:S04]  /*3da10*/  LDL.LU R81, [R1+0x22c] ;  /* 0x00022c0001517983 */ /* 0x000f280000300800 */
[----:B------:R-:W4:Y:S01]  /*3da20*/  LDL.LU R80, [R1+0x228] ;  /* 0x0002280001507983 */ /* 0x000f220000300800 */
[----:B------:R-:W-:-:S03]  /*3da30*/  F2FP.F16.F32.PACK_AB R39, R77, R76 ;  /* 0x0000004c4d27723e */ /* 0x000fc600000000ff */
[----:B------:R-:W4:Y:S04]  /*3da40*/  LDL.LU R77, [R1+0x14c] ;  /* 0x00014c00014d7983 */ /* 0x000f280000300800 */
[----:B------:R-:W4:Y:S01]  /*3da50*/  LDL.LU R76, [R1+0x148] ;  /* 0x00014800014c7983 */ /* 0x000f220000300800 */
[----:B---3--:R-:W-:-:S03]  /*3da60*/  F2FP.F16.F32.PACK_AB R42, R65, R61 ;  /* 0x0000003d412a723e */ /* 0x008fc600000000ff */
[----:B------:R-:W3:Y:S04]  /*3da70*/  LDL.LU R65, [R1+0x234] ;  /* 0x0002340001417983 */ /* 0x000ee80000300800 */
[----:B------:R-:W3:Y:S04]  /*3da80*/  LDL.LU R61, [R1+0x230] ;  /* 0x00023000013d7983 */ /* 0x000ee80000300800 */
[----:B------:R-:W3:Y:S04]  /*3da90*/  LDL.LU R100, [R1+0x160] ;  /* 0x0001600001647983 */ /* 0x000ee80000300800 */
[----:B------:R-:W3:Y:S01]  /*3daa0*/  LDL.LU R89, [R1+0x158] ;  /* 0x0001580001597983 */ /* 0x000ee20000300800 */
[----:B------:R-:W-:-:S03]  /*3dab0*/  F2FP.F16.F32.PACK_AB R46, R88, R85 ;  /* 0x00000055582e723e */ /* 0x000fc600000000ff */
[----:B------:R-:W3:Y:S04]  /*3dac0*/  LDL.LU R88, [R1+0x264] ;  /* 0x0002640001587983 */ /* 0x000ee80000300800 */
[----:B------:R-:W3:Y:S01]  /*3dad0*/  LDL.LU R85, [R1+0x260] ;  /* 0x0002600001557983 */ /* 0x000ee20000300800 */
[----:B--2---:R-:W-:-:S03]  /*3dae0*/  F2FP.F16.F32.PACK_AB R47, R73, R72 ;  /* 0x00000048492f723e */ /* 0x004fc600000000ff */
[----:B------:R-:W2:Y:S04]  /*3daf0*/  LDL.LU R73, [R1+0x16c] ;  /* 0x00016c0001497983 */ /* 0x000ea80000300800 */
[----:B------:R-:W2:Y:S01]  /*3db00*/  LDL.LU R72, [R1+0x168] ;  /* 0x0001680001487983 */ /* 0x000ea20000300800 */
[----:B------:R-:W-:-:S03]  /*3db10*/  F2FP.F16.F32.PACK_AB R50, R69, R68 ;  /* 0x000000444532723e */ /* 0x000fc600000000ff */
[----:B------:R-:W2:Y:S04]  /*3db20*/  LDL.LU R69, [R1+0x26c] ;  /* 0x00026c0001457983 */ /* 0x000ea80000300800 */
[----:B------:R-:W2:Y:S04]  /*3db30*/  LDL.LU R68, [R1+0x268] ;  /* 0x0002680001447983 */ /* 0x000ea80000300800 */
[----:B------:R-:W2:Y:S04]  /*3db40*/  LDL.LU R70, [R1+0x178] ;  /* 0x0001780001467983 */ /* 0x000ea80000300800 */
[----:B------:R-:W2:Y:S01]  /*3db50*/  LDL.LU R108, [R1+0x174] ;  /* 0x00017400016c7983 */ /* 0x000ea20000300800 */
[----:B------:R-:W-:-:S03]  /*3db60*/  F2FP.F16.F32.PACK_AB R54, R104, R96 ;  /* 0x000000606836723e */ /* 0x000fc600000000ff */
[----:B------:R-:W2:Y:S04]  /*3db70*/  LDL.LU R104, [R1+0x2a4] ;  /* 0x0002a40001687983 */ /* 0x000ea80000300800 */
[----:B------:R-:W2:Y:S01]  /*3db80*/  LDL.LU R96, [R1+0x2a0] ;  /* 0x0002a00001607983 */ /* 0x000ea20000300800 */
[----:B------:R-:W-:Y:S01]  /*3db90*/  @!P5 FMUL R168, R168, 16777216 ;  /* 0x4b800000a8a8d820 */ /* 0x000fe20000400000 */
[----:B------:R-:W-:Y:S01]  /*3dba0*/  @!P5 FMUL R169, R169, 16777216 ;  /* 0x4b800000a9a9d820 */ /* 0x000fe20000400000 */
[----:B------:R-:W-:Y:S01]  /*3dbb0*/  @!P5 FMUL R67, R67, 16777216 ;  /* 0x4b8000004343d820 */ /* 0x000fe20000400000 */
[----:B------:R-:W-:Y:S01]  /*3dbc0*/  @!P5 FMUL R79, R79, 16777216 ;  /* 0x4b8000004f4fd820 */ /* 0x000fe20000400000 */
[C---:B------:R-:W-:Y:S01]  /*3dbd0*/  FMUL R168, R247.reuse, R168 ;  /* 0x000000a8f7a87220 */ /* 0x040fe20000400000 */
[C---:B------:R-:W-:Y:S01]  /*3dbe0*/  FMUL R169, R247.reuse, R169 ;  /* 0x000000a9f7a97220 */ /* 0x040fe20000400000 */
[----:B------:R-:W-:Y:S01]  /*3dbf0*/  @!P5 FMUL R78, R78, 16777216 ;  /* 0x4b8000004e4ed820 */ /* 0x000fe20000400000 */
[C---:B------:R-:W-:Y:S01]  /*3dc00*/  FMUL R251, R247.reuse, R67 ;  /* 0x00000043f7fb7220 */ /* 0x040fe20000400000 */
[----:B------:R-:W-:-:S02]  /*3dc10*/  FMUL R244, R247, R79 ;  /* 0x0000004ff7f47220 */ /* 0x000fc40000400000 */
[----:B------:R-:W-:Y:S01]  /*3dc20*/  F2FP.F16.F32.PACK_AB R168, R168, R169 ;  /* 0x000000a9a8a8723e */ /* 0x000fe200000000ff */
[----:B------:R-:W-:Y:S01]  /*3dc30*/  FMUL R245, R247, R78 ;  /* 0x0000004ef7f57220 */ /* 0x000fe20000400000 */
[----:B------:R-:W-:Y:S01]  /*3dc40*/  F2FP.F16.F32.PACK_AB R169, R170, R171 ;  /* 0x000000abaaa9723e */ /* 0x000fe200000000ff */
[----:B------:R-:W-:Y:S01]  /*3dc50*/  @!P5 FMUL R212, R212, 16777216 ;  /* 0x4b800000d4d4d820 */ /* 0x000fe20000400000 */
[----:B------:R-:W-:-:S03]  /*3dc60*/  @!P5 FMUL R213, R213, 16777216 ;  /* 0x4b800000d5d5d820 */ /* 0x000fc60000400000 */
[C---:B------:R-:W-:Y:S01]  /*3dc70*/  FMUL R24, R247.reuse, R212 ;  /* 0x000000d4f7187220 */ /* 0x040fe20000400000 */
[----:B------:R-:W-:Y:S01]  /*3dc80*/  FMUL R213, R247, R213 ;  /* 0x000000d5f7d57220 */ /* 0x000fe20000400000 */
[----:B------:R-:W-:Y:S02]  /*3dc90*/  F2FP.F16.F32.PACK_AB R25, R214, R215 ;  /* 0x000000d7d619723e */ /* 0x000fe400000000ff */
[----:B------:R-:W-:Y:S02]  /*3dca0*/  F2FP.F16.F32.PACK_AB R27, R33, R29 ;  /* 0x0000001d211b723e */ /* 0x000fe400000000ff */
[----:B------:R-:W-:Y:S01]  /*3dcb0*/  F2FP.F16.F32.PACK_AB R24, R24, R213 ;  /* 0x000000d51818723e */ /* 0x000fe200000000ff */
[----:B------:R-:W-:Y:S06]  /*3dcc0*/  BAR.SYNC.DEFER_BLOCKING 0x0 ;  /* 0x0000000000007b1d */ /* 0x000fec0000010000 */
[----:B------:R-:W-:Y:S02]  /*3dcd0*/  STSM.16.M88.4 [R252], R24 ;  /* 0x00000018fc007844 */ /* 0x000fe40000000200 */
[----:B------:R-:W-:Y:S01]  /*3dce0*/  BAR.SYNC.DEFER_BLOCKING 0x0 ;  /* 0x0000000000007b1d */ /* 0x000fe20000010000 */
[----:B----4-:R-:W-:-:S05]  /*3dcf0*/  F2FP.F16.F32.PACK_AB R55, R81, R80 ;  /* 0x000000505137723e */ /* 0x010fca00000000ff */
[----:B------:R-:W0:Y:S04]  /*3dd00*/  LDS.128 R20, [R0] ;  /* 0x0000000000147984 */ /* 0x000e280000000c00 */
[----:B------:R-:W4:Y:S01]  /*3dd10*/  LDL.LU R81, [R1+0x188] ;  /* 0x0001880001517983 */ /* 0x000f220000300800 */
[----:B------:R-:W-:-:S03]  /*3dd20*/  F2FP.F16.F32.PACK_AB R58, R77, R76 ;  /* 0x0000004c4d3a723e */ /* 0x000fc600000000ff */
[----:B------:R-:W4:Y:S04]  /*3dd30*/  LDL.LU R80, [R1+0x180] ;  /* 0x0001800001507983 */ /* 0x000f280000300800 */
[----:B------:R-:W4:Y:S04]  /*3dd40*/  LDL.LU R77, [R1+0x2ac] ;  /* 0x0002ac00014d7983 */ /* 0x000f280000300800 */
[----:B------:R-:W4:Y:S01]  /*3dd50*/  LDL.LU R76, [R1+0x2a8] ;  /* 0x0002a800014c7983 */ /* 0x000f220000300800 */
[----:B---3--:R-:W-:-:S03]  /*3dd60*/  F2FP.F16.F32.PACK_AB R62, R100, R89 ;  /* 0x00000059643e723e */ /* 0x008fc600000000ff */
        /* <DEDUP_REMOVED lines=17> */
[----:B------:R-:W-:Y:S01]  /*3de80*/  BAR.SYNC.DEFER_BLOCKING 0x0 ;  /* 0x0000000000007b1d */ /* 0x000fe20000010000 */
[----:B------:R-:W-:Y:S01]  /*3de90*/  @!P5 FMUL R208, R208, 16777216 ;  /* 0x4b800000d0d0d820 */ /* 0x000fe20000400000 */
[----:B------:R-:W-:-:S03]  /*3dea0*/  @!P5 FMUL R209, R209, 16777216 ;  /* 0x4b800000d1d1d820 */ /* 0x000fc60000400000 */
[C---:B------:R-:W-:Y:S01]  /*3deb0*/  FMUL R28, R247.reuse, R208 ;  /* 0x000000d0f71c7220 */ /* 0x040fe20000400000 */
[----:B------:R-:W-:Y:S01]  /*3dec0*/  FMUL R209, R247, R209 ;  /* 0x000000d1f7d17220 */ /* 0x000fe20000400000 */
[----:B------:R-:W-:-:S04]  /*3ded0*/  F2FP.F16.F32.PACK_AB R29, R210, R211 ;  /* 0x000000d3d21d723e */ /* 0x000fc800000000ff */
[----:B------:R-:W-:-:S05]  /*3dee0*/  F2FP.F16.F32.PACK_AB R28, R28, R209 ;  /* 0x000000d11c1c723e */ /* 0x000fca00000000ff */
[----:B------:R-:W-:Y:S01]  /*3def0*/  STSM.16.M88.4 [R252], R28 ;  /* 0x0000001cfc007844 */ /* 0x000fe20000000200 */
[----:B------:R-:W-:Y:S01]  /*3df00*/  BAR.SYNC.DEFER_BLOCKING 0x0 ;  /* 0x0000000000007b1d */ /* 0x000fe20000010000 */
[----:B------:R-:W-:Y:S01]  /*3df10*/  @!P5 FMUL R204, R204, 16777216 ;  /* 0x4b800000ccccd820 */ /* 0x000fe20000400000 */
[----:B------:R-:W-:-:S03]  /*3df20*/  @!P5 FMUL R205, R205, 16777216 ;  /* 0x4b800000cdcdd820 */ /* 0x000fc60000400000 */
[C---:B------:R-:W-:Y:S01]  /*3df30*/  FMUL R32, R247.reuse, R204 ;  /* 0x000000ccf7207220 */ /* 0x040fe20000400000 */
[----:B------:R-:W-:Y:S01]  /*3df40*/  FMUL R205, R247, R205 ;  /* 0x000000cdf7cd7220 */ /* 0x000fe20000400000 */
[----:B------:R-:W1:Y:S04]  /*3df50*/  LDS.128 R24, [R0] ;  /* 0x0000000000187984 */ /* 0x000e680000000c00 */
[----:B------:R-:W-:Y:S02]  /*3df60*/  F2FP.F16.F32.PACK_AB R32, R32, R205 ;  /* 0x000000cd2020723e */ /* 0x000fe400000000ff */
[----:B------:R-:W-:Y:S02]  /*3df70*/  F2FP.F16.F32.PACK_AB R33, R206, R207 ;  /* 0x000000cfce21723e */ /* 0x000fe400000000ff */
        /* <DEDUP_REMOVED lines=8> */
[----:B------:R-:W1:Y:S04]  /*3e000*/  LDS.128 R28, [R0] ;  /* 0x00000000001c7984 */ /* 0x000e680000000c00 */
        /* <DEDUP_REMOVED lines=13> */
[----:B------:R-:W-:Y:S01]  /*3e0e0*/  BAR.SYNC.DEFER_BLOCKING 0x0 ;  /* 0x0000000000007b1d */ /* 0x000fe20000010000 */
[----:B------:R-:W-:Y:S01]  /*3e0f0*/  @!P5 FMUL R164, R164, 16777216 ;  /* 0x4b800000a4a4d820 */ /* 0x000fe20000400000 */
[----:B------:R-:W-:-:S04]  /*3e100*/  @!P5 FMUL R165, R165, 16777216 ;  /* 0x4b800000a5a5d820 */ /* 0x000fc80000400000 */
[----:B------:R-:W-:Y:S02]  /*3e110*/  STSM.16.M88.4 [R252], R40 ;  /* 0x00000028fc007844 */ /* 0x000fe40000000200 */
[----:B------:R-:W-:Y:S01]  /*3e120*/  BAR.SYNC.DEFER_BLOCKING 0x0 ;  /* 0x0000000000007b1d */ /* 0x000fe20000010000 */
[C---:B------:R-:W-:Y:S01]  /*3e130*/  FMUL R164, R247.reuse, R164 ;  /* 0x000000a4f7a47220 */ /* 0x040fe20000400000 */
[----:B------:R-:W-:Y:S01]  /*3e140*/  FMUL R165, R247, R165 ;  /* 0x000000a5f7a57220 */ /* 0x000fe20000400000 */
[----:B------:R-:W-:Y:S01]  /*3e150*/  @!P5 FMUL R160, R160, 16777216 ;  /* 0x4b800000a0a0d820 */ /* 0x000fe20000400000 */
[----:B------:R-:W-:Y:S01]  /*3e160*/  @!P5 FMUL R161, R161, 16777216 ;  /* 0x4b800000a1a1d820 */ /* 0x000fe20000400000 */
[----:B------:R-:W-:Y:S02]  /*3e170*/  @!P5 FMUL R90, R90, 16777216 ;  /* 0x4b8000005a5ad820 */ /* 0x000fe40000400000 */
[----:B------:R-:W-:Y:S01]  /*3e180*/  F2FP.F16.F32.PACK_AB R164, R164, R165 ;  /* 0x000000a5a4a4723e */ /* 0x000fe200000000ff */
[----:B------:R-:W-:Y:S01]  /*3e190*/  @!P5 FMUL R87, R87, 16777216 ;  /* 0x4b8000005757d820 */ /* 0x000fe20000400000 */
[----:B------:R-:W-:Y:S01]  /*3e1a0*/  F2FP.F16.F32.PACK_AB R165, R166, R167 ;  /* 0x000000a7a6a5723e */ /* 0x000fe200000000ff */
[----:B------:R-:W-:Y:S01]  /*3e1b0*/  @!P5 FMUL R86, R86, 16777216 ;  /* 0x4b8000005656d820 */ /* 0x000fe20000400000 */
[----:B----4-:R-:W-:Y:S01]  /*3e1c0*/  F2FP.F16.F32.PACK_AB R166, R81, R80 ;  /* 0x0000005051a6723e */ /* 0x010fe200000000ff */
[C---:B------:R-:W-:Y:S01]  /*3e1d0*/  FMUL R160, R247.reuse, R160 ;  /* 0x000000a0f7a07220 */ /* 0x040fe20000400000 */
[----:B------:R-:W-:Y:S01]  /*3e1e0*/  FMUL R161, R247, R161 ;  /* 0x000000a1f7a17220 */ /* 0x000fe20000400000 */
[----:B------:R-:W4:Y:S01]  /*3e1f0*/  LDL.LU R81, [R1+0x1cc] ;  /* 0x0001cc0001517983 */ /* 0x000f220000300800 */
[----:B------:R-:W-:Y:S01]  /*3e200*/  F2FP.F16.F32.PACK_AB R167, R77, R76 ;  /* 0x0000004c4da7723e */ /* 0x000fe200000000ff */
[----:B------:R-:W-:-:S02]  /*3e210*/  FMUL R143, R247, R90 ;  /* 0x0000005af78f7220 */ /* 0x000fc40000400000 */
[----:B------:R-:W4:Y:S04]  /*3e220*/  LDL.LU R80, [R1+0x1c8] ;  /* 0x0001c80001507983 */ /* 0x000f280000300800 */
[----:B------:R-:W1:Y:S01]  /*3e230*/  LDS.128 R36, [R0] ;  /* 0x0000000000247984 */ /* 0x000e620000000c00 */
[----:B------:R-:W-:-:S03]  /*3e240*/  FMUL R222, R247, R87 ;  /* 0x00000057f7de7220 */ /* 0x000fc60000400000 */
[----:B------:R-:W4:Y:S01]  /*3e250*/  LDL.LU R77, [R1+0x32c] ;  /* 0x00032c00014d7983 */ /* 0x000f220000300800 */
[----:B------:R-:W-:Y:S01]  /*3e260*/  FMUL R226, R247, R86 ;  /* 0x00000056f7e27220 */ /* 0x000fe20000400000 */
[----:B------:R-:W-:Y:S02]  /*3e270*/  F2FP.F16.F32.PACK_AB R160, R160, R161 ;  /* 0x000000a1a0a0723e */ /* 0x000fe400000000ff */
[----:B------:R-:W4:Y:S01]  /*3e280*/  LDL.LU R76, [R1+0x328] ;  /* 0x00032800014c7983 */ /* 0x000f220000300800 */
[----:B------:R-:W-:Y:S01]  /*3e290*/  @!P5 FMUL R111, R111, 16777216 ;  /* 0x4b8000006f6fd820 */ /* 0x000fe20000400000 */
[----:B------:R-:W-:Y:S02]  /*3e2a0*/  F2FP.F16.F32.PACK_AB R161, R162, R163 ;  /* 0x000000a3a2a1723e */ /* 0x000fe400000000ff */
[----:B------:R-:W4:Y:S01]  /*3e2b0*/  LDL.LU R90, [R1+0x1e4] ;  /* 0x0001e400015a7983 */ /* 0x000f220000300800 */
[----:B------:R-:W-:Y:S01]  /*3e2c0*/  @!P5 FMUL R102, R102, 16777216 ;  /* 0x4b8000006666d820 */ /* 0x000fe20000400000 */
[----:B------:R-:W-:-:S02]  /*3e2d0*/  @!P5 FMUL R192, R192, 16777216 ;  /* 0x4b800000c0c0d820 */ /* 0x000fc40000400000 */
[----:B------:R-:W4:Y:S01]  /*3e2e0*/  LDL.LU R87, [R1+0x1e0] ;  /* 0x0001e00001577983 */ /* 0x000f220000300800 */
[----:B------:R-:W-:Y:S01]  /*3e2f0*/  @!P5 FMUL R193, R193, 16777216 ;  /* 0x4b800000c1c1d820 */ /* 0x000fe20000400000 */
[----:B---3--:R-:W-:Y:S02]  /*3e300*/  F2FP.F16.F32.PACK_AB R162, R100, R89 ;  /* 0x0000005964a2723e */ /* 0x008fe400000000ff */
[----:B------:R-:W3:Y:S04]  /*3e310*/  LDL.LU R86, [R1+0x35c] ;  /* 0x00035c0001567983 */ /* 0x000ee80000300800 */
[----:B------:R-:W3:Y:S01]  /*3e320*/  LDL.LU R104, [R1+0x358] ;  /* 0x0003580001687983 */ /* 0x000ee20000300800 */
[----:B------:R-:W-:-:S03]  /*3e330*/  FMUL R119, R247, R111 ;  /* 0x0000006ff7777220 */ /* 0x000fc60000400000 */
[----:B------:R-:W3:Y:S01]  /*3e340*/  LDL.LU R100, [R1+0x1f4] ;  /* 0x0001f40001647983 */ /* 0x000ee20000300800 */
[C---:B------:R-:W-:Y:S01]  /*3e350*/  FMUL R44, R247.reuse, R192 ;  /* 0x000000c0f72c7220 */ /* 0x040fe20000400000 */
[----:B------:R-:W-:Y:S01]  /*3e360*/  F2FP.F16.F32.PACK_AB R163, R88, R85 ;  /* 0x0000005558a3723e */ /* 0x000fe200000000ff */
[----:B------:R-:W-:Y:S01]  /*3e370*/  BAR.SYNC.DEFER_BLOCKING 0x0 ;  /* 0x0000000000007b1d */ /* 0x000fe20000010000 */
[C---:B------:R-:W-:Y:S01]  /*3e380*/  FMUL R193, R247.reuse, R193 ;  /* 0x000000c1f7c17220 */ /* 0x040fe20000400000 */
[----:B------:R-:W-:Y:S01]  /*3e390*/  FMUL R126, R247, R102 ;  /* 0x00000066f77e7220 */ /* 0x000fe20000400000 */
[----:B------:R-:W-:-:S03]  /*3e3a0*/  @!P5 FMUL R152, R152, 16777216 ;  /* 0x4b8000009898d820 */ /* 0x000fc60000400000 */
[----:B------:R-:W3:Y:S04]  /*3e3b0*/  LDL.LU R89, [R1+0x1ec] ;  /* 0x0001ec0001597983 */ /* 0x000ee80000300800 */
[----:B------:R-:W3:Y:S01]  /*3e3c0*/  LDL.LU R88, [R1+0x364] ;  /* 0x0003640001587983 */ /* 0x000ee20000300800 */
[----:B------:R-:W-:-:S03]  /*3e3d0*/  @!P5 FMUL R153, R153, 16777216 ;  /* 0x4b8000009999d820 */ /* 0x000fc60000400000 */
[----:B------:R-:W3:Y:S01]  /*3e3e0*/  LDL.LU R85, [R1+0x360] ;  /* 0x0003600001557983 */ /* 0x000ee20000300800 */
[----:B------:R-:W-:-:S03]  /*3e3f0*/  @!P5 FMUL R107, R107, 16777216 ;  /* 0x4b8000006b6bd820 */ /* 0x000fc60000400000 */
[----:B------:R-:W4:Y:S01]  /*3e400*/  LDL.LU R111, [R1+0x20c] ;  /* 0x00020c00016f7983 */ /* 0x000f220000300800 */
[----:B------:R-:W-:-:S03]  /*3e410*/  @!P5 FMUL R103, R103, 16777216 ;  /* 0x4b8000006767d820 */ /* 0x000fc60000400000 */
[----:B------:R-:W4:Y:S01]  /*3e420*/  LDL.LU R102, [R1+0x208] ;  /* 0x0002080001667983 */ /* 0x000f220000300800 */
[----:B------:R-:W-:Y:S01]  /*3e430*/  F2FP.F16.F32.PACK_AB R44, R44, R193 ;  /* 0x000000c12c2c723e */ /* 0x000fe200000000ff */
[----:B------:R-:W-:Y:S01]  /*3e440*/  @!P5 FMUL R106, R106, 16777216 ;  /* 0x4b8000006a6ad820 */ /* 0x000fe20000400000 */
[----:B------:R-:W-:Y:S01]  /*3e450*/  F2FP.F16.F32.PACK_AB R45, R194, R195 ;  /* 0x000000c3c22d723e */ /* 0x000fe200000000ff */
[----:B------:R-:W-:Y:S01]  /*3e460*/  @!P5 FMUL R95, R95, 16777216 ;  /* 0x4b8000005f5fd820 */ /* 0x000fe20000400000 */
[C---:B------:R-:W-:Y:S01]  /*3e470*/  FMUL R152, R247.reuse, R152 ;  /* 0x00000098f7987220 */ /* 0x040fe20000400000 */
[C---:B------:R-:W-:Y:S01]  /*3e480*/  FMUL R153, R247.reuse, R153 ;  /* 0x00000099f7997220 */ /* 0x040fe20000400000 */
[----:B------:R-:W-:Y:S01]  /*3e490*/  @!P5 FMUL R94, R94, 16777216 ;  /* 0x4b8000005e5ed820 */ /* 0x000fe20000400000 */
[C---:B------:R-:W-:Y:S01]  /*3e4a0*/  FMUL R131, R247.reuse, R107 ;  /* 0x0000006bf7837220 */ /* 0x040fe20000400000 */
[----:B------:R-:W-:Y:S01]  /*3e4b0*/  @!P5 FMUL R176, R176, 16777216 ;  /* 0x4b800000b0b0d820 */ /* 0x000fe20000400000 */
[C---:B------:R-:W-:Y:S01]  /*3e4c0*/  FMUL R127, R247.reuse, R103 ;  /* 0x00000067f77f7220 */ /* 0x040fe20000400000 */
[----:B------:R-:W-:Y:S01]  /*3e4d0*/  STSM.16.M88.4 [R252], R44 ;  /* 0x0000002cfc007844 */ /* 0x000fe20000000200 */
[----:B------:R-:W-:Y:S01]  /*3e4e0*/  @!P5 FMUL R172, R172, 16777216 ;  /* 0x4b800000acacd820 */ /* 0x000fe20000400000 */
[----:B------:R-:W-:-:S02]  /*3e4f0*/  FMUL R130, R247, R106 ;  /* 0x0000006af7827220 */ /* 0x000fc40000400000 */
[----:B------:R-:W3:Y:S01]  /*3e500*/  LDL.LU R107, [R1+0x38c] ;  /* 0x00038c00016b7983 */ /* 0x000ee20000300800 */
[----:B------:R-:W-:Y:S01]  /*3e510*/  @!P5 FMUL R110, R110, 16777216 ;  /* 0x4b8000006e6ed820 */ /* 0x000fe20000400000 */
[C---:B------:R-:W-:Y:S01]  /*3e520*/  FMUL R138, R247.reuse, R95 ;  /* 0x0000005ff78a7220 */ /* 0x040fe20000400000 */
[----:B------:R-:W-:Y:S01]  /*3e530*/  F2FP.F16.F32.PACK_AB R152, R152, R153 ;  /* 0x000000999898723e */ /* 0x000fe200000000ff */
[----:B------:R-:W-:Y:S01]  /*3e540*/  BAR.SYNC.DEFER_BLOCKING 0x0 ;  /* 0x0000000000007b1d */ /* 0x000fe20000010000 */
[C---:B------:R-:W-:Y:S01]  /*3e550*/  FMUL R139, R247.reuse, R94 ;  /* 0x0000005ef78b7220 */ /* 0x040fe20000400000 */
[----:B------:R-:W-:Y:S01]  /*3e560*/  F2FP.F16.F32.PACK_AB R153, R154, R155 ;  /* 0x0000009b9a99723e */ /* 0x000fe200000000ff */
[C---:B------:R-:W-:Y:S01]  /*3e570*/  FMUL R60, R247.reuse, R176 ;  /* 0x000000b0f73c7220 */ /* 0x040fe20000400000 */
[----:B--2---:R-:W-:Y:S02]  /*3e580*/  F2FP.F16.F32.PACK_AB R155, R108, R96 ;  /* 0x000000606c9b723e */ /* 0x004fe400000000ff */
[----:B------:R-:W2:Y:S04]  /*3e590*/  LDL.LU R103, [R1+0x388] ;  /* 0x0003880001677983 */ /* 0x000ea80000300800 */
[----:B------:R-:W2:Y:S01]  /*3e5a0*/  LDL.LU R106, [R1+0x224] ;  /* 0x00022400016a7983 */ /* 0x000ea20000300800 */
[----:B------:R-:W-:-:S03]  /*3e5b0*/  FMUL R64, R247, R172 ;  /* 0x000000acf7407220 */ /* 0x000fc60000400000 */
[----:B------:R-:W2:Y:S01]  /*3e5c0*/  LDL.LU R95, [R1+0x21c] ;  /* 0x00021c00015f7983 */ /* 0x000ea20000300800 */
[----:B------:R-:W-:-:S03]  /*3e5d0*/  FMUL R118, R247, R110 ;  /* 0x0000006ef7767220 */ /* 0x000fc60000400000 */
[----:B------:R-:W2:Y:S04]  /*3e5e0*/  LDL.LU R94, [R1+0x394] ;  /* 0x00039400015e7983 */ /* 0x000ea80000300800 */
[----:B------:R-:W2:Y:S04]  /*3e5f0*/  LDL.LU R108, [R1+0x390] ;  /* 0x00039000016c7983 */ /* 0x000ea80000300800 */
[----:B------:R-:W3:Y:S04]  /*3e600*/  LDL.LU R176, [R1+0x68] ;  /* 0x0000680001b07983 */ /* 0x000ee80000300800 */
[----:B------:R-:W2:Y:S04]  /*3e610*/  LDL.LU R172, [R1+0x23c] ;  /* 0x00023c0001ac7983 */ /* 0x000ea80000300800 */
[----:B------:R-:W2:Y:S04]  /*3e620*/  LDL.LU R110, [R1+0x238] ;  /* 0x00023800016e7983 */ /* 0x000ea80000300800 */
[----:B------:R-:W1:Y:S01]  /*3e630*/  LDS.128 R40, [R0] ;  /* 0x0000000000287984 */ /* 0x000e620000000c00 */
[----:B------:R-:W-:Y:S01]  /*3e640*/  @!P5 FMUL R188, R188, 16777216 ;  /* 0x4b800000bcbcd820 */ /* 0x000fe20000400000 */
[----:B------:R-:W-:Y:S01]  /*3e650*/  @!P5 FMUL R189, R189, 16777216 ;  /* 0x4b800000bdbdd820 */ /* 0x000fe20000400000 */
[----:B------:R-:W-:Y:S01]  /*3e660*/  F2FP.F16.F32.PACK_AB R49, R190, R191 ;  /* 0x000000bfbe31723e */ /* 0x000fe200000000ff */
[----:B------:R-:W-:Y:S01]  /*3e670*/  @!P5 FMUL R184, R184, 16777216 ;  /* 0x4b800000b8b8d820 */ /* 0x000fe20000400000 */
[C---:B------:R-:W-:Y:S01]  /*3e680*/  FMUL R48, R247.reuse, R188 ;  /* 0x000000bcf7307220 */ /* 0x040fe20000400000 */
[----:B------:R-:W-:Y:S01]  /*3e690*/  FMUL R189, R247, R189 ;  /* 0x000000bdf7bd7220 */ /* 0x000fe20000400000 */
[----:B------:R-:W-:Y:S01]  /*3e6a0*/  F2FP.F16.F32.PACK_AB R51, R57, R53 ;  /* 0x000000353933723e */ /* 0x000fe200000000ff */
[----:B------:R-:W-:Y:S01]  /*3e6b0*/  @!P5 FMUL R185, R185, 16777216 ;  /* 0x4b800000b9b9d820 */ /* 0x000fe20000400000 */
[----:B------:R-:W-:Y:S01]  /*3e6c0*/  @!P5 FMUL R180, R180, 16777216 ;  /* 0x4b800000b4b4d820 */ /* 0x000fe20000400000 */
[----:B------:R-:W-:Y:S01]  /*3e6d0*/  @!P5 FMUL R181, R181, 16777216 ;  /* 0x4b800000b5b5d820 */ /* 0x000fe20000400000 */
[----:B------:R-:W-:Y:S01]  /*3e6e0*/  F2FP.F16.F32.PACK_AB R48, R48, R189 ;  /* 0x000000bd3030723e */ /* 0x000fe200000000ff */
[----:B------:R-:W-:Y:S01]  /*3e6f0*/  BAR.SYNC.DEFER_BLOCKING 0x0 ;  /* 0x0000000000007b1d */ /* 0x000fe20000010000 */
[----:B------:R-:W-:Y:S01]  /*3e700*/  F2FP.F16.F32.PACK_AB R59, R65, R61 ;  /* 0x0000003d413b723e */ /* 0x000fe200000000ff */
[----:B------:R-:W-:Y:S01]  /*3e710*/  @!P5 FMUL R177, R177, 16777216 ;  /* 0x4b800000b1b1d820 */ /* 0x000fe20000400000 */
[----:B------:R-:W-:Y:S01]  /*3e720*/  @!P5 FMUL R173, R173, 16777216 ;  /* 0x4b800000adadd820 */ /* 0x000fe20000400000 */
[----:B------:R-:W-:Y:S01]  /*3e730*/  @!P5 FMUL R114, R114, 16777216 ;  /* 0x4b8000007272d820 */ /* 0x000fe20000400000 */
[----:B------:R-:W-:Y:S01]  /*3e740*/  @!P5 FMUL R115, R115, 16777216 ;  /* 0x4b8000007373d820 */ /* 0x000fe20000400000 */
[----:B------:R-:W2:Y:S04]  /*3e750*/  LDL.LU R212, [R1+0x3bc] ;  /* 0x0003bc0001d47983 */ /* 0x000ea80000300800 */
[----:B------:R-:W-:Y:S01]  /*3e760*/  STSM.16.M88.4 [R252], R48 ;  /* 0x00000030fc007844 */ /* 0x000fe20000000200 */
[----:B------:R-:W-:Y:S01]  /*3e770*/  BAR.SYNC.DEFER_BLOCKING 0x0 ;  /* 0x0000000000007b1d */ /* 0x000fe20000010000 */
[C---:B------:R-:W-:Y:S01]  /*3e780*/  FMUL R52, R247.reuse, R184 ;  /* 0x000000b8f7347220 */ /* 0x040fe20000400000 */
[----:B------:R-:W-:Y:S01]  /*3e790*/  FMUL R185, R247, R185 ;  /* 0x000000b9f7b97220 */ /* 0x000fe20000400000 */
[----:B------:R-:W-:-:S03]  /*3e7a0*/  F2FP.F16.F32.PACK_AB R53, R186, R187 ;  /* 0x000000bbba35723e */ /* 0x000fc600000000ff */
[----:B------:R-:W1:Y:S01]  /*3e7b0*/  LDS.128 R44, [R0] ;  /* 0x00000000002c7984 */ /* 0x000e620000000c00 */
[----:B------:R-:W-:Y:S01]  /*3e7c0*/  F2FP.F16.F32.PACK_AB R52, R52, R185 ;  /* 0x000000b93434723e */ /* 0x000fe200000000ff */
[----:B------:R-:W-:Y:S06]  /*3e7d0*/  BAR.SYNC.DEFER_BLOCKING 0x0 ;  /* 0x0000000000007b1d */ /* 0x000fec0000010000 */
[----:B------:R-:W-:Y:S02]  /*3e7e0*/  STSM.16.M88.4 [R252], R52 ;  /* 0x00000034fc007844 */ /* 0x000fe40000000200 */
        /* <DEDUP_REMOVED lines=9> */
[----:B------:R-:W-:Y:S01]  /*3e880*/  FMUL R177, R247, R177 ;  /* 0x000000b1f7b17220 */ /* 0x000fe20000400000 */
[----:B------:R-:W-:-:S04]  /*3e890*/  F2FP.F16.F32.PACK_AB R61, R178, R179 ;  /* 0x000000b3b23d723e */ /* 0x000fc800000000ff */
        /* <DEDUP_REMOVED lines=12> */
[----:B----4-:R-:W-:Y:S01]  /*3e960*/  F2FP.F16.F32.PACK_AB R102, R111, R102 ;  /* 0x000000666f66723e */ /* 0x010fe200000000ff */
[C---:B------:R-:W-:Y:S01]  /*3e970*/  FMUL R122, R247.reuse, R114 ;  /* 0x00000072f77a7220 */ /* 0x040fe20000400000 */
[----:B------:R-:W-:-:S03]  /*3e980*/  FMUL R123, R247, R115 ;  /* 0x00000073f77b7220 */ /* 0x000fc60000400000 */
[----:B------:R-:W4:Y:S04]  /*3e990*/  LDL.LU R111, [R1+0x3b8] ;  /* 0x0003b800016f7983 */ /* 0x000f280000300800 */
[----:B------:R-:W4:Y:S04]  /*3e9a0*/  LDL.LU R208, [R1+0x244] ;  /* 0x0002440001d07983 */ /* 0x000f280000300800 */
[----:B------:R-:W4:Y:S01]  /*3e9b0*/  LDL.LU R114, [R1+0x240] ;  /* 0x0002400001727983 */ /* 0x000f220000300800 */
[----:B------:R-:W-:-:S03]  /*3e9c0*/  @!P5 FMUL R74, R74, 16777216 ;  /* 0x4b8000004a4ad820 */ /* 0x000fc60000400000 */
[----:B------:R-:W4:Y:S04]  /*3e9d0*/  LDL.LU R204, [R1+0x3c4] ;  /* 0x0003c40001cc7983 */ /* 0x000f280000300800 */
[----:B------:R-:W1:Y:S01]  /*3e9e0*/  LDS.128 R60, [R0] ;  /* 0x00000000003c7984 */ /* 0x000e620000000c00 */
[----:B------:R-:W-:Y:S01]  /*3e9f0*/  BAR.SYNC.DEFER_BLOCKING 0x0 ;  /* 0x0000000000007b1d */ /* 0x000fe20000010000 */
[----:B------:R-:W-:Y:S01]  /*3ea00*/  @!P5 FMUL R75, R75, 16777216 ;  /* 0x4b8000004b4bd820 */ /* 0x000fe20000400000 */
[----:B------:R-:W-:Y:S01]  /*3ea10*/  @!P5 FMUL R82, R82, 16777216 ;  /* 0x4b8000005252d820 */ /* 0x000fe20000400000 */
[----:B------:R-:W-:Y:S01]  /*3ea20*/  @!P5 FMUL R83, R83, 16777216 ;  /* 0x4b8000005353d820 */ /* 0x000fe20000400000 */
[----:B------:R-:W-:Y:S01]  /*3ea30*/  @!P5 FMUL R91, R91, 16777216 ;  /* 0x4b8000005b5bd820 */ /* 0x000fe20000400000 */
[----:B------:R-:W-:Y:S01]  /*3ea40*/  @!P5 FMUL R98, R98, 16777216 ;  /* 0x4b8000006262d820 */ /* 0x000fe20000400000 */
[----:B------:R-:W-:Y:S01]  /*3ea50*/  @!P5 FMUL R99, R99, 16777216 ;  /* 0x4b8000006363d820 */ /* 0x000fe20000400000 */
[----:B------:R-:W4:Y:S01]  /*3ea60*/  LDL.LU R115, [R1+0x3c0] ;  /* 0x0003c00001737983 */ /* 0x000f220000300800 */
[----:B------:R-:W-:Y:S01]  /*3ea70*/  @!P5 FMUL R116, R116, 16777216 ;  /* 0x4b8000007474d820 */ /* 0x000fe20000400000 */
[----:B------:R-:W-:Y:S01]  /*3ea80*/  @!P5 FMUL R117, R117, 16777216 ;  /* 0x4b8000007575d820 */ /* 0x000fe20000400000 */
[----:B------:R-:W-:Y:S01]  /*3ea90*/  @!P5 FMUL R120, R120, 16777216 ;  /* 0x4b8000007878d820 */ /* 0x000fe20000400000 */
[----:B------:R-:W4:Y:S01]  /*3eaa0*/  LDL.LU R200, [R1+0x78] ;  /* 0x0000780001c87983 */ /* 0x000f220000300800 */
        /* <DEDUP_REMOVED lines=17> */
[----:B------:R-:W4:Y:S01]  /*3ebc0*/  LDL.LU R196, [R1+0x74] ;  /* 0x0000740001c47983 */ /* 0x000f220000300800 */
[----:B------:R-:W-:-:S03]  /*3ebd0*/  FMUL R248, R247, R74 ;  /* 0x0000004af7f87220 */ /* 0x000fc60000400000 */
[----:B------:R-:W-:Y:S01]  /*3ebe0*/  STSM.16.M88.4 [R252], R168 ;  /* 0x000000a8fc007844 */ /* 0x000fe20000000200 */
[----:B------:R-:W-:-:S03]  /*3ebf0*/  FMUL R246, R247, R75 ;  /* 0x0000004bf7f67220 */ /* 0x000fc60000400000 */
[----:B------:R-:W4:Y:S01]  /*3ec00*/  LDL.LU R192, [R1+0x88] ;  /* 0x0000880001c07983 */ /* 0x000f220000300800 */
[C---:B------:R-:W-:Y:S01]  /*3ec10*/  FMUL R242, R247.reuse, R82 ;  /* 0x00000052f7f27220 */ /* 0x040fe20000400000 */
[C---:B------:R-:W-:Y:S01]  /*3ec20*/  FMUL R241, R247.reuse, R83 ;  /* 0x00000053f7f17220 */ /* 0x040fe20000400000 */
[----:B------:R-:W-:Y:S01]  /*3ec30*/  BAR.SYNC.DEFER_BLOCKING 0x0 ;  /* 0x0000000000007b1d */ /* 0x000fe20000010000 */
[C---:B------:R-:W-:Y:S01]  /*3ec40*/  FMUL R142, R247.reuse, R91 ;  /* 0x0000005bf78e7220 */ /* 0x040fe20000400000 */
[C---:B------:R-:W-:Y:S01]  /*3ec50*/  FMUL R134, R247.reuse, R98 ;  /* 0x00000062f7867220 */ /* 0x040fe20000400000 */
[C---:B------:R-:W-:Y:S01]  /*3ec60*/  FMUL R135, R247.reuse, R99 ;  /* 0x00000063f7877220 */ /* 0x040fe20000400000 */
[C---:B------:R-:W-:Y:S01]  /*3ec70*/  FMUL R116, R247.reuse, R116 ;  /* 0x00000074f7747220 */ /* 0x040fe20000400000 */
[C---:B------:R-:W-:Y:S01]  /*3ec80*/  FMUL R117, R247.reuse, R117 ;  /* 0x00000075f7757220 */ /* 0x040fe20000400000 */
[C---:B------:R-:W-:Y:S01]  /*3ec90*/  FMUL R120, R247.reuse, R120 ;  /* 0x00000078f7787220 */ /* 0x040fe20000400000 */
[----:B------:R-:W4:Y:S01]  /*3eca0*/  LDL.LU R188, [R1+0x80] ;  /* 0x0000800001bc7983 */ /* 0x000f220000300800 */
[C---:B------:R-:W-:Y:S01]  /*3ecb0*/  FMUL R121, R247.reuse, R121 ;  /* 0x00000079f7797220 */ /* 0x040fe20000400000 */
[C---:B------:R-:W-:Y:S01]  /*3ecc0*/  FMUL R124, R247.reuse, R124 ;  /* 0x0000007cf77c7220 */ /* 0x040fe20000400000 */
[C---:B------:R-:W-:Y:S01]  /*3ecd0*/  FMUL R125, R247.reuse, R125 ;  /* 0x0000007df77d7220 */ /* 0x040fe20000400000 */
[----:B------:R-:W4:Y:S01]  /*3ece0*/  LDL.LU R184, [R1+0x274] ;  /* 0x0002740001b87983 */ /* 0x000f220000300800 */
        /* <DEDUP_REMOVED lines=14> */
[----:B------:R-:W4:Y:S01]  /*3edd0*/  LDL.LU R180, [R1+0x270] ;  /* 0x0002700001b47983 */ /* 0x000f220000300800 */
[----:B---3--:R-:W-:-:S03]  /*3ede0*/  F2FP.F16.F32.PACK_AB R113, R176, R113 ;  /* 0x00000071b071723e */ /* 0x008fc600000000ff */
[----:B------:R-:W3:Y:S01]  /*3edf0*/  LDL.LU R247, [R1+0x3ec] ;  /* 0x0003ec0001f77983 */ /* 0x000ee20000300800 */
[----:B--2---:R-:W-:-:S03]  /*3ee00*/  F2FP.F16.F32.PACK_AB R110, R172, R110 ;  /* 0x0000006eac6e723e */ /* 0x004fc600000000ff */
[----:B------:R-:W3:Y:S04]  /*3ee10*/  LDL.LU R234, [R1+0x3e8] ;  /* 0x0003e80001ea7983 */ /* 0x000ee80000300800 */
[----:B------:R-:W2:Y:S04]  /*3ee20*/  LDL.LU R224, [R1+0x284] ;  /* 0x0002840001e07983 */ /* 0x000ea80000300800 */
[----:B------:R-:W2:Y:S04]  /*3ee30*/  LDL.LU R220, [R1+0x278] ;  /* 0x0002780001dc7983 */ /* 0x000ea80000300800 */
[----:B------:R-:W3:Y:S04]  /*3ee40*/  LDL.LU R176, [R1+0x3f4] ;  /* 0x0003f40001b07983 */ /* 0x000ee80000300800 */
[----:B------:R-:W3:Y:S04]  /*3ee50*/  LDL.LU R172, [R1+0x3f0] ;  /* 0x0003f00001ac7983 */ /* 0x000ee80000300800 */
[----:B------:R-:W1:Y:S01]  /*3ee60*/  LDS.128 R64, [R0] ;  /* 0x0000000000407984 */ /* 0x000e620000000c00 */
[----:B------:R-:W-:Y:S01]  /*3ee70*/  BAR.SYNC.DEFER_BLOCKING 0x0 ;  /* 0x0000000000007b1d */ /* 0x000fe20000010000 */
[----:B------:R-:W-:-:S02]  /*3ee80*/  F2FP.F16.F32.PACK_AB R156, R156, R157 ;  /* 0x0000009d9c9c723e */ /* 0x000fc400000000ff */
[----:B------:R-:W-:Y:S02]  /*3ee90*/  F2FP.F16.F32.PACK_AB R148, R148, R149 ;  /* 0x000000959494723e */ /* 0x000fe400000000ff */
[----:B------:R-:W-:Y:S02]  /*3eea0*/  F2FP.F16.F32.PACK_AB R154, R79, R78 ;  /* 0x0000004e4f9a723e */ /* 0x000fe400000000ff */
[----:B------:R-:W-:Y:S01]  /*3eeb0*/  F2FP.F16.F32.PACK_AB R144, R144, R145 ;  /* 0x000000919090723e */ /* 0x000fe200000000ff */
[----:B------:R-:W2:Y:S04]  /*3eec0*/  LDL.LU R216, [R1+0xa4] ;  /* 0x0000a40001d87983 */ /* 0x000ea80000300800 */
[----:B------:R-:W-:Y:S01]  /*3eed0*/  STSM.16.M88.4 [R252], R164 ;  /* 0x000000a4fc007844 */ /* 0x000fe20000000200 */
[----:B------:R-:W-:-:S02]  /*3eee0*/  F2FP.F16.F32.PACK_AB R157, R158, R159 ;  /* 0x0000009f9e9d723e */ /* 0x000fc400000000ff */
[----:B------:R-:W-:Y:S01]  /*3eef0*/  F2FP.F16.F32.PACK_AB R159, R69, R68 ;  /* 0x00000044459f723e */ /* 0x000fe200000000ff */
[----:B------:R-:W-:Y:S06]  /*3ef00*/  BAR.SYNC.DEFER_BLOCKING 0x0 ;  /* 0x0000000000007b1d */ /* 0x000fec0000010000 */
[----:B------:R-:W1:Y:S02]  /*3ef10*/  LDS.128 R68, [R0] ;  /* 0x0000000000447984 */ /* 0x000e640000000c00 */
[----:B------:R-:W-:Y:S06]  /*3ef20*/  BAR.SYNC.DEFER_BLOCKING 0x0 ;  /* 0x0000000000007b1d */ /* 0x000fec0000010000 */
[----:B------:R-:W-:Y:S01]  /*3ef30*/  STSM.16.M88.4 [R252], R160 ;  /* 0x000000a0fc007844 */ /* 0x000fe20000000200 */
[----:B------:R-:W-:Y:S01]  /*3ef40*/  F2FP.F16.F32.PACK_AB R158, R73, R72 ;  /* 0x00000048499e723e */ /* 0x000fe200000000ff */
[----:B------:R-:W-:Y:S06]  /*3ef50*/  BAR.SYNC.DEFER_BLOCKING 0x0 ;  /* 0x0000000000007b1d */ /* 0x000fec0000010000 */
[----:B------:R-:W1:Y:S02]  /*3ef60*/  LDS.128 R72, [R0] ;  /* 0x0000000000487984 */ /* 0x000e640000000c00 */
[----:B------:R-:W-:Y:S01]  /*3ef70*/  BAR.SYNC.DEFER_BLOCKING 0x0 ;  /* 0x0000000000007b1d */ /* 0x000fe20000010000 */
[----:B------:R-:W-:-:S05]  /*3ef80*/  F2FP.F16.F32.PACK_AB R149, R150, R151 ;  /* 0x000000979695723e */ /* 0x000fca00000000ff */
[----:B------:R-:W-:Y:S01]  /*3ef90*/  STSM.16.M88.4 [R252], R156 ;  /* 0x0000009cfc007844 */ /* 0x000fe20000000200 */
        /* <DEDUP_REMOVED lines=10> */
[----:B------:R0:W-:Y:S01]  /*3f040*/  STSM.16.M88.4 [R252], R148 ;  /* 0x00000094fc007844 */ /* 0x0001e20000000200 */
[----:B------:R-:W-:Y:S02]  /*3f050*/  F2FP.F16.F32.PACK_AB R97, R84, R97 ;  /* 0x000000615461723e */ /* 0x000fe400000000ff */
[----:B------:R-:W-:Y:S02]  /*3f060*/  F2FP.F16.F32.PACK_AB R146, R90, R87 ;  /* 0x000000575a92723e */ /* 0x000fe400000000ff */
[----:B------:R-:W-:Y:S01]  /*3f070*/  F2FP.F16.F32.PACK_AB R147, R86, R104 ;  /* 0x000000685693723e */ /* 0x000fe200000000ff */
[----:B------:R-:W-:Y:S01]  /*3f080*/  BAR.SYNC.DEFER_BLOCKING 0x0 ;  /* 0x0000000000007b1d */ /* 0x000fe20000010000 */
[----:B------:R-:W-:-:S05]  /*3f090*/  F2FP.F16.F32.PACK_AB R99, R88, R85 ;  /* 0x000000555863723e */ /* 0x000fca00000000ff */
[----:B------:R-:W1:Y:S02]  /*3f0a0*/  LDS.128 R84, [R0] ;  /* 0x0000000000547984 */ /* 0x000e640000000c00 */
[----:B------:R-:W-:Y:S01]  /*3f0b0*/  BAR.SYNC.DEFER_BLOCKING 0x0 ;  /* 0x0000000000007b1d */ /* 0x000fe20000010000 */
[----:B----4-:R-:W-:Y:S02]  /*3f0c0*/  F2FP.F16.F32.PACK_AB R111, R212, R111 ;  /* 0x0000006fd46f723e */ /* 0x010fe400000000ff */
[----:B------:R-:W-:Y:S02]  /*3f0d0*/  F2FP.F16.F32.PACK_AB R114, R208, R114 ;  /* 0x00000072d072723e */ /* 0x000fe400000000ff */
[----:B------:R-:W-:Y:S01]  /*3f0e0*/  F2FP.F16.F32.PACK_AB R115, R204, R115 ;  /* 0x00000073cc73723e */ /* 0x000fe200000000ff */
[----:B------:R-:W4:Y:S04]  /*3f0f0*/  LDL.LU R212, [R1+0x9c] ;  /* 0x00009c0001d47983 */ /* 0x000f280000300800 */
[----:B------:R-:W4:Y:S04]  /*3f100*/  LDL.LU R208, [R1+0xb0] ;  /* 0x0000b00001d07983 */ /* 0x000f280000300800 */
[----:B------:R-:W4:Y:S01]  /*3f110*/  LDL.LU R204, [R1+0xa8] ;  /* 0x0000a80001cc7983 */ /* 0x000f220000300800 */
[----:B0-----:R-:W-:-:S03]  /*3f120*/  F2FP.F16.F32.PACK_AB R149, R192, R188 ;  /* 0x000000bcc095723e */ /* 0x001fc600000000ff */
[----:B------:R0:W-:Y:S01]  /*3f130*/  STSM.16.M88.4 [R252], R144 ;  /* 0x00000090fc007844 */ /* 0x0001e20000000200 */
[----:B---3--:R-:W-:Y:S02]  /*3f140*/  F2FP.F16.F32.PACK_AB R151, R176, R172 ;  /* 0x000000acb097723e */ /* 0x008fe400000000ff */
[----:B0-----:R-:W-:Y:S02]  /*3f150*/  F2FP.F16.F32.PACK_AB R145, R200, R196 ;  /* 0x000000c4c891723e */ /* 0x001fe400000000ff */
[----:B------:R-:W3:Y:S04]  /*3f160*/  LDL.LU R200, [R1+0x2b4] ;  /* 0x0002b40001c87983 */ /* 0x000ee80000300800 */
[----:B------:R-:W3:Y:S01]  /*3f170*/  LDL.LU R196, [R1+0x2b0] ;  /* 0x0002b00001c47983 */ /* 0x000ee20000300800 */
[----:B------:R-:W-:-:S03]  /*3f180*/  F2FP.F16.F32.PACK_AB R146, R184, R180 ;  /* 0x000000b4b892723e */ /* 0x000fc600000000ff */
[----:B------:R-:W3:Y:S04]  /*3f190*/  LDL.LU R239, [R1+0x41c] ;  /* 0x00041c0001ef7983 */ /* 0x000ee80000300800 */
[----:B------:R-:W3:Y:S04]  /*3f1a0*/  LDL.LU R238, [R1+0x418] ;  /* 0x0004180001ee7983 */ /* 0x000ee80000300800 */
[----:B------:R-:W3:Y:S04]  /*3f1b0*/  LDL.LU R192, [R1+0x2c4] ;  /* 0x0002c40001c07983 */ /* 0x000ee80000300800 */
[----:B------:R-:W3:Y:S04]  /*3f1c0*/  LDL.LU R188, [R1+0x2b8] ;  /* 0x0002b80001bc7983 */ /* 0x000ee80000300800 */
[----:B------:R-:W3:Y:S04]  /*3f1d0*/  LDL.LU R184, [R1+0x424] ;  /* 0x0004240001b87983 */ /* 0x000ee80000300800 */
[----:B------:R-:W3:Y:S04]  /*3f1e0*/  LDL.LU R180, [R1+0x420] ;  /* 0x0004200001b47983 */ /* 0x000ee80000300800 */
[----:B------:R-:W3:Y:S04]  /*3f1f0*/  LDL.LU R176, [R1+0xc8] ;  /* 0x0000c80001b07983 */ /* 0x000ee80000300800 */
[----:B------:R-:W3:Y:S01]  /*3f200*/  LDL.LU R172, [R1+0xc0] ;  /* 0x0000c00001ac7983 */ /* 0x000ee20000300800 */
[----:B------:R-:W-:Y:S01]  /*3f210*/  F2FP.F16.F32.PACK_AB R98, R100, R89 ;  /* 0x000000596462723e */ /* 0x000fe200000000ff */
[----:B------:R-:W-:Y:S01]  /*3f220*/  BAR.SYNC.DEFER_BLOCKING 0x0 ;  /* 0x0000000000007b1d */ /* 0x000fe20000010000 */
[----:B------:R-:W-:-:S05]  /*3f230*/  F2FP.F16.F32.PACK_AB R96, R140, R141 ;  /* 0x0000008d8c60723e */ /* 0x000fca00000000ff */
[----:B------:R-:W0:Y:S02]  /*3f240*/  LDS.128 R88, [R0] ;  /* 0x0000000000587984 */ /* 0x000e240000000c00 */
[----:B------:R-:W-:Y:S01]  /*3f250*/  BAR.SYNC.DEFER_BLOCKING 0x0 ;  /* 0x0000000000007b1d */ /* 0x000fe20000010000 */
[----:B------:R-:W-:-:S05]  /*3f260*/  F2FP.F16.F32.PACK_AB R103, R107, R103 ;  /* 0x000000676b67723e */ /* 0x000fca00000000ff */
[----:B------:R-:W-:Y:S02]  /*3f270*/  STSM.16.M88.4 [R252], R96 ;  /* 0x00000060fc007844 */ /* 0x000fe40000000200 */
[----:B------:R-:W-:Y:S01]  /*3f280*/  BAR.SYNC.DEFER_BLOCKING 0x0 ;  /* 0x0000000000007b1d */ /* 0x000fe20000010000 */
[----:B------:R-:W-:Y:S02]  /*3f290*/  F2FP.F16.F32.PACK_AB R101, R92, R101 ;  /* 0x000000655c65723e */ /* 0x000fe400000000ff */
[----:B------:R-:W-:Y:S02]  /*3f2a0*/  F2FP.F16.F32.PACK_AB R105, R93, R105 ;  /* 0x000000695d69723e */ /* 0x000fe400000000ff */
[----:B------:R-:W-:Y:S02]  /*3f2b0*/  F2FP.F16.F32.PACK_AB R106, R106, R95 ;  /* 0x0000005f6a6a723e */ /* 0x000fe400000000ff */
[----:B------:R-:W-:Y:S02]  /*3f2c0*/  F2FP.F16.F32.PACK_AB R107, R94, R108 ;  /* 0x0000006c5e6b723e */ /* 0x000fe400000000ff */
[----:B------:R-:W0:Y:S01]  /*3f2d0*/  LDS.128 R92, [R0] ;  /* 0x00000000005c7984 */ /* 0x000e220000000c00 */
[----:B------:R-:W-:Y:S01]  /*3f2e0*/  F2FP.F16.F32.PACK_AB R100, R136, R137 ;  /* 0x000000898864723e */ /* 0x000fe200000000ff */
[----:B------:R-:W-:Y:S06]  /*3f2f0*/  BAR.SYNC.DEFER_BLOCKING 0x0 ;  /* 0x0000000000007b1d */ /* 0x000fec0000010000 */
[----:B------:R-:W-:Y:S02]  /*3f300*/  STSM.16.M88.4 [R252], R100 ;  /* 0x00000064fc007844 */ /* 0x000fe40000000200 */
[----:B------:R-:W-:Y:S01]  /*3f310*/  BAR.SYNC.DEFER_BLOCKING 0x0 ;  /* 0x0000000000007b1d */ /* 0x000fe20000010000 */
[----:B------:R-:W-:-:S05]  /*3f320*/  F2FP.F16.F32.PACK_AB R104, R132, R133 ;  /* 0x000000858468723e */ /* 0x000fca00000000ff */
[----:B------:R-:W0:Y:S02]  /*3f330*/  LDS.128 R96, [R0] ;  /* 0x0000000000607984 */ /* 0x000e240000000c00 */
[----:B------:R-:W-:Y:S06]  /*3f340*/  BAR.SYNC.DEFER_BLOCKING 0x0 ;  /* 0x0000000000007b1d */ /* 0x000fec0000010000 */
[----:B------:R-:W-:Y:S02]  /*3f350*/  STSM.16.M88.4 [R252], R104 ;  /* 0x00000068fc007844 */ /* 0x000fe40000000200 */
[----:B------:R-:W-:Y:S01]  /*3f360*/  BAR.SYNC.DEFER_BLOCKING 0x0 ;  /* 0x0000000000007b1d */ /* 0x000fe20000010000 */
[----:B------:R-:W-:-:S02]  /*3f370*/  F2FP.F16.F32.PACK_AB R108, R128, R129 ;  /* 0x00000081806c723e */ /* 0x000fc400000000ff */
[----:B------:R-:W-:-:S03]  /*3f380*/  F2FP.F16.F32.PACK_AB R109, R112, R109 ;  /* 0x0000006d706d723e */ /* 0x000fc600000000ff */
[----:B------:R-:W0:Y:S02]  /*3f390*/  LDS.128 R100, [R0] ;  /* 0x0000000000647984 */ /* 0x000e240000000c00 */
        /* <DEDUP_REMOVED lines=9> */
[----:B--2---:R-:W-:Y:S02]  /*3f430*/  F2FP.F16.F32.PACK_AB R150, R224, R220 ;  /* 0x000000dce096723e */ /* 0x004fe400000000ff */
[----:B----4-:R-:W-:Y:S01]  /*3f440*/  F2FP.F16.F32.PACK_AB R153, R216, R212 ;  /* 0x000000d4d899723e */ /* 0x010fe200000000ff */
[----:B------:R-:W2:Y:S04]  /*3f450*/  LDL.LU R247, [R1+0xe0] ;  /* 0x0000e00001f77983 */ /* 0x000ea80000300800 */
[----:B------:R-:W2:Y:S01]  /*3f460*/  LDL.LU R234, [R1+0xd8] ;  /* 0x0000d80001ea7983 */ /* 0x000ea20000300800 */
[----:B------:R-:W-:-:S03]  /*3f470*/  F2FP.F16.F32.PACK_AB R157, R208, R204 ;  /* 0x000000ccd09d723e */ /* 0x000fc600000000ff */
[----:B------:R-:W4:Y:S04]  /*3f480*/  LDL.LU R224, [R1+0x2f4] ;  /* 0x0002f40001e07983 */ /* 0x000f280000300800 */
[----:B------:R-:W4:Y:S04]  /*3f490*/  LDL.LU R220, [R1+0x2f0] ;  /* 0x0002f00001dc7983 */ /* 0x000f280000300800 */
[----:B------:R-:W0:Y:S01]  /*3f4a0*/  LDS.128 R108, [R0] ;  /* 0x00000000006c7984 */ /* 0x000e220000000c00 */
[----:B------:R-:W-:Y:S01]  /*3f4b0*/  F2FP.F16.F32.PACK_AB R144, R120, R121 ;  /* 0x000000797890723e */ /* 0x000fe200000000ff */
[----:B------:R-:W-:Y:S01]  /*3f4c0*/  BAR.SYNC.DEFER_BLOCKING 0x0 ;  /* 0x0000000000007b1d */ /* 0x000fe20000010000 */
[----:B---3--:R-:W-:-:S02]  /*3f4d0*/  F2FP.F16.F32.PACK_AB R154, R200, R196 ;  /* 0x000000c4c89a723e */ /* 0x008fc400000000ff */
[----:B------:R-:W-:-:S03]  /*3f4e0*/  F2FP.F16.F32.PACK_AB R158, R192, R188 ;  /* 0x000000bcc09e723e */ /* 0x000fc600000000ff */
[----:B------:R-:W3:Y:S04]  /*3f4f0*/  LDL.LU R216, [R1+0x44c] ;  /* 0x00044c0001d87983 */ /* 0x000ee80000300800 */
[----:B------:R-:W3:Y:S04]  /*3f500*/  LDL.LU R212, [R1+0x448] ;  /* 0x0004480001d47983 */ /* 0x000ee80000300800 */
[----:B------:R-:W3:Y:S04]  /*3f510*/  LDL.LU R208, [R1+0x304] ;  /* 0x0003040001d07983 */ /* 0x000ee80000300800 */
[----:B------:R-:W3:Y:S01]  /*3f520*/  LDL.LU R204, [R1+0x2f8] ;  /* 0x0002f80001cc7983 */ /* 0x000ee20000300800 */
[----:B------:R-:W-:-:S03]  /*3f530*/  F2FP.F16.F32.PACK_AB R159, R184, R180 ;  /* 0x000000b4b89f723e */ /* 0x000fc600000000ff */
[----:B------:R-:W3:Y:S04]  /*3f540*/  LDL.LU R200, [R1+0x454] ;  /* 0x0004540001c87983 */ /* 0x000ee80000300800 */
[----:B------:R-:W3:Y:S04]  /*3f550*/  LDL.LU R196, [R1+0x450] ;  /* 0x0004500001c47983 */ /* 0x000ee80000300800 */
[----:B------:R-:W3:Y:S04]  /*3f560*/  LDL.LU R192, [R1+0xf0] ;  /* 0x0000f00001c07983 */ /* 0x000ee80000300800 */
[----:B------:R-:W3:Y:S04]  /*3f570*/  LDL.LU R188, [R1+0xe8] ;  /* 0x0000e80001bc7983 */ /* 0x000ee80000300800 */
[----:B------:R1:W-:Y:S04]  /*3f580*/  STSM.16.M88.4 [R252], R144 ;  /* 0x00000090fc007844 */ /* 0x0003e80000000200 */
[----:B------:R-:W3:Y:S04]  /*3f590*/  LDL.LU R184, [R1+0x120] ;  /* 0x0001200001b87983 */ /* 0x000ee80000300800 */
[----:B------:R-:W3:Y:S01]  /*3f5a0*/  LDL.LU R180, [R1+0x100] ;  /* 0x0001000001b47983 */ /* 0x000ee20000300800 */
[----:B------:R-:W-:Y:S01]  /*3f5b0*/  BAR.SYNC.DEFER_BLOCKING 0x0 ;  /* 0x0000000000007b1d */ /* 0x000fe20000010000 */
[----:B-1----:R-:W-:-:S05]  /*3f5c0*/  F2FP.F16.F32.PACK_AB R145, R176, R172 ;  /* 0x000000acb091723e */ /* 0x002fca00000000ff */
[----:B------:R-:W3:Y:S04]  /*3f5d0*/  LDL.LU R176, [R1+0x334] ;  /* 0x0003340001b07983 */ /* 0x000ee80000300800 */
[----:B------:R-:W3:Y:S04]  /*3f5e0*/  LDL.LU R172, [R1+0x330] ;  /* 0x0003300001ac7983 */ /* 0x000ee80000300800 */
[----:B------:R-:W1:Y:S01]  /*3f5f0*/  LDS.128 R112, [R0] ;  /* 0x0000000000707984 */ /* 0x000e620000000c00 */
[----:B------:R-:W-:Y:S01]  /*3f600*/  F2FP.F16.F32.PACK_AB R148, R116, R117 ;  /* 0x000000757494723e */ /* 0x000fe200000000ff */
[----:B------:R-:W-:Y:S06]  /*3f610*/  BAR.SYNC.DEFER_BLOCKING 0x0 ;  /* 0x0000000000007b1d */ /* 0x000fec0000010000 */
[----:B------:R2:W-:Y:S01]  /*3f620*/  STSM.16.M88.4 [R252], R148 ;  /* 0x00000094fc007844 */ /* 0x0005e20000000200 */
[----:B------:R-:W-:Y:S01]  /*3f630*/  F2FP.F16.F32.PACK_AB R156, R118, R119 ;  /* 0x00000077769c723e */ /* 0x000fe200000000ff */
[----:B------:R-:W-:Y:S01]  /*3f640*/  BAR.SYNC.DEFER_BLOCKING 0x0 ;  /* 0x0000000000007b1d */ /* 0x000fe20000010000 */
[----:B------:R-:W-:-:S02]  /*3f650*/  F2FP.F16.F32.PACK_AB R152, R122, R123 ;  /* 0x0000007b7a98723e */ /* 0x000fc400000000ff */
[----:B------:R-:W-:-:S03]  /*3f660*/  F2FP.F16.F32.PACK_AB R155, R239, R238 ;  /* 0x000000eeef9b723e */ /* 0x000fc600000000ff */
[----:B------:R-:W3:Y:S04]  /*3f670*/  LDL.LU R239, [R1+0x47c] ;  /* 0x00047c0001ef7983 */ /* 0x000ee80000300800 */
[----:B------:R-:W3:Y:S04]  /*3f680*/  LDL.LU R238, [R1+0x478] ;  /* 0x0004780001ee7983 */ /* 0x000ee80000300800 */
[----:B------:R-:W1:Y:S01]  /*3f690*/  LDS.128 R116, [R0] ;  /* 0x0000000000747984 */ /* 0x000e620000000c00 */
[----:B------:R-:W-:Y:S06]  /*3f6a0*/  BAR.SYNC.DEFER_BLOCKING 0x0 ;  /* 0x0000000000007b1d */ /* 0x000fec0000010000 */
[----:B------:R0:W-:Y:S02]  /*3f6b0*/  STSM.16.M88.4 [R252], R152 ;  /* 0x00000098fc007844 */ /* 0x0001e40000000200 */
[----:B------:R-:W-:Y:S06]  /*3f6c0*/  BAR.SYNC.DEFER_BLOCKING 0x0 ;  /* 0x0000000000007b1d */ /* 0x000fec0000010000 */
[----:B------:R-:W-:Y:S02]  /*3f6d0*/  LDS.128 R120, [R0] ;  /* 0x0000000000787984 */ /* 0x000fe40000000c00 */
[----:B------:R-:W-:Y:S06]  /*3f6e0*/  BAR.SYNC.DEFER_BLOCKING 0x0 ;  /* 0x0000000000007b1d */ /* 0x000fec0000010000 */
[----:B------:R0:W-:Y:S01]  /*3f6f0*/  STSM.16.M88.4 [R252], R156 ;  /* 0x0000009cfc007844 */ /* 0x0001e20000000200 */
[----:B--2---:R-:W-:-:S03]  /*3f700*/  F2FP.F16.F32.PACK_AB R149, R247, R234 ;  /* 0x000000eaf795723e */ /* 0x004fc600000000ff */
[----:B------:R-:W2:Y:S04]  /*3f710*/  LDL.LU R247, [R1+0x344] ;  /* 0x0003440001f77983 */ /* 0x000ea80000300800 */
[----:B------:R-:W2:Y:S01]  /*3f720*/  LDL.LU R234, [R1+0x338] ;  /* 0x0003380001ea7983 */ /* 0x000ea20000300800 */
[----:B----4-:R-:W-:-:S03]  /*3f730*/  F2FP.F16.F32.PACK_AB R146, R224, R220 ;  /* 0x000000dce092723e */ /* 0x010fc600000000ff */
        /* <DEDUP_REMOVED lines=8> */
[----:B------:R-:W-:-:S03]  /*3f7c0*/  F2FP.F16.F32.PACK_AB R151, R200, R196 ;  /* 0x000000c4c897723e */ /* 0x000fc600000000ff */
[----:B------:R-:W3:Y:S04]  /*3f7d0*/  LDL.LU R200, [R1+0x36c] ;  /* 0x00036c0001c87983 */ /* 0x000ee80000300800 */
[----:B------:R-:W3:Y:S01]  /*3f7e0*/  LDL.LU R196, [R1+0x368] ;  /* 0x0003680001c47983 */ /* 0x000ee20000300800 */
[----:B0-----:R-:W-:-:S03]  /*3f7f0*/  F2FP.F16.F32.PACK_AB R153, R192, R188 ;  /* 0x000000bcc099723e */ /* 0x001fc600000000ff */
        /* <DEDUP_REMOVED lines=8> */
[----:B------:R-:W-:Y:S01]  /*3f880*/  F2FP.F16.F32.PACK_AB R148, R126, R127 ;  /* 0x0000007f7e94723e */ /* 0x000fe200000000ff */
[----:B------:R-:W-:Y:S01]  /*3f890*/  BAR.SYNC.DEFER_BLOCKING 0x0 ;  /* 0x0000000000007b1d */ /* 0x000fe20000010000 */
[----:B------:R-:W-:Y:S02]  /*3f8a0*/  F2FP.F16.F32.PACK_AB R144, R130, R131 ;  /* 0x000000838290723e */ /* 0x000fe400000000ff */
[----:B------:R-:W-:Y:S02]  /*3f8b0*/  FSETP.NEU.AND P6, PT, R233, RZ, PT ;  /* 0x000000ffe900720b */ /* 0x000fe40003fcd000 */
[----:B------:R-:W-:Y:S01]  /*3f8c0*/  FSETP.NEU.AND P5, PT, R232, RZ, PT ;  /* 0x000000ffe800720b */ /* 0x000fe20003fad000 */
[----:B------:R-:W3:Y:S01]  /*3f8d0*/  LDL.LU R235, [R1+0x1a4] ;  /* 0x0001a40001eb7983 */ /* 0x000ee20000300800 */
[----:B------:R-:W-:-:S03]  /*3f8e0*/  FSETP.NEU.AND P2, PT, R237, RZ, PT ;  /* 0x000000ffed00720b */ /* 0x000fc60003f4d000 */
[----:B------:R-:W3:Y:S01]  /*3f8f0*/  LDL.LU R233, [R1+0x194] ;  /* 0x0001940001e97983 */ /* 0x000ee20000300800 */
[----:B------:R-:W-:-:S03]  /*3f900*/  FSETP.NEU.AND P1, PT, R236, RZ, PT ;  /* 0x000000ffec00720b */ /* 0x000fc60003f2d000 */
[----:B------:R-:W3:Y:S04]  /*3f910*/  LDL.LU R232, [R1+0x1c4] ;  /* 0x0001c40001e87983 */ /* 0x000ee80000300800 */
[----:B------:R-:W3:Y:S04]  /*3f920*/  LDL.LU R237, [R1+0x1b4] ;  /* 0x0001b40001ed7983 */ /* 0x000ee80000300800 */
[----:B------:R-:W-:Y:S01]  /*3f930*/  LDS.128 R124, [R0] ;  /* 0x00000000007c7984 */ /* 0x000fe20000000c00 */
[----:B------:R-:W-:Y:S06]  /*3f940*/  BAR.SYNC.DEFER_BLOCKING 0x0 ;  /* 0x0000000000007b1d */ /* 0x000fec0000010000 */
[----:B------:R-:W3:Y:S04]  /*3f950*/  LDL.LU R236, [R1+0x39c] ;  /* 0x00039c0001ec7983 */ /* 0x000ee80000300800 */
[----:B------:R-:W3:Y:S04]  /*3f960*/  LDL.LU R240, [R1+0x398] ;  /* 0x0003980001f07983 */ /* 0x000ee80000300800 */
[----:B------:R-:W-:Y:S01]  /*3f970*/  STSM.16.M88.4 [R252], R144 ;  /* 0x00000090fc007844 */ /* 0x000fe20000000200 */
[----:B------:R-:W-:Y:S01]  /*3f980*/  BAR.SYNC.DEFER_BLOCKING 0x0 ;  /* 0x0000000000007b1d */ /* 0x000fe20000010000 */
[----:B------:R-:W-:-:S05]  /*3f990*/  F2FP.F16.F32.PACK_AB R155, R239, R238 ;  /* 0x000000eeef9b723e */ /* 0x000fca00000000ff */
[----:B------:R-:W3:Y:S04]  /*3f9a0*/  LDL.LU R239, [R1+0x4c4] ;  /* 0x0004c40001ef7983 */ /* 0x000ee80000300800 */
[----:B------:R-:W3:Y:S04]  /*3f9b0*/  LDL.LU R238, [R1+0x4c0] ;  /* 0x0004c00001ee7983 */ /* 0x000ee80000300800 */
[----:B------:R-:W-:Y:S01]  /*3f9c0*/  LDS.128 R128, [R0] ;  /* 0x0000000000807984 */ /* 0x000fe20000000c00 */
        /* <DEDUP_REMOVED lines=9> */
[----:B------:R-:W3:Y:S01]  /*3fa60*/  LDL.LU R216, [R1+0x248] ;  /* 0x0002480001d87983 */ /* 0x000ee20000300800 */
[----:B------:R-:W-:Y:S02]  /*3fa70*/  F2FP.F16.F32.PACK_AB R161, R208, R204 ;  /* 0x000000ccd0a1723e */ /* 0x000fe400000000ff */
[----:B------:R-:W-:Y:S02]  /*3fa80*/  F2FP.F16.F32.PACK_AB R150, R200, R196 ;  /* 0x000000c4c896723e */ /* 0x000fe400000000ff */
[----:B------:R-:W-:Y:S02]  /*3fa90*/  F2FP.F16.F32.PACK_AB R151, R192, R188 ;  /* 0x000000bcc097723e */ /* 0x000fe400000000ff */
[----:B------:R-:W-:Y:S02]  /*3faa0*/  F2FP.F16.F32.PACK_AB R162, R184, R180 ;  /* 0x000000b4b8a2723e */ /* 0x000fe400000000ff */
[----:B------:R-:W-:Y:S02]  /*3fab0*/  F2FP.F16.F32.PACK_AB R163, R176, R172 ;  /* 0x000000acb0a3723e */ /* 0x000fe400000000ff */
        /* <DEDUP_REMOVED lines=12> */
[----:B------:R-:W-:Y:S06]  /*3fb80*/  BAR.SYNC.DEFER_BLOCKING 0x0 ;  /* 0x0000000000007b1d */ /* 0x000fec0000010000 */
[----:B------:R-:W-:Y:S02]  /*3fb90*/  LDS.128 R132, [R0] ;  /* 0x0000000000847984 */ /* 0x000fe40000000c00 */
[----:B------:R-:W-:Y:S06]  /*3fba0*/  BAR.SYNC.DEFER_BLOCKING 0x0 ;  /* 0x0000000000007b1d */ /* 0x000fec0000010000 */
[----:B------:R-:W-:Y:S02]  /*3fbb0*/  STSM.16.M88.4 [R252], R152 ;  /* 0x00000098fc007844 */ /* 0x000fe40000000200 */
[----:B------:R-:W-:Y:S01]  /*3fbc0*/  BAR.SYNC.DEFER_BLOCKING 0x0 ;  /* 0x0000000000007b1d */ /* 0x000fe20000010000 */
[----:B------:R-:W-:-:S05]  /*3fbd0*/  F2FP.F16.F32.PACK_AB R156, R139, R138 ;  /* 0x0000008a8b9c723e */ /* 0x000fca00000000ff */
[----:B------:R-:W-:Y:S02]  /*3fbe0*/  LDS.128 R136, [R0] ;  /* 0x0000000000887984 */ /* 0x000fe40000000c00 */
[----:B------:R-:W-:Y:S01]  /*3fbf0*/  BAR.SYNC.DEFER_BLOCKING 0x0 ;  /* 0x0000000000007b1d */ /* 0x000fe20000010000 */
[----:B------:R-:W-:-:S05]  /*3fc00*/  F2FP.F16.F32.PACK_AB R165, R232, R237 ;  /* 0x000000ede8a5723e */ /* 0x000fca00000000ff */
[----:B------:R0:W-:Y:S02]  /*3fc10*/  STSM.16.M88.4 [R252], R156 ;  /* 0x0000009cfc007844 */ /* 0x0001e40000000200 */
[----:B0-----:R-:W-:Y:S02]  /*3fc20*/  F2FP.F16.F32.PACK_AB R157, R235, R233 ;  /* 0x000000e9eb9d723e */ /* 0x001fe400000000ff */
[----:B------:R-:W-:Y:S02]  /*3fc30*/  F2FP.F16.F32.PACK_AB R158, R236, R240 ;  /* 0x000000f0ec9e723e */ /* 0x000fe400000000ff */
[----:B------:R-:W-:Y:S02]  /*3fc40*/  F2FP.F16.F32.PACK_AB R159, R239, R238 ;  /* 0x000000eeef9f723e */ /* 0x000fe400000000ff */
[----:B--2---:R-:W-:Y:S02]  /*3fc50*/  F2FP.F16.F32.PACK_AB R166, R247, R234 ;  /* 0x000000eaf7a6723e */ /* 0x004fe400000000ff */
[----:B----4-:R-:W-:-:S02]  /*3fc60*/  F2FP.F16.F32.PACK_AB R167, R224, R220 ;  /* 0x000000dce0a7723e */ /* 0x010fc400000000ff */
[----:B---3--:R-:W-:Y:S02]  /*3fc70*/  F2FP.F16.F32.PACK_AB R169, R216, R172 ;  /* 0x000000acd8a9723e */ /* 0x008fe400000000ff */
[----:B------:R-:W-:Y:S02]  /*3fc80*/  F2FP.F16.F32.PACK_AB R173, R212, R208 ;  /* 0x000000d0d4ad723e */ /* 0x000fe400000000ff */
[----:B------:R-:W-:Y:S02]  /*3fc90*/  F2FP.F16.F32.PACK_AB R175, R180, R176 ;  /* 0x000000b0b4af723e */ /* 0x000fe400000000ff */
[----:B------:R-:W2:Y:S04]  /*3fca0*/  LDL.LU R176, [R1+0x60] ;  /* 0x0000600001b07983 */ /* 0x000ea80000300800 */
[----:B------:R-:W3:Y:S04]  /*3fcb0*/  LDL.LU R221, [R1+0x288] ;  /* 0x0002880001dd7983 */ /* 0x000ee80000300800 */
[----:B------:R-:W3:Y:S04]  /*3fcc0*/  LDL.LU R227, [R1+0x27c] ;  /* 0x00027c0001e37983 */ /* 0x000ee80000300800 */
[----:B------:R-:W4:Y:S04]  /*3fcd0*/  LDL.LU R225, [R1+0x6c] ;  /* 0x00006c0001e17983 */ /* 0x000f280000300800 */
[----:B------:R-:W4:Y:S04]  /*3fce0*/  LDL.LU R180, [R1+0x64] ;  /* 0x0000640001b47983 */ /* 0x000f280000300800 */
[----:B------:R-:W2:Y:S04]  /*3fcf0*/  LDL.LU R231, [R1+0x298] ;  /* 0x0002980001e77983 */ /* 0x000ea80000300800 */
[----:B------:R-:W2:Y:S04]  /*3fd00*/  LDL.LU R230, [R1+0x290] ;  /* 0x0002900001e67983 */ /* 0x000ea80000300800 */
[----:B------:R-:W2:Y:S04]  /*3fd10*/  LDL.LU R229, [R1+0x3fc] ;  /* 0x0003fc0001e57983 */ /* 0x000ea80000300800 */
[----:B------:R-:W2:Y:S04]  /*3fd20*/  LDL.LU R228, [R1+0x3f8] ;  /* 0x0003f80001e47983 */ /* 0x000ea80000300800 */
[----:B------:R-:W2:Y:S04]  /*3fd30*/  LDL.LU R243, [R1+0x504] ;  /* 0x0005040001f37983 */ /* 0x000ea80000300800 */
[----:B------:R-:W2:Y:S04]  /*3fd40*/  LDL.LU R235, [R1+0x500] ;  /* 0x0005000001eb7983 */ /* 0x000ea80000300800 */
[----:B------:R-:W2:Y:S01]  /*3fd50*/  LDL.LU R233, [R1+0x40c] ;  /* 0x00040c0001e97983 */ /* 0x000ea20000300800 */
[----:B------:R-:W-:-:S03]  /*3fd60*/  F2FP.F16.F32.PACK_AB R174, R188, R184 ;  /* 0x000000b8bcae723e */ /* 0x000fc600000000ff */
        /* <DEDUP_REMOVED lines=21> */
[----:B------:R-:W2:Y:S01]  /*3fec0*/  LDL.LU R9, [R1+0xa0] ;  /* 0x0000a00001097983 */ /* 0x000ea20000300800 */
        /* <DEDUP_REMOVED lines=9> */
[----:B---3--:R-:W-:Y:S02]  /*3ff60*/  F2FP.F16.F32.PACK_AB R177, R221, R227 ;  /* 0x000000e3ddb1723e */ /* 0x008fe400000000ff */
[----:B----4-:R-:W-:Y:S02]  /*3ff70*/  F2FP.F16.F32.PACK_AB R180, R225, R180 ;  /* 0x000000b4e1b4723e */ /* 0x010fe400000000ff */
[----:B--2---:R-:W-:Y:S02]  /*3ff80*/  F2FP.F16.F32.PACK_AB R181, R231, R230 ;  /* 0x000000e6e7b5723e */ /* 0x004fe400000000ff */
[----:B------:R-:W-:Y:S02]  /*3ff90*/  F2FP.F16.F32.PACK_AB R178, R229, R228 ;  /* 0x000000e4e5b2723e */ /* 0x000fe400000000ff */
[----:B------:R-:W-:-:S02]  /*3ffa0*/  F2FP.F16.F32.PACK_AB R179, R243, R235 ;  /* 0x000000ebf3b3723e */ /* 0x000fc400000000ff */
[----:B------:R-:W-:Y:S02]  /*3ffb0*/  F2FP.F16.F32.PACK_AB R182, R233, R232 ;  /* 0x000000e8e9b6723e */ /* 0x000fe400000000ff */
[----:B------:R-:W-:Y:S02]  /*3ffc0*/  F2FP.F16.F32.PACK_AB R183, R237, R236 ;  /* 0x000000ecedb7723e */ /* 0x000fe400000000ff */
[----:B------:R-:W-:Y:S02]  /*3ffd0*/  F2FP.F16.F32.PACK_AB R184, R240, R184 ;  /* 0x000000b8f0b8723e */ /* 0x000fe400000000ff */
[----:B------:R-:W-:Y:S02]  /*3ffe0*/  F2FP.F16.F32.PACK_AB R185, R239, R238 ;  /* 0x000000eeefb9723e */ /* 0x000fe400000000ff */
[----:B------:R-:W-:Y:S02]  /*3fff0*/  F2FP.F16.F32.PACK_AB R188, R247, R188 ;  /* 0x000000bcf7bc723e */ /* 0x000fe400000000ff */
[----:B------:R-:W-:-:S02]  /*40000*/  F2FP.F16.F32.PACK_AB R189, R234, R224 ;  /* 0x000000e0eabd723e */ /* 0x000fc400000000ff */
[----:B------:R-:W-:Y:S02]  /*40010*/  F2FP.F16.F32.PACK_AB R187, R212, R208 ;  /* 0x000000d0d4bb723e */ /* 0x000fe400000000ff */
[----:B------:R-:W-:Y:S02]  /*40020*/  F2FP.F16.F32.PACK_AB R191, R196, R192 ;  /* 0x000000c0c4bf723e */ /* 0x000fe400000000ff */
[----:B------:R-:W2:Y:S04]  /*40030*/  LDL.LU R192, [R1+0x98] ;  /* 0x0000980001c07983 */ /* 0x000ea80000300800 */
[----:B------:R-:W3:Y:S04]  /*40040*/  LDL.LU R7, [R1+0x308] ;  /* 0x0003080001077983 */ /* 0x000ee80000300800 */
        /* <DEDUP_REMOVED lines=14> */
[----:B------:R-:W-:-:S03]  /*40130*/  F2FP.F16.F32.PACK_AB R190, R204, R200 ;  /* 0x000000c8ccbe723e */ /* 0x000fc600000000ff */
        /* <DEDUP_REMOVED lines=16> */
[----:B------:R-:W-:Y:S01]  /*40240*/  STSM.16.M88.4 [R252], R160 ;  /* 0x000000a0fc007844 */ /* 0x000fe20000000200 */
[----:B------:R-:W-:Y:S01]  /*40250*/  BAR.SYNC.DEFER_BLOCKING 0x0 ;  /* 0x0000000000007b1d */ /* 0x000fe20000010000 */
[----:B------:R-:W-:-:S02]  /*40260*/  F2FP.F16.F32.PACK_AB R156, R242, R241 ;  /* 0x000000f1f29c723e */ /* 0x000fc400000000ff */
[----:B------:R-:W-:Y:S02]  /*40270*/  F2FP.F16.F32.PACK_AB R164, R245, R244 ;  /* 0x000000f4f5a4723e */ /* 0x000fe400000000ff */
[----:B------:R-:W-:Y:S02]  /*40280*/  F2FP.F16.F32.PACK_AB R168, R248, R246 ;  /* 0x000000f6f8a8723e */ /* 0x000fe400000000ff */
[----:B------:R-:W-:Y:S01]  /*40290*/  F2FP.F16.F32.PACK_AB R172, R250, R249 ;  /* 0x000000f9faac723e */ /* 0x000fe200000000ff */
[----:B------:R-:W4:Y:S04]  /*402a0*/  LDL.LU R217, [R1+0x150] ;  /* 0x0001500001d97983 */ /* 0x000f280000300800 */
[----:B------:R-:W-:Y:S01]  /*402b0*/  LDS.128 R148, [R0] ;  /* 0x0000000000947984 */ /* 0x000fe20000000c00 */
[----:B------:R-:W-:Y:S06]  /*402c0*/  BAR.SYNC.DEFER_BLOCKING 0x0 ;  /* 0x0000000000007b1d */ /* 0x000fec0000010000 */
[----:B------:R-:W-:Y:S02]  /*402d0*/  STSM.16.M88.4 [R252], R156 ;  /* 0x0000009cfc007844 */ /* 0x000fe40000000200 */
[----:B------:R-:W-:Y:S06]  /*402e0*/  BAR.SYNC.DEFER_BLOCKING 0x0 ;  /* 0x0000000000007b1d */ /* 0x000fec0000010000 */
[----:B------:R-:W0:Y:S02]  /*402f0*/  LDS.128 R152, [R0] ;  /* 0x0000000000987984 */ /* 0x000e240000000c00 */
        /* <DEDUP_REMOVED lines=8> */
[----:B------:R-:W-:Y:S01]  /*40380*/  BAR.SYNC.DEFER_BLOCKING 0x0 ;  /* 0x0000000000007b1d */ /* 0x000fe20000010000 */
[----:B--2---:R-:W-:-:S02]  /*40390*/  F2FP.F16.F32.PACK_AB R192, R9, R192 ;  /* 0x000000c009c0723e */ /* 0x004fc400000000ff */
[----:B---3--:R-:W-:Y:S02]  /*403a0*/  F2FP.F16.F32.PACK_AB R193, R7, R5 ;  /* 0x0000000507c1723e */ /* 0x008fe400000000ff */
[----:B----4-:R-:W-:Y:S02]  /*403b0*/  F2FP.F16.F32.PACK_AB R196, R4, R196 ;  /* 0x000000c404c4723e */ /* 0x010fe400000000ff */
[----:B------:R-:W-:Y:S01]  /*403c0*/  F2FP.F16.F32.PACK_AB R197, R223, R221 ;  /* 0x000000dddfc5723e */ /* 0x000fe200000000ff */
[----:B------:R-:W-:Y:S01]  /*403d0*/  STSM.16.M88.4 [R252], R172 ;  /* 0x000000acfc007844 */ /* 0x000fe20000000200 */
[----:B------:R-:W-:Y:S01]  /*403e0*/  BAR.SYNC.DEFER_BLOCKING 0x0 ;  /* 0x0000000000007b1d */ /* 0x000fe20000010000 */
[----:B------:R-:W-:Y:S02]  /*403f0*/  F2FP.F16.F32.PACK_AB R194, R227, R225 ;  /* 0x000000e1e3c2723e */ /* 0x000fe400000000ff */
[----:B------:R-:W-:Y:S02]  /*40400*/  F2FP.F16.F32.PACK_AB R195, R231, R230 ;  /* 0x000000e6e7c3723e */ /* 0x000fe400000000ff */
[----:B------:R-:W-:-:S02]  /*40410*/  F2FP.F16.F32.PACK_AB R198, R229, R228 ;  /* 0x000000e4e5c6723e */ /* 0x000fc400000000ff */
[----:B------:R-:W-:Y:S02]  /*40420*/  F2FP.F16.F32.PACK_AB R199, R243, R235 ;  /* 0x000000ebf3c7723e */ /* 0x000fe400000000ff */
[----:B------:R-:W-:Y:S02]  /*40430*/  F2FP.F16.F32.PACK_AB R212, R233, R212 ;  /* 0x000000d4e9d4723e */ /* 0x000fe400000000ff */
[----:B------:R-:W-:Y:S01]  /*40440*/  F2FP.F16.F32.PACK_AB R213, R232, R237 ;  /* 0x000000ede8d5723e */ /* 0x000fe200000000ff */
[----:B------:R-:W2:Y:S01]  /*40450*/  LDS.128 R164, [R0] ;  /* 0x0000000000a47984 */ /* 0x000ea20000000c00 */
[----:B------:R-:W-:Y:S02]  /*40460*/  F2FP.F16.F32.PACK_AB R200, R236, R200 ;  /* 0x000000c8ecc8723e */ /* 0x000fe400000000ff */
[----:B------:R-:W-:Y:S02]  /*40470*/  F2FP.F16.F32.PACK_AB R201, R240, R239 ;  /* 0x000000eff0c9723e */ /* 0x000fe400000000ff */
[----:B------:R-:W-:-:S02]  /*40480*/  F2FP.F16.F32.PACK_AB R203, R208, R204 ;  /* 0x000000ccd0cb723e */ /* 0x000fc400000000ff */
[----:B------:R-:W3:Y:S04]  /*40490*/  LDL.LU R204, [R1+0x138] ;  /* 0x0001380001cc7983 */ /* 0x000ee80000300800 */
[----:B------:R-:W4:Y:S04]  /*404a0*/  LDL.LU R10, [R1+0x37c] ;  /* 0x00037c00010a7983 */ /* 0x000f280000300800 */
[----:B------:R-:W4:Y:S04]  /*404b0*/  LDL.LU R11, [R1+0x374] ;  /* 0x00037400010b7983 */ /* 0x000f280000300800 */
[----:B------:R-:W2:Y:S04]  /*404c0*/  LDL.LU R8, [R1+0x18c] ;  /* 0x00018c0001087983 */ /* 0x000ea80000300800 */
[----:B------:R-:W2:Y:S04]  /*404d0*/  LDL.LU R208, [R1+0x17c] ;  /* 0x00017c0001d07983 */ /* 0x000ea80000300800 */
[----:B------:R-:W2:Y:S04]  /*404e0*/  LDL.LU R9, [R1+0x384] ;  /* 0x0003840001097983 */ /* 0x000ea80000300800 */
[----:B------:R-:W2:Y:S04]  /*404f0*/  LDL.LU R7, [R1+0x380] ;  /* 0x0003800001077983 */ /* 0x000ea80000300800 */
[----:B------:R-:W3:Y:S04]  /*40500*/  LDL.LU R5, [R1+0x4b4] ;  /* 0x0004b40001057983 */ /* 0x000ee80000300800 */
[----:B------:R-:W3:Y:S04]  /*40510*/  LDL.LU R4, [R1+0x4b0] ;  /* 0x0004b00001047983 */ /* 0x000ee80000300800 */
[----:B------:R-:W4:Y:S04]  /*40520*/  LDL.LU R223, [R1+0x57c] ;  /* 0x00057c0001df7983 */ /* 0x000f280000300800 */
[----:B------:R-:W4:Y:S04]  /*40530*/  LDL.LU R221, [R1+0x578] ;  /* 0x0005780001dd7983 */ /* 0x000f280000300800 */
[----:B------:R-:W2:Y:S04]  /*40540*/  LDL.LU R227, [R1+0x4bc] ;  /* 0x0004bc0001e37983 */ /* 0x000ea80000300800 */
[----:B------:R-:W2:Y:S04]  /*40550*/  LDL.LU R225, [R1+0x4b8] ;  /* 0x0004b80001e17983 */ /* 0x000ea80000300800 */
[----:B------:R-:W3:Y:S04]  /*40560*/  LDL.LU R231, [R1+0x584] ;  /* 0x0005840001e77983 */ /* 0x000ee80000300800 */
[----:B------:R-:W3:Y:S04]  /*40570*/  LDL.LU R230, [R1+0x580] ;  /* 0x0005800001e67983 */ /* 0x000ee80000300800 */
[----:B------:R-:W3:Y:S01]  /*40580*/  LDL.LU R229, [R1+0x1ac] ;  /* 0x0001ac0001e57983 */ /* 0x000ee20000300800 */
[----:B------:R-:W-:-:S03]  /*40590*/  F2FP.F16.F32.PACK_AB R202, R220, R216 ;  /* 0x000000d8dcca723e */ /* 0x000fc600000000ff */
[----:B------:R-:W3:Y:S04]  /*405a0*/  LDL.LU R228, [R1+0x19c] ;  /* 0x00019c0001e47983 */ /* 0x000ee80000300800 */
[----:B------:R-:W3:Y:S04]  /*405b0*/  LDL.LU R243, [R1+0x3ac] ;  /* 0x0003ac0001f37983 */ /* 0x000ee80000300800 */
[----:B------:R-:W3:Y:S01]  /*405c0*/  LDL.LU R235, [R1+0x3a4] ;  /* 0x0003a40001eb7983 */ /* 0x000ee20000300800 */
[----:B------:R-:W-:Y:S01]  /*405d0*/  BAR.SYNC.DEFER_BLOCKING 0x0 ;  /* 0x0000000000007b1d */ /* 0x000fe20000010000 */
[----:B------:R-:W-:-:S05]  /*405e0*/  F2FP.F16.F32.PACK_AB R214, R238, R247 ;  /* 0x000000f7eed6723e */ /* 0x000fca00000000ff */
[----:B------:R-:W3:Y:S04]  /*405f0*/  LDL.LU R233, [R1+0x1d0] ;  /* 0x0001d00001e97983 */ /* 0x000ee80000300800 */
        /* <DEDUP_REMOVED lines=10> */
[----:B------:R-:W2:Y:S04]  /*406a0*/  LDL.LU R224, [R1+0x594] ;  /* 0x0005940001e07983 */ /* 0x000ea80000300800 */
[----:B------:R-:W2:Y:S01]  /*406b0*/  LDL.LU R220, [R1+0x590] ;  /* 0x0005900001dc7983 */ /* 0x000ea20000300800 */
[----:B------:R-:W-:-:S03]  /*406c0*/  F2FP.F16.F32.PACK_AB R176, R176, R251 ;  /* 0x000000fbb0b0723e */ /* 0x000fc600000000ff */
[----:B------:R-:W3:Y:S04]  /*406d0*/  LDL.LU R14, [R1+0x24c] ;  /* 0x00024c00010e7983 */ /* 0x000ee80000300800 */
[----:B------:R-:W-:Y:S01]  /*406e0*/  STSM.16.M88.4 [R252], R176 ;  /* 0x000000b0fc007844 */ /* 0x000fe20000000200 */
        /* <DEDUP_REMOVED lines=20> */
[----:B------:R-:W-:Y:S01]  /*40830*/  BAR.SYNC.DEFER_BLOCKING 0x0 ;  /* 0x0000000000007b1d */ /* 0x000fe20000010000 */
[----:B----4-:R-:W-:-:S02]  /*40840*/  F2FP.F16.F32.PACK_AB R207, R223, R221 ;  /* 0x000000dddfcf723e */ /* 0x010fc400000000ff */
[----:B--2---:R-:W-:-:S03]  /*40850*/  F2FP.F16.F32.PACK_AB R219, R224, R220 ;  /* 0x000000dce0db723e */ /* 0x004fc600000000ff */
[----:B------:R-:W2:Y:S04]  /*40860*/  LDL.LU R220, [R1+0x1f0] ;  /* 0x0001f00001dc7983 */ /* 0x000ea80000300800 */
[----:B------:R-:W4:Y:S01]  /*40870*/  LDL.LU R15, [R1+0x3dc] ;  /* 0x0003dc00010f7983 */ /* 0x000f220000300800 */
[----:B------:R-:W-:-:S03]  /*40880*/  F2FP.F16.F32.PACK_AB R210, R227, R225 ;  /* 0x000000e1e3d2723e */ /* 0x000fc600000000ff */
[----:B------:R-:W4:Y:S01]  /*40890*/  LDL.LU R221, [R1+0x3d4] ;  /* 0x0003d40001dd7983 */ /* 0x000f220000300800 */
[----:B------:R-:W-:-:S03]  /*408a0*/  F2FP.F16.F32.PACK_AB R205, R10, R11 ;  /* 0x0000000b0acd723e */ /* 0x000fc600000000ff */
[----:B------:R-:W4:Y:S04]  /*408b0*/  LDL.LU R12, [R1+0x25c] ;  /* 0x00025c00010c7983 */ /* 0x000f280000300800 */
[----:B------:R-:W0:Y:S01]  /*408c0*/  LDS.128 R188, [R0] ;  /* 0x0000000000bc7984 */ /* 0x000e220000000c00 */
[----:B------:R-:W-:Y:S01]  /*408d0*/  BAR.SYNC.DEFER_BLOCKING 0x0 ;  /* 0x0000000000007b1d */ /* 0x000fe20000010000 */
[----:B---3--:R-:W-:-:S05]  /*408e0*/  F2FP.F16.F32.PACK_AB R206, R5, R4 ;  /* 0x0000000405ce723e */ /* 0x008fca00000000ff */
[----:B------:R-:W3:Y:S04]  /*408f0*/  LDL.LU R224, [R1+0x254] ;  /* 0x0002540001e07983 */ /* 0x000ee80000300800 */
[----:B------:R-:W3:Y:S04]  /*40900*/  LDL.LU R13, [R1+0x3e4] ;  /* 0x0003e400010d7983 */ /* 0x000ee80000300800 */
[----:B------:R-:W3:Y:S04]  /*40910*/  LDL.LU R225, [R1+0x3e0] ;  /* 0x0003e00001e17983 */ /* 0x000ee80000300800 */
[----:B------:R-:W2:Y:S01]  /*40920*/  LDL.LU R10, [R1+0x4f4] ;  /* 0x0004f400010a7983 */ /* 0x000ea20000300800 */
[----:B------:R-:W-:-:S03]  /*40930*/  F2FP.F16.F32.PACK_AB R204, R217, R204 ;  /* 0x000000ccd9cc723e */ /* 0x000fc600000000ff */
[----:B------:R-:W2:Y:S01]  /*40940*/  LDL.LU R11, [R1+0x4f0] ;  /* 0x0004f000010b7983 */ /* 0x000ea20000300800 */
[----:B------:R-:W-:-:S03]  /*40950*/  F2FP.F16.F32.PACK_AB R216, R233, R216 ;  /* 0x000000d8e9d8723e */ /* 0x000fc600000000ff */
[----:B------:R-:W4:Y:S01]  /*40960*/  LDL.LU R5, [R1+0x59c] ;  /* 0x00059c0001057983 */ /* 0x000f220000300800 */
[----:B------:R-:W-:-:S03]  /*40970*/  F2FP.F16.F32.PACK_AB R217, R232, R237 ;  /* 0x000000ede8d9723e */ /* 0x000fc600000000ff */
[----:B------:R-:W4:Y:S04]  /*40980*/  LDL.LU R223, [R1+0x598] ;  /* 0x0005980001df7983 */ /* 0x000f280000300800 */
[----:B------:R-:W3:Y:S04]  /*40990*/  LDL.LU R227, [R1+0x4fc] ;  /* 0x0004fc0001e37983 */ /* 0x000ee80000300800 */
[----:B------:R1:W-:Y:S04]  /*409a0*/  STSM.16.M88.4 [R252], R212 ;  /* 0x000000d4fc007844 */ /* 0x0003e80000000200 */
[----:B------:R-:W3:Y:S04]  /*409b0*/  LDL.LU R233, [R1+0x4f8] ;  /* 0x0004f80001e97983 */ /* 0x000ee80000300800 */
[----:B------:R-:W3:Y:S01]  /*409c0*/  LDL.LU R232, [R1+0x5a4] ;  /* 0x0005a40001e87983 */ /* 0x000ee20000300800 */
[----:B------:R-:W-:Y:S01]  /*409d0*/  BAR.SYNC.DEFER_BLOCKING 0x0 ;  /* 0x0000000000007b1d */ /* 0x000fe20000010000 */
[----:B-1----:R-:W-:-:S05]  /*409e0*/  F2FP.F16.F32.PACK_AB R214, R236, R240 ;  /* 0x000000f0ecd6723e */ /* 0x002fca00000000ff */
[----:B------:R-:W3:Y:S04]  /*409f0*/  LDL.LU R236, [R1+0x5a0] ;  /* 0x0005a00001ec7983 */ /* 0x000ee80000300800 */
[----:B------:R-:W1:Y:S01]  /*40a00*/  LDS.128 R192, [R0] ;  /* 0x0000000000c07984 */ /* 0x000e620000000c00 */
[----:B------:R-:W-:Y:S06]  /*40a10*/  BAR.SYNC.DEFER_BLOCKING 0x0 ;  /* 0x0000000000007b1d */ /* 0x000fec0000010000 */
[----:B------:R-:W-:Y:S02]  /*40a20*/  STSM.16.M88.4 [R252], R200 ;  /* 0x000000c8fc007844 */ /* 0x000fe40000000200 */
[----:B------:R-:W-:Y:S01]  /*40a30*/  BAR.SYNC.DEFER_BLOCKING 0x0 ;  /* 0x0000000000007b1d */ /* 0x000fe20000010000 */
[----:B------:R-:W-:-:S02]  /*40a40*/  F2FP.F16.F32.PACK_AB R208, R8, R208 ;  /* 0x000000d008d0723e */ /* 0x000fc400000000ff */
[----:B------:R-:W-:Y:S02]  /*40a50*/  F2FP.F16.F32.PACK_AB R212, R229, R228 ;  /* 0x000000e4e5d4723e */ /* 0x000fe400000000ff */
[----:B------:R-:W-:Y:S01]  /*40a60*/  F2FP.F16.F32.PACK_AB R209, R9, R7 ;  /* 0x0000000709d1723e */ /* 0x000fe200000000ff */
[----:B------:R-:W3:Y:S04]  /*40a70*/  LDL.LU R8, [R1+0x28c] ;  /* 0x00028c0001087983 */ /* 0x000ee80000300800 */
[----:B------:R-:W3:Y:S04]  /*40a80*/  LDL.LU R228, [R1+0x280] ;  /* 0x0002800001e47983 */ /* 0x000ee80000300800 */
[----:B------:R-:W3:Y:S01]  /*40a90*/  LDL.LU R9, [R1+0x408] ;  /* 0x0004080001097983 */ /* 0x000ee20000300800 */
[----:B------:R-:W-:-:S03]  /*40aa0*/  F2FP.F16.F32.PACK_AB R211, R231, R230 ;  /* 0x000000e6e7d3723e */ /* 0x000fc600000000ff */
[----:B------:R-:W3:Y:S04]  /*40ab0*/  LDL.LU R229, [R1+0x400] ;  /* 0x0004000001e57983 */ /* 0x000ee80000300800 */
[----:B------:R-:W1:Y:S01]  /*40ac0*/  LDS.128 R196, [R0] ;  /* 0x0000000000c47984 */ /* 0x000e620000000c00 */
[----:B------:R-:W-:Y:S01]  /*40ad0*/  BAR.SYNC.DEFER_BLOCKING 0x0 ;  /* 0x0000000000007b1d */ /* 0x000fe20000010000 */
[----:B------:R-:W-:-:S05]  /*40ae0*/  F2FP.F16.F32.PACK_AB R213, R243, R235 ;  /* 0x000000ebf3d5723e */ /* 0x000fca00000000ff */
        /* <DEDUP_REMOVED lines=8> */
[----:B------:R-:W-:Y:S01]  /*40b70*/  STSM.16.M88.4 [R252], R204 ;  /* 0x000000ccfc007844 */ /* 0x000fe20000000200 */
[----:B------:R-:W-:Y:S01]  /*40b80*/  BAR.SYNC.DEFER_BLOCKING 0x0 ;  /* 0x0000000000007b1d */ /* 0x000fe20000010000 */
[----:B------:R-:W-:-:S02]  /*40b90*/  F2FP.F16.F32.PACK_AB R215, R239, R238 ;  /* 0x000000eeefd7723e */ /* 0x000fc400000000ff */
[----:B------:R-:W-:-:S03]  /*40ba0*/  F2FP.F16.F32.PACK_AB R218, R247, R234 ;  /* 0x000000eaf7da723e */ /* 0x000fc600000000ff */
[----:B------:R-:W3:Y:S04]  /*40bb0*/  LDL.LU R239, [R1+0x51c] ;  /* 0x00051c0001ef7983 */ /* 0x000ee80000300800 */
[----:B------:R-:W3:Y:S04]  /*40bc0*/  LDL.LU R238, [R1+0x518] ;  /* 0x0005180001ee7983 */ /* 0x000ee80000300800 */
[----:B------:R-:W3:Y:S04]  /*40bd0*/  LDL.LU R247, [R1+0x5b4] ;  /* 0x0005b40001f77983 */ /* 0x000ee80000300800 */
[----:B------:R-:W3:Y:S04]  /*40be0*/  LDL.LU R234, [R1+0x5b0] ;  /* 0x0005b00001ea7983 */ /* 0x000ee80000300800 */
[----:B------:R-:W1:Y:S01]  /*40bf0*/  LDS.128 R200, [R0] ;  /* 0x0000000000c87984 */ /* 0x000e620000000c00 */
[----:B------:R-:W-:Y:S06]  /*40c00*/  BAR.SYNC.DEFER_BLOCKING 0x0 ;  /* 0x0000000000007b1d */ /* 0x000fec0000010000 */
[----:B------:R-:W-:Y:S02]  /*40c10*/  STSM.16.M88.4 [R252], R208 ;  /* 0x000000d0fc007844 */ /* 0x000fe40000000200 */
[----:B------:R-:W-:Y:S06]  /*40c20*/  BAR.SYNC.DEFER_BLOCKING 0x0 ;  /* 0x0000000000007b1d */ /* 0x000fec0000010000 */
[----:B------:R-:W1:Y:S02]  /*40c30*/  LDS.128 R204, [R0] ;  /* 0x0000000000cc7984 */ /* 0x000e640000000c00 */
[----:B------:R-:W-:Y:S01]  /*40c40*/  BAR.SYNC.DEFER_BLOCKING 0x0 ;  /* 0x0000000000007b1d */ /* 0x000fe20000010000 */
[----:B--2---:R-:W-:-:S05]  /*40c50*/  F2FP.F16.F32.PACK_AB R222, R10, R11 ;  /* 0x0000000b0ade723e */ /* 0x004fca00000000ff */
[----:B------:R-:W2:Y:S01]  /*40c60*/  LDL.LU R10, [R1+0x2cc] ;  /* 0x0002cc00010a7983 */ /* 0x000ea20000300800 */
[----:B----4-:R-:W-:Y:S02]  /*40c70*/  F2FP.F16.F32.PACK_AB R223, R5, R223 ;  /* 0x000000df05df723e */ /* 0x010fe400000000ff */
[----:B---3--:R-:W-:Y:S02]  /*40c80*/  F2FP.F16.F32.PACK_AB R226, R227, R233 ;  /* 0x000000e9e3e2723e */ /* 0x008fe400000000ff */
[----:B------:R-:W-:Y:S02]  /*40c90*/  F2FP.F16.F32.PACK_AB R227, R232, R236 ;  /* 0x000000ece8e3723e */ /* 0x000fe400000000ff */
[----:B------:R-:W2:Y:S04]  /*40ca0*/  LDL.LU R232, [R1+0x2c0] ;  /* 0x0002c00001e87983 */ /* 0x000ea80000300800 */
[----:B------:R-:W3:Y:S04]  /*40cb0*/  LDL.LU R11, [R1+0x43c] ;  /* 0x00043c00010b7983 */ /* 0x000ee80000300800 */
[----:B------:R-:W3:Y:S04]  /*40cc0*/  LDL.LU R233, [R1+0x434] ;  /* 0x0004340001e97983 */ /* 0x000ee80000300800 */
[----:B------:R-:W4:Y:S04]  /*40cd0*/  LDL.LU R5, [R1+0x2dc] ;  /* 0x0002dc0001057983 */ /* 0x000f280000300800 */
[----:B------:R-:W4:Y:S04]  /*40ce0*/  LDL.LU R236, [R1+0x2d4] ;  /* 0x0002d40001ec7983 */ /* 0x000f280000300800 */
[----:B------:R-:W-:Y:S01]  /*40cf0*/  STSM.16.M88.4 [R252], R212 ;  /* 0x000000d4fc007844 */ /* 0x000fe20000000200 */
[----:B------:R-:W-:Y:S06]  /*40d00*/  BAR.SYNC.DEFER_BLOCKING 0x0 ;  /* 0x0000000000007b1d */ /* 0x000fec0000010000 */
[----:B------:R-:W1:Y:S02]  /*40d10*/  LDS.128 R208, [R0] ;  /* 0x0000000000d07984 */ /* 0x000e640000000c00 */
[----:B------:R-:W-:Y:S06]  /*40d20*/  BAR.SYNC.DEFER_BLOCKING 0x0 ;  /* 0x0000000000007b1d */ /* 0x000fec0000010000 */
[----:B------:R-:W-:Y:S02]  /*40d30*/  STSM.16.M88.4 [R252], R216 ;  /* 0x000000d8fc007844 */ /* 0x000fe40000000200 */
[----:B------:R-:W-:Y:S01]  /*40d40*/  BAR.SYNC.DEFER_BLOCKING 0x0 ;  /* 0x0000000000007b1d */ /* 0x000fe20000010000 */
[----:B------:R-:W-:-:S02]  /*40d50*/  F2FP.F16.F32.PACK_AB R220, R14, R220 ;  /* 0x000000dc0edc723e */ /* 0x000fc400000000ff */
[----:B------:R-:W-:-:S03]  /*40d60*/  F2FP.F16.F32.PACK_AB R221, R15, R221 ;  /* 0x000000dd0fdd723e */ /* 0x000fc600000000ff */
        /* <DEDUP_REMOVED lines=12> */
[----:B------:R-:W1:Y:S01]  /*40e30*/  LDS.128 R220, [R0] ;  /* 0x0000000000dc7984 */ /* 0x000e620000000c00 */
[----:B------:R-:W-:Y:S02]  /*40e40*/  F2FP.F16.F32.PACK_AB R229, R9, R229 ;  /* 0x000000e509e5723e */ /* 0x000fe400000000ff */
[----:B------:R-:W-:Y:S01]  /*40e50*/  F2FP.F16.F32.PACK_AB R230, R230, R243 ;  /* 0x000000f3e6e6723e */ /* 0x000fe200000000ff */
[----:B------:R-:W4:Y:S01]  /*40e60*/  LDL.LU R8, [R1+0x444] ;  /* 0x0004440001087983 */ /* 0x000f220000300800 */
[----:B------:R-:W-:Y:S01]  /*40e70*/  F2FP.F16.F32.PACK_AB R231, R235, R237 ;  /* 0x000000edebe7723e */ /* 0x000fe200000000ff */
[----:B------:R-:W-:Y:S01]  /*40e80*/  BAR.SYNC.DEFER_BLOCKING 0x0 ;  /* 0x0000000000007b1d */ /* 0x000fe20000010000 */
[----:B------:R-:W-:Y:S02]  /*40e90*/  F2FP.F16.F32.PACK_AB R243, R247, R234 ;  /* 0x000000eaf7f3723e */ /* 0x000fe400000000ff */
[----:B------:R-:W-:-:S03]  /*40ea0*/  F2FP.F16.F32.PACK_AB R240, R7, R240 ;  /* 0x000000f007f0723e */ /* 0x000fc600000000ff */
[----:B------:R-:W4:Y:S04]  /*40eb0*/  LDL.LU R237, [R1+0x440] ;  /* 0x0004400001ed7983 */ /* 0x000f280000300800 */
[----:B------:R-:W4:Y:S01]  /*40ec0*/  LDL.LU R9, [R1+0x534] ;  /* 0x0005340001097983 */ /* 0x000f220000300800 */
[----:B------:R-:W-:-:S03]  /*40ed0*/  F2FP.F16.F32.PACK_AB R242, R239, R238 ;  /* 0x000000eeeff2723e */ /* 0x000fc600000000ff */
[----:B------:R-:W4:Y:S04]  /*40ee0*/  LDL.LU R234, [R1+0x530] ;  /* 0x0005300001ea7983 */ /* 0x000f280000300800 */
[----:B------:R-:W4:Y:S04]  /*40ef0*/  LDL.LU R7, [R1+0x5bc] ;  /* 0x0005bc0001077983 */ /* 0x000f280000300800 */
[----:B------:R-:W-:Y:S01]  /*40f00*/  STSM.16.M88.4 [R252], R228 ;  /* 0x000000e4fc007844 */ /* 0x000fe20000000200 */
[----:B------:R-:W-:Y:S06]  /*40f10*/  BAR.SYNC.DEFER_BLOCKING 0x0 ;  /* 0x0000000000007b1d */ /* 0x000fec0000010000 */
[----:B------:R-:W4:Y:S04]  /*40f20*/  LDL.LU R235, [R1+0x5b8] ;  /* 0x0005b80001eb7983 */ /* 0x000f280000300800 */
[----:B------:R-:W4:Y:S04]  /*40f30*/  LDL.LU R4, [R1+0x53c] ;  /* 0x00053c0001047983 */ /* 0x000f280000300800 */
[----:B------:R-:W4:Y:S04]  /*40f40*/  LDL.LU R238, [R1+0x538] ;  /* 0x0005380001ee7983 */ /* 0x000f280000300800 */
[----:B------:R-:W4:Y:S04]  /*40f50*/  LDL.LU R239, [R1+0x5c4] ;  /* 0x0005c40001ef7983 */ /* 0x000f280000300800 */
[----:B------:R-:W1:Y:S01]  /*40f60*/  LDS.128 R224, [R0] ;  /* 0x0000000000e07984 */ /* 0x000e620000000c00 */
[----:B------:R-:W-:Y:S06]  /*40f70*/  BAR.SYNC.DEFER_BLOCKING 0x0 ;  /* 0x0000000000007b1d */ /* 0x000fec0000010000 */
[----:B------:R-:W4:Y:S04]  /*40f80*/  LDL.LU R247, [R1+0x5c0] ;  /* 0x0005c00001f77983 */ /* 0x000f280000300800 */
[----:B------:R0:W-:Y:S01]  /*40f90*/  STSM.16.M88.4 [R252], R240 ;  /* 0x000000f0fc007844 */ /* 0x0001e20000000200 */
[----:B--2---:R-:W-:-:S02]  /*40fa0*/  F2FP.F16.F32.PACK_AB R232, R10, R232 ;  /* 0x000000e80ae8723e */ /* 0x004fc400000000ff */
[----:B---3--:R-:W-:Y:S01]  /*40fb0*/  F2FP.F16.F32.PACK_AB R233, R11, R233 ;  /* 0x000000e90be9723e */ /* 0x008fe200000000ff */
[----:B------:R-:W-:Y:S06]  /*40fc0*/  BAR.SYNC.DEFER_BLOCKING 0x0 ;  /* 0x0000000000007b1d */ /* 0x000fec0000010000 */
[----:B0-----:R-:W2:Y:S04]  /*40fd0*/  LDL.LU R240, [R1+0x30c] ;  /* 0x00030c0001f07983 */ /* 0x001ea80000300800 */
[----:B------:R-:W2:Y:S04]  /*40fe0*/  LDL.LU R241, [R1+0x300] ;  /* 0x0003000001f17983 */ /* 0x000ea80000300800 */
[----:B------:R-:W3:Y:S04]  /*40ff0*/  LDL.LU R242, [R1+0x46c] ;  /* 0x00046c0001f27983 */ /* 0x000ee80000300800 */
[----:B------:R-:W3:Y:S04]  /*41000*/  LDL.LU R243, [R1+0x464] ;  /* 0x0004640001f37983 */ /* 0x000ee80000300800 */
[----:B------:R-:W3:Y:S01]  /*41010*/  LDL.LU R251, [R1+0x31c] ;  /* 0x00031c0001fb7983 */ /* 0x000ee20000300800 */
[----:B----4-:R-:W-:-:S03]  /*41020*/  F2FP.F16.F32.PACK_AB R236, R5, R236 ;  /* 0x000000ec05ec723e */ /* 0x010fc600000000ff */
        /* <DEDUP_REMOVED lines=15> */
[----:B------:R-:W0:Y:S01]  /*41120*/  LDS.128 R228, [R0] ;  /* 0x0000000000e47984 */ /* 0x000e220000000c00 */
[----:B------:R-:W-:-:S02]  /*41130*/  F2FP.F16.F32.PACK_AB R237, R8, R237 ;  /* 0x000000ed08ed723e */ /* 0x000fc400000000ff */
[----:B------:R-:W-:Y:S02]  /*41140*/  F2FP.F16.F32.PACK_AB R234, R9, R234 ;  /* 0x000000ea09ea723e */ /* 0x000fe400000000ff */
[----:B------:R-:W-:Y:S01]  /*41150*/  F2FP.F16.F32.PACK_AB R235, R7, R235 ;  /* 0x000000eb07eb723e */ /* 0x000fe200000000ff */
[----:B------:R-:W-:Y:S01]  /*41160*/  BAR.SYNC.DEFER_BLOCKING 0x0 ;  /* 0x0000000000007b1d */ /* 0x000fe20000010000 */
[----:B------:R-:W-:-:S05]  /*41170*/  F2FP.F16.F32.PACK_AB R238, R4, R238 ;  /* 0x000000ee04ee723e */ /* 0x000fca00000000ff */
[----:B------:R-:W4:Y:S04]  /*41180*/  LDL.LU R7, [R1+0x574] ;  /* 0x0005740001077983 */ /* 0x000f280000300800 */
[----:B------:R-:W4:Y:S04]  /*41190*/  LDL.LU R4, [R1+0x570] ;  /* 0x0005700001047983 */ /* 0x000f280000300800 */
[----:B------:R-:W4:Y:S04]  /*411a0*/  LDL.LU R8, [R1+0x5dc] ;  /* 0x0005dc0001087983 */ /* 0x000f280000300800 */
[----:B------:R-:W4:Y:S01]  /*411b0*/  LDL.LU R9, [R1+0x5d8] ;  /* 0x0005d80001097983 */ /* 0x000f220000300800 */
[----:B--2---:R-:W-:-:S02]  /*411c0*/  F2FP.F16.F32.PACK_AB R240, R240, R241 ;  /* 0x000000f1f0f0723e */ /* 0x004fc400000000ff */
[----:B---3--:R-:W-:Y:S02]  /*411d0*/  F2FP.F16.F32.PACK_AB R241, R242, R243 ;  /* 0x000000f3f2f1723e */ /* 0x008fe400000000ff */
[----:B----4-:R-:W-:Y:S02]  /*411e0*/  F2FP.F16.F32.PACK_AB R242, R246, R5 ;  /* 0x00000005f6f2723e */ /* 0x010fe400000000ff */
[----:B------:R-:W2:Y:S04]  /*411f0*/  LDL.LU R5, [R1+0x10] ;  /* 0x0000100001057983 */ /* 0x000ea80000300800 */
[----:B------:R-:W-:Y:S01]  /*41200*/  STSM.16.M88.4 [R252], R232 ;  /* 0x000000e8fc007844 */ /* 0x000fe20000000200 */
[----:B------:R-:W-:Y:S01]  /*41210*/  BAR.SYNC.DEFER_BLOCKING 0x0 ;  /* 0x0000000000007b1d */ /* 0x000fe20000010000 */
[----:B------:R-:W-:-:S02]  /*41220*/  F2FP.F16.F32.PACK_AB R239, R239, R247 ;  /* 0x000000f7efef723e */ /* 0x000fc400000000ff */
[----:B------:R-:W-:Y:S02]  /*41230*/  F2FP.F16.F32.PACK_AB R243, R244, R245 ;  /* 0x000000f5f4f3723e */ /* 0x000fe400000000ff */
[----:B------:R-:W-:-:S03]  /*41240*/  F2FP.F16.F32.PACK_AB R248, R251, R248 ;  /* 0x000000f8fbf8723e */ /* 0x000fc600000000ff */
[----:B------:R-:W3:Y:S01]  /*41250*/  LDC R247, c[0x0][0x278] ;  /* 0x00009e00fff77b82 */ /* 0x000ee20000000800 */
[----:B------:R-:W4:Y:S07]  /*41260*/  LDS.128 R232, [R0] ;  /* 0x0000000000e87984 */ /* 0x000f2e0000000c00 */
[----:B------:R-:W-:Y:S06]  /*41270*/  BAR.SYNC.DEFER_BLOCKING 0x0 ;  /* 0x0000000000007b1d */ /* 0x000fec0000010000 */
[----:B------:R-:W-:Y:S02]  /*41280*/  STSM.16.M88.4 [R252], R236 ;  /* 0x000000ecfc007844 */ /* 0x000fe40000000200 */
[----:B------:R-:W-:Y:S06]  /*41290*/  BAR.SYNC.DEFER_BLOCKING 0x0 ;  /* 0x0000000000007b1d */ /* 0x000fec0000010000 */
[----:B------:R-:W4:Y:S02]  /*412a0*/  LDS.128 R236, [R0] ;  /* 0x0000000000ec7984 */ /* 0x000f240000000c00 */
[----:B------:R-:W-:Y:S06]  /*412b0*/  BAR.SYNC.DEFER_BLOCKING 0x0 ;  /* 0x0000000000007b1d */ /* 0x000fec0000010000 */
[----:B------:R-:W-:Y:S02]  /*412c0*/  STSM.16.M88.4 [R252], R240 ;  /* 0x000000f0fc007844 */ /* 0x000fe40000000200 */
[----:B------:R-:W-:Y:S01]  /*412d0*/  BAR.SYNC.DEFER_BLOCKING 0x0 ;  /* 0x0000000000007b1d */ /* 0x000fe20000010000 */
[----:B------:R-:W-:-:S02]  /*412e0*/  F2FP.F16.F32.PACK_AB R249, R249, R250 ;  /* 0x000000faf9f9723e */ /* 0x000fc400000000ff */
[----:B------:R-:W-:Y:S02]  /*412f0*/  F2FP.F16.F32.PACK_AB R250, R18, R19 ;  /* 0x0000001312fa723e */ /* 0x000fe400000000ff */
[----:B------:R-:W-:-:S03]  /*41300*/  F2FP.F16.F32.PACK_AB R251, R14, R10 ;  /* 0x0000000a0efb723e */ /* 0x000fc600000000ff */
[----:B------:R-:W1:Y:S01]  /*41310*/  LDC R19, c[0x0][0x278] ;  /* 0x00009e00ff137b82 */ /* 0x000e620000000800 */
[----:B------:R-:W-:Y:S02]  /*41320*/  F2FP.F16.F32.PACK_AB R245, R13, R11 ;  /* 0x0000000b0df5723e */ /* 0x000fe400000000ff */
[----:B------:R-:W4:Y:S01]  /*41330*/  LDL.LU R11, [R1+0x14] ;  /* 0x00001400010b7983 */ /* 0x000f220000300800 */
[----:B------:R-:W-:-:S04]  /*41340*/  F2FP.F16.F32.PACK_AB R244, R15, R12 ;  /* 0x0000000c0ff4723e */ /* 0x000fc800000000ff */
[----:B------:R-:W0:Y:S08]  /*41350*/  LDC R10, c[0x0][0x278] ;  /* 0x00009e00ff0a7b82 */ /* 0x000e300000000800 */
[----:B------:R-:W1:Y:S01]  /*41360*/  LDC R14, c[0x0][0x278] ;  /* 0x00009e00ff0e7b82 */ /* 0x000e620000000800 */
[----:B------:R-:W4:Y:S07]  /*41370*/  LDS.128 R240, [R0] ;  /* 0x0000000000f07984 */ /* 0x000f2e0000000c00 */
[----:B------:R-:W-:Y:S08]  /*41380*/  BAR.SYNC.DEFER_BLOCKING 0x0 ;  /* 0x0000000000007b1d */ /* 0x000ff00000010000 */
[----:B------:R-:W1:Y:S01]  /*41390*/  LDC R15, c[0x0][0x278] ;  /* 0x00009e00ff0f7b82 */ /* 0x000e620000000800 */
[----:B------:R-:W-:Y:S07]  /*413a0*/  STSM.16.M88.4 [R252], R248 ;  /* 0x000000f8fc007844 */ /* 0x000fee0000000200 */
[----:B------:R-:W-:Y:S06]  /*413b0*/  BAR.SYNC.DEFER_BLOCKING 0x0 ;  /* 0x0000000000007b1d */ /* 0x000fec0000010000 */
[----:B------:R-:W4:Y:S01]  /*413c0*/  LDS.128 R248, [R0] ;  /* 0x0000000000f87984 */ /* 0x000f220000000c00 */
[----:B------:R-:W-:-:S02]  /*413d0*/  F2FP.F16.F32.PACK_AB R246, R7, R4 ;  /* 0x0000000407f6723e */ /* 0x000fc400000000ff */
[----:B---3--:R-:W-:Y:S01]  /*413e0*/  SHF.L.U32 R4, R247, 0x1, RZ ;  /* 0x00000001f7047819 */ /* 0x008fe200000006ff */
[----:B------:R-:W3:Y:S01]  /*413f0*/  LDC R7, c[0x0][0x278] ;  /* 0x00009e00ff077b82 */ /* 0x000ee20000000800 */
[----:B------:R-:W-:-:S07]  /*41400*/  F2FP.F16.F32.PACK_AB R247, R8, R9 ;  /* 0x0000000908f7723e */ /* 0x000fce00000000ff */
[----:B------:R-:W-:Y:S08]  /*41410*/  BAR.SYNC.DEFER_BLOCKING 0x0 ;  /* 0x0000000000007b1d */ /* 0x000ff00000010000 */
[----:B------:R-:W3:Y:S01]  /*41420*/  LDC R8, c[0x0][0x278] ;  /* 0x00009e00ff087b82 */ /* 0x000ee20000000800 */
[----:B------:R-:W4:Y:S04]  /*41430*/  LDL.LU R9, [R1+0x18] ;  /* 0x0000180001097983 */ /* 0x000f280000300800 */
[----:B------:R1:W-:Y:S03]  /*41440*/  STSM.16.M88.4 [R252], R244 ;  /* 0x000000f4fc007844 */ /* 0x0003e60000000200 */
[----:B------:R-:W-:Y:S01]  /*41450*/  BAR.SYNC.DEFER_BLOCKING 0x0 ;  /* 0x0000000000007b1d */ /* 0x000fe20000010000 */
[----:B------:R-:W-:-:S04]  /*41460*/  IADD3 R12, P0, R4, R2, RZ ;  /* 0x00000002040c7210 */ /* 0x000fc80007f1e0ff */
[-C--:B0-----:R-:W-:Y:S02]  /*41470*/  LEA.HI.X.SX32 R13, R10, R3.reuse, 0x1, P0 ;  /* 0x000000030a0d7211 */ /* 0x081fe400000f0eff */
[----:B-1----:R-:W-:Y:S01]  /*41480*/  LEA R14, P0, R14, R2, 0x2 ;  /* 0x000000020e0e7211 */ /* 0x002fe200078010ff */
[----:B------:R-:W0:Y:S01]  /*41490*/  LDC R10, c[0x0][0x278] ;  /* 0x00009e00ff0a7b82 */ /* 0x000e220000000800 */
[----:B------:R-:W-:Y:S02]  /*414a0*/  SHF.L.U32 R18, R15, 0x2, RZ ;  /* 0x000000020f127819 */ /* 0x000fe400000006ff */
[----:B------:R-:W-:-:S05]  /*414b0*/  LEA.HI.X.SX32 R15, R4, R3, 0x1, P0 ;  /* 0x00000003040f7211 */ /* 0x000fca00000f0eff */
[----:B------:R-:W1:Y:S01]  /*414c0*/  LDC R247, c[0x0][0x278] ;  /* 0x00009e00fff77b82 */ /* 0x000e620000000800 */
[----:B--2---:R-:W-:Y:S01]  /*414d0*/  PRMT R244, R5, 0x7632, R244 ;  /* 0x0000763205f47816 */ /* 0x004fe200000000f4 */
[----:B------:R2:W-:Y:S04]  /*414e0*/  STG.E.U16 desc[UR4][R2.64], R5 ;  /* 0x0000000502007986 */ /* 0x0005e8000c101504 */
[----:B------:R3:W-:Y:S02]  /*414f0*/  STG.E.U16 desc[UR4][R12.64], R244 ;  /* 0x000000f40c007986 */ /* 0x0007e4000c101504 */
[----:B--2---:R-:W2:Y:S01]  /*41500*/  LDC R5, c[0x0][0x278] ;  /* 0x00009e00ff057b82 */ /* 0x004ea20000000800 */
[----:B---3--:R-:W-:-:S07]  /*41510*/  IMAD R244, R7, 0x6, RZ ;  /* 0x0000000607f47824 */ /* 0x008fce00078e02ff */
[----:B------:R-:W3:Y:S01]  /*41520*/  LDC R13, c[0x0][0x278] ;  /* 0x00009e00ff0d7b82 */ /* 0x000ee20000000800 */
[-C--:B------:R-:W-:Y:S02]  /*41530*/  IADD3 R246, P3, R244, R2.reuse, RZ ;  /* 0x00000002f4f67210 */ /* 0x080fe40007f7e0ff */
[----:B------:R-:W-:Y:S02]  /*41540*/  LEA R244, P4, R8, R2, 0x3 ;  /* 0x0000000208f47211 */ /* 0x000fe400078818ff */
[----:B------:R-:W3:Y:S01]  /*41550*/  LDL.LU R8, [R1+0x1c] ;  /* 0x00001c0001087983 */ /* 0x000ee20000300800 */
[----:B-1----:R-:W-:Y:S02]  /*41560*/  LEA R245, R247, R247, 0x1 ;  /* 0x000000f7f7f57211 */ /* 0x002fe400078e08ff */
[----:B------:R-:W1:Y:S01]  /*41570*/  LDC R12, c[0x0][0x278] ;  /* 0x00009e00ff0c7b82 */ /* 0x000e620000000800 */
[----:B------:R-:W3:Y:S01]  /*41580*/  LDL.LU R4, [R1] ;  /* 0x0000000001047983 */ /* 0x000ee20000300800 */
[----:B------:R-:W-:-:S02]  /*41590*/  LEA.HI.X.SX32 R247, R245, R3, 0x1, P3 ;  /* 0x00000003f5f77211 */ /* 0x000fc400018f0eff */
[----:B------:R-:W-:Y:S01]  /*415a0*/  LEA.HI.X.SX32 R245, R18, R3, 0x1, P4 ;  /* 0x0000000312f57211 */ /* 0x000fe200020f0eff */
[----:B--2---:R-:W-:-:S03]  /*415b0*/  IMAD R18, R5, 0xa, RZ ;  /* 0x0000000a05127824 */ /* 0x004fc600078e02ff */
[----:B------:R-:W2:Y:S02]  /*415c0*/  LDC R5, c[0x0][0x278] ;  /* 0x00009e00ff057b82 */ /* 0x000ea40000000800 */
[----:B------:R-:W-:Y:S02]  /*415d0*/  IADD3 R18, P3, R18, R2, RZ ;  /* 0x0000000212127210 */ /* 0x000fe40007f7e0ff */
[----:B0-----:R-:W-:Y:S01]  /*415e0*/  SHF.L.U32 R10, R10, 0x3, RZ ;  /* 0x000000030a0a7819 */ /* 0x001fe200000006ff */
[----:B-1----:R-:W-:-:S05]  /*415f0*/  IMAD R12, R12, 0xc, RZ ;  /* 0x0000000c0c0c7824 */ /* 0x002fca00078e02ff */
[----:B------:R-:W-:Y:S01]  /*41600*/  IADD3 R12, P0, R12, R2, RZ ;  /* 0x000000020c0c7210 */ /* 0x000fe20007f1e0ff */
[----:B--2---:R-:W-:Y:S01]  /*41610*/  IMAD R5, R5, 0x16, RZ ;  /* 0x0000001605057824 */ /* 0x004fe200078e02ff */
[----:B----4-:R-:W-:Y:S01]  /*41620*/  PRMT R252, R11, 0x7632, R252 ;  /* 0x000076320bfc7816 */ /* 0x010fe200000000fc */
[----:B------:R0:W-:Y:S04]  /*41630*/  STG.E.U16 desc[UR4][R14.64], R11 ;  /* 0x0000000b0e007986 */ /* 0x0001e8000c101504 */
[----:B------:R3:W-:Y:S04]  /*41640*/  STG.E.U16 desc[UR4][R246.64], R252 ;  /* 0x000000fcf6007986 */ /* 0x0007e8000c101504 */
[----:B0-----:R-:W2:Y:S01]  /*41650*/  LDL.LU R14, [R1+0x1ac0] ;  /* 0x001ac000010e7983 */ /* 0x001ea20000300800 */
[----:B------:R-:W0:Y:S01]  /*41660*/  LDC R15, c[0x0][0x278] ;  /* 0x00009e00ff0f7b82 */ /* 0x000e220000000800 */
[----:B---3--:R-:W-:-:S02]  /*41670*/  IMAD R246, R13, 0xe, RZ ;  /* 0x0000000e0df67824 */ /* 0x008fc400078e02ff */
[----:B------:R-:W-:Y:S02]  /*41680*/  IMAD R13, R7, 0x6, RZ ;  /* 0x00000006070d7824 */ /* 0x000fe400078e02ff */
[----:B------:R-:W3:Y:S03]  /*41690*/  LDL.LU R7, [R1+0x4] ;  /* 0x0000040001077983 */ /* 0x000ee60000300800 */
[----:B------:R-:W1:Y:S01]  /*416a0*/  LDC R247, c[0x0][0x278] ;  /* 0x00009e00fff77b82 */ /* 0x000e620000000800 */
[----:B------:R-:W-:-:S07]  /*416b0*/  LEA.HI.X.SX32 R13, R13, R3, 0x1, P0 ;  /* 0x000000030d0d7211 */ /* 0x000fce00000f0eff */
[----:B------:R-:W4:Y:S01]  /*416c0*/  LDC R11, c[0x0][0x278] ;  /* 0x00009e00ff0b7b82 */ /* 0x000f220000000800 */
[----:B0-----:R-:W-:Y:S01]  /*416d0*/  IMAD R15, R15, 0x14, RZ ;  /* 0x000000140f0f7824 */ /* 0x001fe200078e02ff */
[----:B-1----:R-:W-:Y:S01]  /*416e0*/  LEA R247, R247, -R247, 0x3 ;  /* 0x800000f7f7f77211 */ /* 0x002fe200078e18ff */
[----:B------:R0:W-:Y:S02]  /*416f0*/  STG.E.U16 desc[UR4][R244.64], R9 ;  /* 0x00000009f4007986 */ /* 0x0001e4000c101504 */
[----:B0-----:R-:W-:-:S04]  /*41700*/  LEA R244, R19, R19, 0x2 ;  /* 0x0000001313f47211 */ /* 0x001fc800078e10ff */
[----:B------:R-:W-:Y:S02]  /*41710*/  LEA.HI.X.SX32 R19, R244, R3, 0x1, P3 ;  /* 0x00000003f4137211 */ /* 0x000fe400018f0eff */
[----:B------:R-:W0:Y:S01]  /*41720*/  LDC R244, c[0x0][0x278] ;  /* 0x00009e00fff47b82 */ /* 0x000e220000000800 */
[----:B------:R-:W-:Y:S02]  /*41730*/  PRMT R245, R9, 0x7632, R245 ;  /* 0x0000763209f57816 */ /* 0x000fe400000000f5 */
[----:B------:R-:W-:-:S03]  /*41740*/  IADD3 R246, P3, R246, R2, RZ ;  /* 0x00000002f6f67210 */ /* 0x000fc60007f7e0ff */
[----:B------:R1:W-:Y:S01]  /*41750*/  STG.E.U16 desc[UR4][R18.64], R245 ;  /* 0x000000f512007986 */ /* 0x0003e2000c101504 */
[----:B------:R-:W-:Y:S01]  /*41760*/  LEA.HI.X.SX32 R247, R247, R3, 0x1, P3 ;  /* 0x00000003f7f77211 */ /* 0x000fe200018f0eff */
[----:B------:R-:W4:Y:S02]  /*41770*/  LDC R9, c[0x0][0x278] ;  /* 0x00009e00ff097b82 */ /* 0x000f240000000800 */
[----:B-1----:R-:W2:Y:S01]  /*41780*/  LDL.LU.64 R18, [R1+0x1ab8] ;  /* 0x001ab80001127983 */ /* 0x002ea20000300a00 */
[----:B0-----:R-:W-:-:S04]  /*41790*/  LEA R244, P4, R244, R2, 0x4 ;  /* 0x00000002f4f47211 */ /* 0x001fc800078820ff */
[----:B------:R-:W-:Y:S02]  /*417a0*/  LEA.HI.X.SX32 R245, R10, R3, 0x1, P4 ;  /* 0x000000030af57211 */ /* 0x000fe400020f0eff */
[----:B------:R-:W-:Y:S01]  /*417b0*/  PRMT R252, R8, 0x7632, R252 ;  /* 0x0000763208fc7816 */ /* 0x000fe200000000fc */
[----:B------:R-:W-:Y:S04]  /*417c0*/  STG.E.U16 desc[UR4][R12.64], R8 ;  /* 0x000000080c007986 */ /* 0x000fe8000c101504 */
[----:B------:R0:W-:Y:S01]  /*417d0*/  STG.E.U16 desc[UR4][R246.64], R252 ;  /* 0x000000fcf6007986 */ /* 0x0001e2000c101504 */
[----:B------:R-:W-:-:S03]  /*417e0*/  PRMT R6, R4, 0x7632, R6 ;  /* 0x0000763204067816 */ /* 0x000fc60000000006 */
[----:B------:R1:W-:Y:S01]  /*417f0*/  STG.E.U16 desc[UR4][R244.64], R4 ;  /* 0x00000004f4007986 */ /* 0x0003e2000c101504 */
[----:B----4-:R-:W-:Y:S02]  /*41800*/  IMAD R10, R9, 0x12, RZ ;  /* 0x00000012090a7824 */ /* 0x010fe400078e02ff */
[----:B------:R-:W4:Y:S01]  /*41810*/  LDC R9, c[0x0][0x278] ;  /* 0x00009e00ff097b82 */ /* 0x000f220000000800 */
[-C--:B0-----:R-:W-:Y:S02]  /*41820*/  IADD3 R246, P3, R15, R2.reuse, RZ ;  /* 0x000000020ff67210 */ /* 0x081fe40007f7e0ff */
[----:B------:R-:W2:Y:S05]  /*41830*/  LDL.LU R15, [R1+0x8] ;  /* 0x00000800010f7983 */ /* 0x000eaa0000300800 */
[----:B------:R-:W0:Y:S01]  /*41840*/  LDC R247, c[0x0][0x278] ;  /* 0x00009e00fff77b82 */ /* 0x000e220000000800 */
[----:B-1----:R-:W-:-:S02]  /*41850*/  IADD3 R244, P4, R5, R2, RZ ;  /* 0x0000000205f47210 */ /* 0x002fc40007f9e0ff */
[----:B------:R-:W2:Y:S04]  /*41860*/  LDL.LU R5, [R1+0xc] ;  /* 0x00000c0001057983 */ /* 0x000ea80000300800 */
[----:B------:R-:W2:Y:S01]  /*41870*/  LDL.LU R4, [R1+0x1ab0] ;  /* 0x001ab00001047983 */ /* 0x000ea20000300800 */
[----:B------:R-:W-:Y:S01]  /*41880*/  LEA R245, R11, R11, 0x3 ;  /* 0x0000000b0bf57211 */ /* 0x000fe200078e18ff */
[----:B------:R-:W1:Y:S08]  /*41890*/  LDC R12, c[0x0][0x278] ;  /* 0x00009e00ff0c7b82 */ /* 0x000e700000000800 */
[----:B------:R-:W4:Y:S01]  /*418a0*/  LDC R11, c[0x0][0x278] ;  /* 0x00009e00ff0b7b82 */ /* 0x000f220000000800 */
[----:B------:R-:W-:Y:S01]  /*418b0*/  IADD3 R10, P0, R10, R2, RZ ;  /* 0x000000020a0a7210 */ /* 0x000fe20007f1e0ff */
[----:B0-----:R-:W-:-:S06]  /*418c0*/  IMAD R252, R247, 0xb, RZ ;  /* 0x0000000bf7fc7824 */ /* 0x001fcc00078e02ff */
[----:B------:R-:W0:Y:S08]  /*418d0*/  LDC R8, c[0x0][0x278] ;  /* 0x00009e00ff087b82 */ /* 0x000e300000000800 */
[----:B------:R-:W3:Y:S01]  /*418e0*/  LDC R13, c[0x0][0x278] ;  /* 0x00009e00ff0d7b82 */ /* 0x000ee20000000800 */
[----:B----4-:R-:W-:Y:S01]  /*418f0*/  IMAD R247, R11, 0xa, RZ ;  /* 0x0000000a0bf77824 */ /* 0x010fe200078e02ff */
[----:B------:R-:W-:-:S02]  /*41900*/  LEA.HI.X.SX32 R11, R245, R3, 0x1, P0 ;  /* 0x00000003f50b7211 */ /* 0x000fc400000f0eff */
[-C--:B------:R-:W-:Y:S02]  /*41910*/  LEA.HI.X.SX32 R245, R252, R3.reuse, 0x1, P4 ;  /* 0x00000003fcf57211 */ /* 0x080fe400020f0eff */
[----:B------:R-:W-:Y:S01]  /*41920*/  LEA.HI.X.SX32 R247, R247, R3, 0x1, P3 ;  /* 0x00000003f7f77211 */ /* 0x000fe200018f0eff */
[----:B------:R4:W-:Y:S01]  /*41930*/  STG.E.U16 desc[UR4][R10.64], R6 ;  /* 0x000000060a007986 */ /* 0x0009e2000c101504 */
[----:B-1----:R-:W-:Y:S02]  /*41940*/  IMAD R12, R12, 0x18, RZ ;  /* 0x000000180c0c7824 */ /* 0x002fe400078e02ff */
[----:B0-----:R-:W-:-:S03]  /*41950*/  IMAD R8, R8, 0x1a, RZ ;  /* 0x0000001a08087824 */ /* 0x001fc600078e02ff */
[-C--:B------:R-:W-:Y:S02]  /*41960*/  IADD3 R12, P3, R12, R2.reuse, RZ ;  /* 0x000000020c0c7210 */ /* 0x080fe40007f7e0ff */
[----:B------:R-:W-:Y:S01]  /*41970*/  IADD3 R8, P0, R8, R2, RZ ;  /* 0x0000000208087210 */ /* 0x000fe20007f1e0ff */
[----:B----4-:R-:W0:Y:S08]  /*41980*/  LDC R11, c[0x0][0x278] ;  /* 0x00009e00ff0b7b82 */ /* 0x010e300000000800 */
[----:B------:R-:W1:Y:S08]  /*41990*/  LDC R6, c[0x0][0x278] ;  /* 0x00009e00ff067b82 */ /* 0x000e700000000800 */
[----:B------:R-:W4:Y:S01]  /*419a0*/  LDC R10, c[0x0][0x278] ;  /* 0x00009e00ff0a7b82 */ /* 0x000f220000000800 */
[----:B---3--:R-:W-:Y:S01]  /*419b0*/  PRMT R252, R7, 0x7632, R252 ;  /* 0x0000763207fc7816 */ /* 0x008fe200000000fc */
[----:B------:R3:W-:Y:S04]  /*419c0*/  STG.E.U16 desc[UR4][R246.64], R7 ;  /* 0x00000007f6007986 */ /* 0x0007e8000c101504 */
[----:B------:R3:W-:Y:S02]  /*419d0*/  STG.E.U16 desc[UR4][R244.64], R252 ;  /* 0x000000fcf4007986 */ /* 0x0007e4000c101504 */
[----:B---3--:R-:W-:Y:S01]  /*419e0*/  IMAD R247, R13, 0xd, RZ ;  /* 0x0000000d0df77824 */ /* 0x008fe200078e02ff */
[----:B------:R-:W3:Y:S08]  /*419f0*/  LDC R246, c[0x0][0x278] ;  /* 0x00009e00fff67b82 */ /* 0x000ef00000000800 */
[----:B------:R-:W0:Y:S01]  /*41a00*/  LDC R245, c[0x0][0x278] ;  /* 0x00009e00fff57b82 */ /* 0x000e220000000800 */
[----:B------:R-:W-:Y:S01]  /*41a10*/  IMAD R244, R9, 0x1e, RZ ;  /* 0x0000001e09f47824 */ /* 0x000fe200078e02ff */
[----:B------:R-:W-:-:S06]  /*41a20*/  LEA.HI.X.SX32 R9, R247, R3, 0x1, P0 ;  /* 0x00000003f7097211 */ /* 0x000fcc00000f0eff */
[----:B------:R-:W1:Y:S08]  /*41a30*/  LDC R247, c[0x0][0x278] ;  /* 0x00009e00fff77b82 */ /* 0x000e700000000800 */
[----:B------:R-:W4:Y:S01]  /*41a40*/  LDC R7, c[0x0][0x278] ;  /* 0x00009e00ff077b82 */ /* 0x000f220000000800 */
[----:B0-----:R-:W-:Y:S01]  /*41a50*/  IMAD R13, R245, 0xc, RZ ;  /* 0x0000000cf50d7824 */ /* 0x001fe200078e02ff */
[----:B--2---:R-:W-:Y:S01]  /*41a60*/  PRMT R4, R15, 0x7632, R4 ;  /* 0x000076320f047816 */ /* 0x004fe20000000004 */
[----:B---3--:R-:W-:-:S03]  /*41a70*/  IMAD R246, R246, 0x1c, RZ ;  /* 0x0000001cf6f67824 */ /* 0x008fc600078e02ff */
[----:B------:R-:W-:Y:S01]  /*41a80*/  LEA.HI.X.SX32 R13, R13, R3, 0x1, P3 ;  /* 0x000000030d0d7211 */ /* 0x000fe200018f0eff */
[----:B-1----:R-:W-:Y:S01]  /*41a90*/  IMAD R247, R247, 0xe, RZ ;  /* 0x0000000ef7f77824 */ /* 0x002fe200078e02ff */
[----:B------:R-:W0:Y:S03]  /*41aa0*/  LDC R245, c[0x0][0x278] ;  /* 0x00009e00fff57b82 */ /* 0x000e260000000800 */
[----:B------:R1:W-:Y:S04]  /*41ab0*/  STG.E.U16 desc[UR4][R12.64], R15 ;  /* 0x0000000f0c007986 */ /* 0x0003e8000c101504 */
[----:B------:R2:W-:Y:S04]  /*41ac0*/  STG.E.U16 desc[UR4][R8.64], R4 ;  /* 0x0000000408007986 */ /* 0x0005e8000c101504 */
[----:B-1----:R-:W3:Y:S04]  /*41ad0*/  LDL.LU.64 R12, [R1+0x1aa8] ;  /* 0x001aa800010c7983 */ /* 0x002ee80000300a00 */
[----:B------:R-:W3:Y:S04]  /*41ae0*/  LDL.LU R15, [R1+0x1aa0] ;  /* 0x001aa000010f7983 */ /* 0x000ee80000300800 */
[----:B--2---:R-:W2:Y:S04]  /*41af0*/  LDL.LU.64 R8, [R1+0x1a98] ;  /* 0x001a980001087983 */ /* 0x004ea80000300a00 */
[----:B------:R-:W3:Y:S01]  /*41b00*/  LDL.LU R4, [R1+0x1a94] ;  /* 0x001a940001047983 */ /* 0x000ee20000300800 */
[----:B------:R-:W-:-:S04]  /*41b10*/  IADD3 R246, P3, R246, R2, RZ ;  /* 0x00000002f6f67210 */ /* 0x000fc80007f7e0ff */
[----:B------:R-:W-:Y:S02]  /*41b20*/  LEA.HI.X.SX32 R247, R247, R3, 0x1, P3 ;  /* 0x00000003f7f77211 */ /* 0x000fe400018f0eff */
[----:B------:R-:W-:-:S03]  /*41b30*/  PRMT R252, R5, 0x7632, R252 ;  /* 0x0000763205fc7816 */ /* 0x000fc600000000fc */
[----:B------:R1:W-:Y:S02]  /*41b40*/  STG.E.U16 desc[UR4][R246.64], R5 ;  /* 0x00000005f6007986 */ /* 0x0003e4000c101504 */
[----:B-1----:R-:W1:Y:S02]  /*41b50*/  LDC R247, c[0x0][0x278] ;  /* 0x00009e00fff77b82 */ /* 0x002e640000000800 */
[----:B------:R-:W2:Y:S01]  /*41b60*/  LDL.LU R5, [R1+0x1a90] ;  /* 0x001a900001057983 */ /* 0x000ea20000300800 */
[----:B0-----:R-:W-:Y:S02]  /*41b70*/  LEA R245, R245, -R245, 0x4 ;  /* 0x800000f5f5f57211 */ /* 0x001fe400078e20ff */
[----:B------:R-:W-:-:S04]  /*41b80*/  IADD3 R244, P4, R244, R2, RZ ;  /* 0x00000002f4f47210 */ /* 0x000fc80007f9e0ff */
[----:B------:R-:W-:-:S05]  /*41b90*/  LEA.HI.X.SX32 R245, R245, R3, 0x1, P4 ;  /* 0x00000003f5f57211 */ /* 0x000fca00020f0eff */
[----:B------:R1:W-:Y:S02]  /*41ba0*/  STG.E.U16 desc[UR4][R244.64], R252 ;  /* 0x000000fcf4007986 */ /* 0x0003e4000c101504 */
[----:B-1----:R-:W-:Y:S01]  /*41bb0*/  SHF.L.U32 R244, R247, 0x4, RZ ;  /* 0x00000004f7f47819 */ /* 0x002fe200000006ff */
[----:B------:R-:W-:Y:S01]  /*41bc0*/  IMAD R6, R6, 0x22, RZ ;  /* 0x0000002206067824 */ /* 0x000fe200078e02ff */
[----:B------:R-:W-:Y:S01]  /*41bd0*/  LEA R247, R11, R11, 0x4 ;  /* 0x0000000b0bf77211 */ /* 0x000fe200078e20ff */
[----:B----4-:R-:W-:Y:S01]  /*41be0*/  IMAD R246, R7, 0x24, RZ ;  /* 0x0000002407f67824 */ /* 0x010fe200078e02ff */
[----:B------:R-:W0:Y:S01]  /*41bf0*/  LDC R11, c[0x0][0x278] ;  /* 0x00009e00ff0b7b82 */ /* 0x000e220000000800 */
[-C--:B------:R-:W-:Y:S02]  /*41c00*/  LEA R10, P3, R10, R2.reuse, 0x5 ;  /* 0x000000020a0a7211 */ /* 0x080fe400078628ff */
[----:B------:R-:W-:-:S05]  /*41c10*/  IADD3 R6, P0, R6, R2, RZ ;  /* 0x0000000206067210 */ /* 0x000fca0007f1e0ff */
[----:B------:R-:W1:Y:S01]  /*41c20*/  LDC R245, c[0x0][0x278] ;  /* 0x00009e00fff57b82 */ /* 0x000e620000000800 */
[----:B0-----:R-:W-:Y:S01]  /*41c30*/  IMAD R7, R11, 0x26, RZ ;  /* 0x000000260b077824 */ /* 0x001fe200078e02ff */
[----:B------:R-:W-:-:S04]  /*41c40*/  LEA.HI.X.SX32 R11, R244, R3, 0x1, P3 ;  /* 0x00000003f40b7211 */ /* 0x000fc800018f0eff */
[-C--:B------:R-:W-:Y:S02]  /*41c50*/  IADD3 R244, P4, R7, R2.reuse, RZ ;  /* 0x0000000207f47210 */ /* 0x080fe40007f9e0ff */
[----:B------:R-:W-:Y:S02]  /*41c60*/  LEA.HI.X.SX32 R7, R247, R3, 0x1, P0 ;  /* 0x00000003f7077211 */ /* 0x000fe400000f0eff */
[----:B------:R-:W0:Y:S01]  /*41c70*/  LDC R247, c[0x0][0x278] ;  /* 0x00009e00fff77b82 */ /* 0x000e220000000800 */
[----:B---3--:R-:W-:Y:S01]  /*41c80*/  PRMT R252, R4, 0x7632, R252 ;  /* 0x0000763204fc7816 */ /* 0x008fe200000000fc */
[----:B------:R3:W-:Y:S04]  /*41c90*/  STG.E.U16 desc[UR4][R10.64], R4 ;  /* 0x000000040a007986 */ /* 0x0007e8000c101504 */
[----:B------:R4:W-:Y:S04]  /*41ca0*/  STG.E.U16 desc[UR4][R6.64], R252 ;  /* 0x000000fc06007986 */ /* 0x0009e8000c101504 */
[----:B---3--:R-:W3:Y:S04]  /*41cb0*/  LDL.LU.64 R10, [R1+0x1a88] ;  /* 0x001a8800010a7983 */ /* 0x008ee80000300a00 */
[----:B----4-:R-:W4:Y:S01]  /*41cc0*/  LDL.LU.64 R6, [R1+0x1a80] ;  /* 0x001a800001067983 */ /* 0x010f220000300a00 */
[----:B0-----:R-:W-:Y:S01]  /*41cd0*/  IMAD R247, R247, 0x12, RZ ;  /* 0x00000012f7f77824 */ /* 0x001fe200078e02ff */
[----:B------:R-:W-:Y:S01]  /*41ce0*/  IADD3 R246, P3, R246, R2, RZ ;  /* 0x00000002f6f67210 */ /* 0x000fe20007f7e0ff */
[----:B-1----:R-:W-:-:S03]  /*41cf0*/  IMAD R245, R245, 0x13, RZ ;  /* 0x00000013f5f57824 */ /* 0x002fc600078e02ff */
[-C--:B------:R-:W-:Y:S02]  /*41d00*/  LEA.HI.X.SX32 R247, R247, R3.reuse, 0x1, P3 ;  /* 0x00000003f7f77211 */ /* 0x080fe400018f0eff */
[----:B------:R-:W-:Y:S02]  /*41d10*/  LEA.HI.X.SX32 R245, R245, R3, 0x1, P4 ;  /* 0x00000003f5f57211 */ /* 0x000fe400020f0eff */
[----:B--2---:R-:W-:Y:S01]  /*41d20*/  PRMT R4, R5, 0x7632, R4 ;  /* 0x0000763205047816 */ /* 0x004fe20000000004 */
[----:B------:R0:W-:Y:S04]  /*41d30*/  STG.E.U16 desc[UR4][R246.64], R5 ;  /* 0x00000005f6007986 */ /* 0x0001e8000c101504 */
[----:B------:R1:W-:Y:S01]  /*41d40*/  STG.E.U16 desc[UR4][R244.64], R4 ;  /* 0x00000004f4007986 */ /* 0x0003e2000c101504 */
[----:B0-----:R-:W0:Y:S08]  /*41d50*/  LDC R5, c[0x0][0x278] ;  /* 0x00009e00ff057b82 */ /* 0x001e300000000800 */
[----:B------:R-:W2:Y:S08]  /*41d60*/  LDC R247, c[0x0][0x278] ;  /* 0x00009e00fff77b82 */ /* 0x000eb00000000800 */
[----:B-1----:R-:W1:Y:S08]  /*41d70*/  LDC R245, c[0x0][0x278] ;  /* 0x00009e00fff57b82 */ /* 0x002e700000000800 */
[----:B------:R-:W1:Y:S01]  /*41d80*/  LDC R246, c[0x0][0x278] ;  /* 0x00009e00fff67b82 */ /* 0x000e620000000800 */
[----:B0-----:R-:W-:-:S02]  /*41d90*/  IMAD R4, R5, 0x2a, RZ ;  /* 0x0000002a05047824 */ /* 0x001fc400078e02ff */
[----:B--2---:R-:W-:-:S05]  /*41da0*/  IMAD R244, R247, 0x2c, RZ ;  /* 0x0000002cf7f47824 */ /* 0x004fca00078e02ff */
[----:B------:R-:W0:Y:S01]  /*41db0*/  LDC R5, c[0x0][0x278] ;  /* 0x00009e00ff057b82 */ /* 0x000e220000000800 */
[----:B-1----:R-:W-:-:S07]  /*41dc0*/  IMAD R247, R245, 0x14, RZ ;  /* 0x00000014f5f77824 */ /* 0x002fce00078e02ff */
[----:B------:R-:W1:Y:S01]  /*41dd0*/  LDC R245, c[0x0][0x278] ;  /* 0x00009e00fff57b82 */ /* 0x000e620000000800 */
[----:B------:R-:W-:-:S05]  /*41de0*/  IMAD R246, R246, 0x28, RZ ;  /* 0x00000028f6f67824 */ /* 0x000fca00078e02ff */
[-C--:B------:R-:W-:Y:S02]  /*41df0*/  IADD3 R246, P0, R246, R2.reuse, RZ ;  /* 0x00000002f6f67210 */ /* 0x080fe40007f1e0ff */
[-C--:B------:R-:W-:Y:S01]  /*41e00*/  IADD3 R4, P3, R4, R2.reuse, RZ ;  /* 0x0000000204047210 */ /* 0x080fe20007f7e0ff */
[----:B0-----:R-:W-:Y:S01]  /*41e10*/  IMAD R5, R5, 0x15, RZ ;  /* 0x0000001505057824 */ /* 0x001fe200078e02ff */
[-C--:B------:R-:W-:Y:S02]  /*41e20*/  LEA.HI.X.SX32 R247, R247, R3.reuse, 0x1, P0 ;  /* 0x00000003f7f77211 */ /* 0x080fe400000f0eff */
[----:B------:R-:W-:Y:S02]  /*41e30*/  IADD3 R244, P4, R244, R2, RZ ;  /* 0x00000002f4f47210 */ /* 0x000fe40007f9e0ff */
[----:B------:R-:W-:Y:S01]  /*41e40*/  LEA.HI.X.SX32 R5, R5, R3, 0x1, P3 ;  /* 0x0000000305057211 */ /* 0x000fe200018f0eff */
[----:B-1----:R-:W-:-:S05]  /*41e50*/  IMAD R245, R245, 0x16, RZ ;  /* 0x00000016f5f57824 */ /* 0x002fca00078e02ff */
[----:B------:R-:W-:Y:S02]  /*41e60*/  LEA.HI.X.SX32 R245, R245, R3, 0x1, P4 ;  /* 0x00000003f5f57211 */ /* 0x000fe400020f0eff */
[----:B----4-:R-:W-:Y:S01]  /*41e70*/  PRMT R252, R6, 0x7632, R252 ;  /* 0x0000763206fc7816 */ /* 0x010fe200000000fc */
[----:B------:R0:W-:Y:S04]  /*41e80*/  STG.E.U16 desc[UR4][R246.64], R6 ;  /* 0x00000006f6007986 */ /* 0x0001e8000c101504 */
[----:B------:R-:W-:Y:S01]  /*41e90*/  STG.E.U16 desc[UR4][R4.64], R252 ;  /* 0x000000fc04007986 */ /* 0x000fe2000c101504 */
[----:B0-----:R-:W0:Y:S03]  /*41ea0*/  LDC R247, c[0x0][0x278] ;  /* 0x00009e00fff77b82 */ /* 0x001e260000000800 */
[----:B------:R1:W-:Y:S05]  /*41eb0*/  STG.E.U16 desc[UR4][R244.64], R7 ;  /* 0x00000007f4007986 */ /* 0x0003ea000c101504 */
[----:B------:R-:W2:Y:S08]  /*41ec0*/  LDC R246, c[0x0][0x278] ;  /* 0x00009e00fff67b82 */ /* 0x000eb00000000800 */
[----:B-1----:R-:W1:Y:S01]  /*41ed0*/  LDC R245, c[0x0][0x278] ;  /* 0x00009e00fff57b82 */ /* 0x002e620000000800 */
[----:B------:R-:W-:Y:S01]  /*41ee0*/  PRMT R252, R7, 0x7632, R252 ;  /* 0x0000763207fc7816 */ /* 0x000fe200000000fc */
[----:B0-----:R-:W-:-:S06]  /*41ef0*/  IMAD R7, R247, 0x2e, RZ ;  /* 0x0000002ef7077824 */ /* 0x001fcc00078e02ff */
[----:B------:R-:W0:Y:S08]  /*41f00*/  LDC R6, c[0x0][0x278] ;  /* 0x00009e00ff067b82 */ /* 0x000e300000000800 */
[----:B------:R-:W4:Y:S01]  /*41f10*/  LDC R247, c[0x0][0x278] ;  /* 0x00009e00fff77b82 */ /* 0x000f220000000800 */
[----:B--2---:R-:W-:Y:S01]  /*41f20*/  IMAD R4, R246, 0x30, RZ ;  /* 0x00000030f6047824 */ /* 0x004fe200078e02ff */
[----:B------:R-:W-:Y:S01]  /*41f30*/  IADD3 R246, P3, R7, R2, RZ ;  /* 0x0000000207f67210 */ /* 0x000fe20007f7e0ff */
[----:B-1----:R-:W-:-:S05]  /*41f40*/  IMAD R244, R245, 0x34, RZ ;  /* 0x00000034f5f47824 */ /* 0x002fca00078e02ff */
[----:B------:R-:W1:Y:S08]  /*41f50*/  LDC R7, c[0x0][0x278] ;  /* 0x00009e00ff077b82 */ /* 0x000e700000000800 */
[----:B------:R-:W2:Y:S01]  /*41f60*/  LDC R245, c[0x0][0x278] ;  /* 0x00009e00fff57b82 */ /* 0x000ea20000000800 */
[----:B0-----:R-:W-:Y:S02]  /*41f70*/  IMAD R6, R6, 0x32, RZ ;  /* 0x0000003206067824 */ /* 0x001fe400078e02ff */
[----:B----4-:R-:W-:Y:S01]  /*41f80*/  IMAD R5, R247, 0x17, RZ ;  /* 0x00000017f7057824 */ /* 0x010fe200078e02ff */
[----:B------:R-:W-:-:S04]  /*41f90*/  IADD3 R4, P0, R4, R2, RZ ;  /* 0x0000000204047210 */ /* 0x000fc80007f1e0ff */
[-C--:B------:R-:W-:Y:S02]  /*41fa0*/  LEA.HI.X.SX32 R247, R5, R3.reuse, 0x1, P3 ;  /* 0x0000000305f77211 */ /* 0x080fe400018f0eff */
[----:B------:R-:W-:Y:S01]  /*41fb0*/  IADD3 R6, P3, R6, R2, RZ ;  /* 0x0000000206067210 */ /* 0x000fe20007f7e0ff */
[----:B-1----:R-:W-:Y:S02]  /*41fc0*/  IMAD R7, R7, 0x19, RZ ;  /* 0x0000001907077824 */ /* 0x002fe400078e02ff */
[----:B------:R0:W-:Y:S01]  /*41fd0*/  STG.E.U16 desc[UR4][R246.64], R252 ;  /* 0x000000fcf6007986 */ /* 0x0001e2000c101504 */
[----:B--2---:R-:W-:Y:S02]  /*41fe0*/  IMAD R5, R245, 0x18, RZ ;  /* 0x00000018f5057824 */ /* 0x004fe400078e02ff */
[----:B------:R-:W1:Y:S01]  /*41ff0*/  LDC R245, c[0x0][0x278] ;  /* 0x00009e00fff57b82 */ /* 0x000e620000000800 */
[-C--:B------:R-:W-:Y:S02]  /*42000*/  LEA.HI.X.SX32 R7, R7, R3.reuse, 0x1, P3 ;  /* 0x0000000307077211 */ /* 0x080fe400018f0eff */
[----:B------:R-:W-:-:S02]  /*42010*/  LEA.HI.X.SX32 R5, R5, R3, 0x1, P0 ;  /* 0x0000000305057211 */ /* 0x000fc400000f0eff */
[----:B0-----:R-:W-:-:S03]  /*42020*/  PRMT R246, R8, 0x7632, R246 ;  /* 0x0000763208f67816 */ /* 0x001fc600000000f6 */
[----:B------:R-:W0:Y:S01]  /*42030*/  LDC R247, c[0x0][0x278] ;  /* 0x00009e00fff77b82 */ /* 0x000e220000000800 */
[----:B------:R-:W-:Y:S04]  /*42040*/  STG.E.U16 desc[UR4][R4.64], R8 ;  /* 0x0000000804007986 */ /* 0x000fe8000c101504 */
[----:B------:R2:W-:Y:S01]  /*42050*/  STG.E.U16 desc[UR4][R6.64], R246 ;  /* 0x000000f606007986 */ /* 0x0005e2000c101504 */
[----:B------:R-:W-:Y:S02]  /*42060*/  IADD3 R244, P4, R244, R2, RZ ;  /* 0x00000002f4f47210 */ /* 0x000fe40007f9e0ff */
[----:B------:R-:W4:Y:S01]  /*42070*/  LDC R252, c[0x0][0x278] ;  /* 0x00009e00fffc7b82 */ /* 0x000f220000000800 */
[----:B-1----:R-:W-:-:S07]  /*42080*/  IMAD R245, R245, 0x1a, RZ ;  /* 0x0000001af5f57824 */ /* 0x002fce00078e02ff */
[----:B--2---:R-:W1:Y:S01]  /*42090*/  LDC R7, c[0x0][0x278] ;  /* 0x00009e00ff077b82 */ /* 0x004e620000000800 */
[----:B------:R-:W-:Y:S01]  /*420a0*/  LEA.HI.X.SX32 R245, R245, R3, 0x1, P4 ;  /* 0x00000003f5f57211 */ /* 0x000fe200020f0eff */
[----:B0-----:R-:W-:-:S06]  /*420b0*/  IMAD R246, R247, 0x36, RZ ;  /* 0x00000036f7f67824 */ /* 0x001fcc00078e02ff */
[----:B------:R-:W0:Y:S01]  /*420c0*/  LDC R4, c[0x0][0x278] ;  /* 0x00009e00ff047b82 */ /* 0x000e220000000800 */
[----:B------:R2:W-:Y:S07]  /*420d0*/  STG.E.U16 desc[UR4][R244.64], R9 ;  /* 0x00000009f4007986 */ /* 0x0005ee000c101504 */
[----:B------:R-:W3:Y:S01]  /*420e0*/  LDC R247, c[0x0][0x278] ;  /* 0x00009e00fff77b82 */ /* 0x000ee20000000800 */
[----:B--2---:R-:W-:-:S07]  /*420f0*/  PRMT R245, R9, 0x7632, R245 ;  /* 0x0000763209f57816 */ /* 0x004fce00000000f5 */
[----:B------:R-:W2:Y:S01]  /*42100*/  LDC R5, c[0x0][0x278] ;  /* 0x00009e00ff057b82 */ /* 0x000ea20000000800 */
[----:B-1----:R-:W-:-:S07]  /*42110*/  IMAD R9, R7, 0x1d, RZ ;  /* 0x0000001d07097824 */ /* 0x002fce00078e02ff */
[----:B------:R-:W1:Y:S01]  /*42120*/  LDC R7, c[0x0][0x278] ;  /* 0x00009e00ff077b82 */ /* 0x000e620000000800 */
[----:B0-----:R-:W-:Y:S01]  /*42130*/  IMAD R8, R4, 0x3a, RZ ;  /* 0x0000003a04087824 */ /* 0x001fe200078e02ff */
[----:B------:R-:W-:Y:S01]  /*42140*/  IADD3 R4, P0, R246, R2, RZ ;  /* 0x00000002f6047210 */ /* 0x000fe20007f1e0ff */
[----:B---3--:R-:W-:-:S05]  /*42150*/  IMAD R247, R247, 0x38, RZ ;  /* 0x00000038f7f77824 */ /* 0x008fca00078e02ff */
[----:B------:R-:W-:Y:S01]  /*42160*/  IADD3 R6, P3, R247, R2, RZ ;  /* 0x00000002f7067210 */ /* 0x000fe20007f7e0ff */
[----:B--2---:R-:W-:Y:S02]  /*42170*/  IMAD R5, R5, 0x1b, RZ ;  /* 0x0000001b05057824 */ /* 0x004fe400078e02ff */
[----:B-1----:R-:W-:-:S03]  /*42180*/  IMAD R7, R7, 0x1c, RZ ;  /* 0x0000001c07077824 */ /* 0x002fc600078e02ff */
[-C--:B------:R-:W-:Y:S02]  /*42190*/  LEA.HI.X.SX32 R5, R5, R3.reuse, 0x1, P0 ;  /* 0x0000000305057211 */ /* 0x080fe400000f0eff */
[----:B------:R-:W-:-:S03]  /*421a0*/  LEA.HI.X.SX32 R7, R7, R3, 0x1, P3 ;  /* 0x0000000307077211 */ /* 0x000fc600018f0eff */
[----:B------:R0:W-:Y:S04]  /*421b0*/  STG.E.U16 desc[UR4][R4.64], R245 ;  /* 0x000000f504007986 */ /* 0x0001e8000c101504 */
[----:B------:R1:W-:Y:S01]  /*421c0*/  STG.E.U16 desc[UR4][R6.64], R10 ;  /* 0x0000000a06007986 */ /* 0x0003e2000c101504 */
[----:B0-----:R-:W0:Y:S08]  /*421d0*/  LDC R5, c[0x0][0x278] ;  /* 0x00009e00ff057b82 */ /* 0x001e300000000800 */
[----:B------:R-:W2:Y:S08]  /*421e0*/  LDC R4, c[0x0][0x278] ;  /* 0x00009e00ff047b82 */ /* 0x000eb00000000800 */
[----:B-1----:R-:W1:Y:S01]  /*421f0*/  LDC R6, c[0x0][0x278] ;  /* 0x00009e00ff067b82 */ /* 0x002e620000000800 */
[----:B------:R-:W-:-:S02]  /*42200*/  IADD3 R8, P4, R8, R2, RZ ;  /* 0x0000000208087210 */ /* 0x000fc40007f9e0ff */
[----:B------:R-:W-:Y:S02]  /*42210*/  PRMT R244, R10, 0x7632, R244 ;  /* 0x000076320af47816 */ /* 0x000fe400000000f4 */
[----:B------:R-:W-:Y:S01]  /*42220*/  LEA.HI.X.SX32 R9, R9, R3, 0x1, P4 ;  /* 0x0000000309097211 */ /* 0x000fe200020f0eff */
[----:B----4-:R-:W-:Y:S02]  /*42230*/  IMAD R252, R252, 0x3c, RZ ;  /* 0x0000003cfcfc7824 */ /* 0x010fe400078e02ff */
[----:B------:R-:W3:Y:S02]  /*42240*/  LDC R10, c[0x0][0x278] ;  /* 0x00009e00ff0a7b82 */ /* 0x000ee40000000800 */
[----:B------:R0:W-:Y:S01]  /*42250*/  STG.E.U16 desc[UR4][R8.64], R244 ;  /* 0x000000f408007986 */ /* 0x0001e2000c101504 */
[----:B--2---:R-:W-:Y:S01]  /*42260*/  IMAD R245, R4, 0x3e, RZ ;  /* 0x0000003e04f57824 */ /* 0x004fe200078e02ff */
[----:B------:R-:W-:-:S04]  /*42270*/  IADD3 R4, P3, R252, R2, RZ ;  /* 0x00000002fc047210 */ /* 0x000fc80007f7e0ff */
[----:B------:R-:W2:Y:S01]  /*42280*/  LDC R7, c[0x0][0x278] ;  /* 0x00009e00ff077b82 */ /* 0x000ea20000000800 */
[----:B0-----:R-:W-:Y:S01]  /*42290*/  SHF.L.U32 R9, R5, 0x5, RZ ;  /* 0x0000000505097819 */ /* 0x001fe200000006ff */
[----:B-1----:R-:W-:-:S06]  /*422a0*/  IMAD R5, R6, 0x1e, RZ ;  /* 0x0000001e06057824 */ /* 0x002fcc00078e02ff */
[----:B------:R-:W0:Y:S01]  /*422b0*/  LDC R8, c[0x0][0x278] ;  /* 0x00009e00ff087b82 */ /* 0x000e220000000800 */
[----:B------:R-:W-:-:S05]  /*422c0*/  LEA.HI.X.SX32 R5, R5, R3, 0x1, P3 ;  /* 0x0000000305057211 */ /* 0x000fca00018f0eff */
[----:B------:R1:W-:Y:S02]  /*422d0*/  STG.E.U16 desc[UR4][R4.64], R11 ;  /* 0x0000000b04007986 */ /* 0x0003e4000c101504 */
[----:B-1----:R-:W1:Y:S01]  /*422e0*/  LDC R5, c[0x0][0x278] ;  /* 0x00009e00ff057b82 */ /* 0x002e620000000800 */
[----:B---3--:R-:W-:Y:S01]  /*422f0*/  IMAD R10, R10, 0x42, RZ ;  /* 0x000000420a0a7824 */ /* 0x008fe200078e02ff */
[----:B--2---:R-:W-:Y:S02]  /*42300*/  LEA R7, R7, -R7, 0x5 ;  /* 0x8000000707077211 */ /* 0x004fe400078e28ff */
[-C--:B------:R-:W-:Y:S02]  /*42310*/  IADD3 R6, P0, R245, R2.reuse, RZ ;  /* 0x00000002f5067210 */ /* 0x080fe40007f1e0ff */
[-C--:B0-----:R-:W-:Y:S02]  /*42320*/  LEA R8, P3, R8, R2.reuse, 0x6 ;  /* 0x0000000208087211 */ /* 0x081fe400078630ff */
[----:B------:R-:W-:-:S02]  /*42330*/  IADD3 R10, P4, R10, R2, RZ ;  /* 0x000000020a0a7210 */ /* 0x000fc40007f9e0ff */
[-C--:B------:R-:W-:Y:S02]  /*42340*/  LEA.HI.X.SX32 R7, R7, R3.reuse, 0x1, P0 ;  /* 0x0000000307077211 */ /* 0x080fe400000f0eff */
[----:B------:R-:W-:Y:S02]  /*42350*/  PRMT R244, R11, 0x7632, R244 ;  /* 0x000076320bf47816 */ /* 0x000fe400000000f4 */
[----:B------:R-:W-:-:S03]  /*42360*/  LEA.HI.X.SX32 R9, R9, R3, 0x1, P3 ;  /* 0x0000000309097211 */ /* 0x000fc600018f0eff */
[----:B------:R0:W-:Y:S01]  /*42370*/  STG.E.U16 desc[UR4][R6.64], R244 ;  /* 0x000000f406007986 */ /* 0x0001e2000c101504 */
[----:B-1----:R-:W-:-:S03]  /*42380*/  LEA R5, R5, R5, 0x5 ;  /* 0x0000000505057211 */ /* 0x002fc600078e28ff */
[----:B------:R1:W-:Y:S01]  /*42390*/  STG.E.U16 desc[UR4][R8.64], R12 ;  /* 0x0000000c08007986 */ /* 0x0003e2000c101504 */
[----:B------:R-:W-:Y:S01]  /*423a0*/  LEA.HI.X.SX32 R11, R5, R3, 0x1, P4 ;  /* 0x00000003050b7211 */ /* 0x000fe200020f0eff */
[----:B0-----:R-:W0:Y:S08]  /*423b0*/  LDC R7, c[0x0][0x278] ;  /* 0x00009e00ff077b82 */ /* 0x001e300000000800 */
[----:B------:R-:W2:Y:S08]  /*423c0*/  LDC R5, c[0x0][0x278] ;  /* 0x00009e00ff057b82 */ /* 0x000eb00000000800 */
[----:B-1----:R-:W1:Y:S01]  /*423d0*/  LDC R9, c[0x0][0x278] ;  /* 0x00009e00ff097b82 */ /* 0x002e620000000800 */
[----:B------:R-:W-:-:S05]  /*423e0*/  PRMT R4, R12, 0x7632, R4 ;  /* 0x000076320c047816 */ /* 0x000fca0000000004 */
[----:B------:R1:W-:Y:S01]  /*423f0*/  STG.E.U16 desc[UR4][R10.64], R4 ;  /* 0x000000040a007986 */ /* 0x0003e2000c101504 */
[----:B0-----:R-:W-:Y:S01]  /*42400*/  IMAD R6, R7, 0x46, RZ ;  /* 0x0000004607067824 */ /* 0x001fe200078e02ff */
[----:B------:R-:W0:Y:S01]  /*42410*/  LDC R8, c[0x0][0x278] ;  /* 0x00009e00ff087b82 */ /* 0x000e220000000800 */
[----:B--2---:R-:W-:-:S07]  /*42420*/  IMAD R244, R5, 0x44, RZ ;  /* 0x0000004405f47824 */ /* 0x004fce00078e02ff */
[----:B------:R-:W2:Y:S01]  /*42430*/  LDC R12, c[0x0][0x278] ;  /* 0x00009e00ff0c7b82 */ /* 0x000ea20000000800 */
[----:B-1----:R-:W-:-:S07]  /*42440*/  IMAD R11, R9, 0x22, RZ ;  /* 0x00000022090b7824 */ /* 0x002fce00078e02ff */
[----:B------:R-:W1:Y:S08]  /*42450*/  LDC R5, c[0x0][0x278] ;  /* 0x00009e00ff057b82 */ /* 0x000e700000000800 */
[----:B------:R-:W3:Y:S01]  /*42460*/  LDC R9, c[0x0][0x278] ;  /* 0x00009e00ff097b82 */ /* 0x000ee20000000800 */
[----:B------:R-:W-:-:S07]  /*42470*/  IADD3 R4, P3, R244, R2, RZ ;  /* 0x00000002f4047210 */ /* 0x000fce0007f7e0ff */
[----:B------:R-:W4:Y:S01]  /*42480*/  LDC R10, c[0x0][0x278] ;  /* 0x00009e00ff0a7b82 */ /* 0x000f220000000800 */
[----:B-1----:R-:W-:Y:S01]  /*42490*/  IMAD R7, R5, 0x23, RZ ;  /* 0x0000002305077824 */ /* 0x002fe200078e02ff */
[----:B------:R-:W-:Y:S01]  /*424a0*/  LEA.HI.X.SX32 R5, R11, R3, 0x1, P3 ;  /* 0x000000030b057211 */ /* 0x000fe200018f0eff */
[----:B---3--:R-:W-:-:S05]  /*424b0*/  IMAD R11, R9, 0x25, RZ ;  /* 0x00000025090b7824 */ /* 0x008fca00078e02ff */
[----:B------:R-:W1:Y:S01]  /*424c0*/  LDC R9, c[0x0][0x278] ;  /* 0x00009e00ff097b82 */ /* 0x000e620000000800 */
[----:B0-----:R-:W-:Y:S01]  /*424d0*/  IMAD R8, R8, 0x48, RZ ;  /* 0x0000004808087824 */ /* 0x001fe200078e02ff */
[-C--:B------:R-:W-:Y:S01]  /*424e0*/  IADD3 R6, P0, R6, R2.reuse, RZ ;  /* 0x0000000206067210 */ /* 0x080fe20007f1e0ff */
[----:B------:R0:W-:Y:S03]  /*424f0*/  STG.E.U16 desc[UR4][R4.64], R13 ;  /* 0x0000000d04007986 */ /* 0x0001e6000c101504 */
[----:B------:R-:W-:Y:S02]  /*42500*/  IADD3 R8, P3, R8, R2, RZ ;  /* 0x0000000208087210 */ /* 0x000fe40007f7e0ff */
[----:B------:R-:W-:Y:S02]  /*42510*/  LEA.HI.X.SX32 R7, R7, R3, 0x1, P0 ;  /* 0x0000000307077211 */ /* 0x000fe400000f0eff */
[----:B0-----:R-:W-:Y:S01]  /*42520*/  PRMT R13, R13, 0x7632, R13 ;  /* 0x000076320d0d7816 */ /* 0x001fe2000000000d */
[----:B------:R-:W0:Y:S01]  /*42530*/  LDC R5, c[0x0][0x278] ;  /* 0x00009e00ff057b82 */ /* 0x000e220000000800 */
[----:B-1----:R-:W-:-:S03]  /*42540*/  IMAD R9, R9, 0x24, RZ ;  /* 0x0000002409097824 */ /* 0x002fc600078e02ff */
[----:B------:R1:W-:Y:S02]  /*42550*/  STG.E.U16 desc[UR4][R6.64], R13 ;  /* 0x0000000d06007986 */ /* 0x0003e4000c101504 */
[----:B------:R-:W-:Y:S02]  /*42560*/  LEA.HI.X.SX32 R9, R9, R3, 0x1, P3 ;  /* 0x0000000309097211 */ /* 0x000fe400018f0eff */
[----:B------:R-:W-:-:S03]  /*42570*/  PRMT R4, R14, 0x7632, R4 ;  /* 0x000076320e047816 */ /* 0x000fc60000000004 */
[----:B------:R3:W-:Y:S01]  /*42580*/  STG.E.U16 desc[UR4][R8.64], R14 ;  /* 0x0000000e08007986 */ /* 0x0007e2000c101504 */
[----:B----4-:R-:W-:Y:S01]  /*42590*/  IMAD R10, R10, 0x4a, RZ ;  /* 0x0000004a0a0a7824 */ /* 0x010fe200078e02ff */
[----:B-1----:R-:W1:Y:S08]  /*425a0*/  LDC R7, c[0x0][0x278] ;  /* 0x00009e00ff077b82 */ /* 0x002e700000000800 */
[----:B------:R-:W4:Y:S08]  /*425b0*/  LDC R13, c[0x0][0x278] ;  /* 0x00009e00ff0d7b82 */ /* 0x000f300000000800 */
[----:B---3--:R-:W3:Y:S01]  /*425c0*/  LDC R14, c[0x0][0x278] ;  /* 0x00009e00ff0e7b82 */ /* 0x008ee20000000800 */
[----:B------:R-:W-:-:S07]  /*425d0*/  IADD3 R10, P4, R10, R2, RZ ;  /* 0x000000020a0a7210 */ /* 0x000fce0007f9e0ff */
[----:B------:R-:W4:Y:S01]  /*425e0*/  LDC R9, c[0x0][0x278] ;  /* 0x00009e00ff097b82 */ /* 0x000f220000000800 */
[----:B------:R-:W-:-:S05]  /*425f0*/  LEA.HI.X.SX32 R11, R11, R3, 0x1, P4 ;  /* 0x000000030b0b7211 */ /* 0x000fca00020f0eff */
[----:B------:R2:W-:Y:S01]  /*42600*/  STG.E.U16 desc[UR4][R10.64], R4 ;  /* 0x000000040a007986 */ /* 0x0005e2000c101504 */
[----:B-1----:R-:W-:Y:S01]  /*42610*/  IMAD R6, R7, 0x4e, RZ ;  /* 0x0000004e07067824 */ /* 0x002fe200078e02ff */
[----:B------:R-:W1:Y:S01]  /*42620*/  LDC R8, c[0x0][0x278] ;  /* 0x00009e00ff087b82 */ /* 0x000e620000000800 */
[----:B0-----:R-:W-:Y:S02]  /*42630*/  IMAD R7, R5, 0x27, RZ ;  /* 0x0000002705077824 */ /* 0x001fe400078e02ff */
[----:B--2---:R-:W-:Y:S02]  /*42640*/  IMAD R4, R12, 0x4c, RZ ;  /* 0x0000004c0c047824 */ /* 0x004fe400078e02ff */
[----:B---3--:R-:W-:-:S03]  /*42650*/  IMAD R14, R14, 0x26, RZ ;  /* 0x000000260e0e7824 */ /* 0x008fc600078e02ff */
[----:B------:R-:W-:-:S04]  /*42660*/  IADD3 R4, P3, R4, R2, RZ ;  /* 0x0000000204047210 */ /* 0x000fc80007f7e0ff */
[----:B------:R-:W-:Y:S02]  /*42670*/  LEA.HI.X.SX32 R5, R14, R3, 0x1, P3 ;  /* 0x000000030e057211 */ /* 0x000fe400018f0eff */
[----:B------:R-:W0:Y:S01]  /*42680*/  LDC R14, c[0x0][0x278] ;  /* 0x00009e00ff0e7b82 */ /* 0x000e220000000800 */
[----:B----4-:R-:W-:-:S07]  /*42690*/  IMAD R10, R9, 0x52, RZ ;  /* 0x00000052090a7824 */ /* 0x010fce00078e02ff */
[----:B------:R-:W2:Y:S01]  /*426a0*/  LDC R9, c[0x0][0x278] ;  /* 0x00009e00ff097b82 */ /* 0x000ea20000000800 */
[----:B-1----:R-:W-:Y:S01]  /*426b0*/  IMAD R8, R8, 0x50, RZ ;  /* 0x0000005008087824 */ /* 0x002fe200078e02ff */
[-C--:B------:R-:W-:Y:S02]  /*426c0*/  IADD3 R6, P0, R6, R2.reuse, RZ ;  /* 0x0000000206067210 */ /* 0x080fe40007f1e0ff */
[----:B------:R-:W-:Y:S02]  /*426d0*/  PRMT R12, R15, 0x7632, R12 ;  /* 0x000076320f0c7816 */ /* 0x000fe4000000000c */
[----:B------:R-:W-:Y:S02]  /*426e0*/  IADD3 R8, P3, R8, R2, RZ ;  /* 0x0000000208087210 */ /* 0x000fe40007f7e0ff */
[----:B------:R-:W-:Y:S01]  /*426f0*/  LEA.HI.X.SX32 R7, R7, R3, 0x1, P0 ;  /* 0x0000000307077211 */ /* 0x000fe200000f0eff */
[----:B------:R1:W-:Y:S01]  /*42700*/  STG.E.U16 desc[UR4][R4.64], R15 ;  /* 0x0000000f04007986 */ /* 0x0003e2000c101504 */
[----:B0-----:R-:W-:-:S03]  /*42710*/  IMAD R14, R14, 0x28, RZ ;  /* 0x000000280e0e7824 */ /* 0x001fc600078e02ff */
[----:B------:R0:W-:Y:S01]  /*42720*/  STG.E.U16 desc[UR4][R6.64], R12 ;  /* 0x0000000c06007986 */ /* 0x0001e2000c101504 */
[----:B-1----:R-:W1:Y:S01]  /*42730*/  LDC R5, c[0x0][0x278] ;  /* 0x00009e00ff057b82 */ /* 0x002e620000000800 */
[----:B--2---:R-:W-:Y:S01]  /*42740*/  IMAD R11, R9, 0x29, RZ ;  /* 0x00000029090b7824 */ /* 0x004fe200078e02ff */
[----:B------:R-:W-:-:S06]  /*42750*/  LEA.HI.X.SX32 R9, R14, R3, 0x1, P3 ;  /* 0x000000030e097211 */ /* 0x000fcc00018f0eff */
[----:B0-----:R-:W0:Y:S01]  /*42760*/  LDC R7, c[0x0][0x278] ;  /* 0x00009e00ff077b82 */ /* 0x001e220000000800 */
[----:B------:R2:W-:Y:S01]  /*42770*/  STG.E.U16 desc[UR4][R8.64], R16 ;  /* 0x0000001008007986 */ /* 0x0005e2000c101504 */
[----:B------:R-:W-:Y:S02]  /*42780*/  IADD3 R10, P4, R10, R2, RZ ;  /* 0x000000020a0a7210 */ /* 0x000fe40007f9e0ff */
[----:B------:R-:W-:-:S04]  /*42790*/  PRMT R4, R16, 0x7632, R4 ;  /* 0x0000763210047816 */ /* 0x000fc80000000004 */
[----:B------:R-:W3:Y:S08]  /*427a0*/  LDC R15, c[0x0][0x278] ;  /* 0x00009e00ff0f7b82 */ /* 0x000ef00000000800 */
[----:B--2---:R-:W2:Y:S01]  /*427b0*/  LDC R9, c[0x0][0x278] ;  /* 0x00009e00ff097b82 */ /* 0x004ea20000000800 */
[----:B------:R-:W-:Y:S01]  /*427c0*/  LEA.HI.X.SX32 R11, R11, R3, 0x1, P4 ;  /* 0x000000030b0b7211 */ /* 0x000fe200020f0eff */
[----:B------:R-:W-:-:S02]  /*427d0*/  IMAD R16, R13, 0x54, RZ ;  /* 0x000000540d107824 */ /* 0x000fc400078e02ff */
[----:B-1----:R-:W-:Y:S02]  /*427e0*/  IMAD R8, R5, 0x58, RZ ;  /* 0x0000005805087824 */ /* 0x002fe400078e02ff */
[----:B------:R1:W-:Y:S01]  /*427f0*/  STG.E.U16 desc[UR4][R10.64], R4 ;  /* 0x000000040a007986 */ /* 0x0003e2000c101504 */
[----:B0-----:R-:W-:Y:S01]  /*42800*/  IMAD R6, R7, 0x56, RZ ;  /* 0x0000005607067824 */ /* 0x001fe200078e02ff */
[----:B------:R-:W0:Y:S08]  /*42810*/  LDC R14, c[0x0][0x278] ;  /* 0x00009e00ff0e7b82 */ /* 0x000e300000000800 */
[----:B------:R-:W4:Y:S01]  /*42820*/  LDC R7, c[0x0][0x278] ;  /* 0x00009e00ff077b82 */ /* 0x000f220000000800 */
[----:B-1----:R-:W-:Y:S01]  /*42830*/  IADD3 R4, P0, R16, R2, RZ ;  /* 0x0000000210047210 */ /* 0x002fe20007f1e0ff */
[----:B--2---:R-:W-:-:S06]  /*42840*/  IMAD R5, R9, 0x2a, RZ ;  /* 0x0000002a09057824 */ /* 0x004fcc00078e02ff */
[----:B------:R-:W1:Y:S01]  /*42850*/  LDC R11, c[0x0][0x278] ;  /* 0x00009e00ff0b7b82 */ /* 0x000e620000000800 */
[----:B------:R-:W-:-:S07]  /*42860*/  LEA.HI.X.SX32 R5, R5, R3, 0x1, P0 ;  /* 0x0000000305057211 */ /* 0x000fce00000f0eff */
[----:B------:R-:W2:Y:S01]  /*42870*/  LDC R9, c[0x0][0x278] ;  /* 0x00009e00ff097b82 */ /* 0x000ea20000000800 */
[----:B------:R-:W-:Y:S01]  /*42880*/  PRMT R10, R17, 0x7632, R10 ;  /* 0x00007632110a7816 */ /* 0x000fe2000000000a */
[----:B------:R3:W-:Y:S06]  /*42890*/  STG.E.U16 desc[UR4][R4.64], R17 ;  /* 0x0000001104007986 */ /* 0x0007ec000c101504 */
[----:B------:R-:W1:Y:S08]  /*428a0*/  LDC R12, c[0x0][0x278] ;  /* 0x00009e00ff0c7b82 */ /* 0x000e700000000800 */
[----:B---3--:R-:W3:Y:S01]  /*428b0*/  LDC R17, c[0x0][0x278] ;  /* 0x00009e00ff117b82 */ /* 0x008ee20000000800 */
[----:B----4-:R-:W-:Y:S01]  /*428c0*/  IMAD R7, R7, 0x2b, RZ ;  /* 0x0000002b07077824 */ /* 0x010fe200078e02ff */
[-C--:B------:R-:W-:Y:S01]  /*428d0*/  IADD3 R6, P3, R6, R2.reuse, RZ ;  /* 0x0000000206067210 */ /* 0x080fe20007f7e0ff */
[----:B------:R-:W-:Y:S01]  /*428e0*/  IMAD R15, R15, 0x5a, RZ ;  /* 0x0000005a0f0f7824 */ /* 0x000fe200078e02ff */
[----:B------:R-:W-:-:S02]  /*428f0*/  IADD3 R8, P4, R8, R2, RZ ;  /* 0x0000000208087210 */ /* 0x000fc40007f9e0ff */
[-C--:B------:R-:W-:Y:S01]  /*42900*/  LEA.HI.X.SX32 R7, R7, R3.reuse, 0x1, P3 ;  /* 0x0000000307077211 */ /* 0x080fe200018f0eff */
[----:B--2---:R-:W-:Y:S01]  /*42910*/  IMAD R9, R9, 0x2c, RZ ;  /* 0x0000002c09097824 */ /* 0x004fe200078e02ff */
[----:B------:R-:W2:Y:S01]  /*42920*/  LDC R13, c[0x0][0x278] ;  /* 0x00009e00ff0d7b82 */ /* 0x000ea20000000800 */
[----:B0-----:R-:W-:Y:S02]  /*42930*/  IMAD R14, R14, 0x5c, RZ ;  /* 0x0000005c0e0e7824 */ /* 0x001fe400078e02ff */
[----:B------:R0:W-:Y:S01]  /*42940*/  STG.E.U16 desc[UR4][R6.64], R10 ;  /* 0x0000000a06007986 */ /* 0x0001e2000c101504 */
[----:B-1----:R-:W-:Y:S01]  /*42950*/  IMAD R5, R11, 0x2d, RZ ;  /* 0x0000002d0b057824 */ /* 0x002fe200078e02ff */
[----:B------:R-:W-:Y:S02]  /*42960*/  LEA.HI.X.SX32 R9, R9, R3, 0x1, P4 ;  /* 0x0000000309097211 */ /* 0x000fe400020f0eff */
[----:B------:R-:W-:-:S03]  /*42970*/  IADD3 R4, P3, R15, R2, RZ ;  /* 0x000000020f047210 */ /* 0x000fc60007f7e0ff */
[----:B------:R1:W-:Y:S01]  /*42980*/  STG.E.U16 desc[UR4][R8.64], R18 ;  /* 0x0000001208007986 */ /* 0x0003e2000c101504 */
[----:B0-----:R-:W-:Y:S01]  /*42990*/  IMAD R10, R12, 0x60, RZ ;  /* 0x000000600c0a7824 */ /* 0x001fe200078e02ff */
[----:B------:R-:W-:Y:S01]  /*429a0*/  IADD3 R6, P0, R14, R2, RZ ;  /* 0x000000020e067210 */ /* 0x000fe20007f1e0ff */
[----:B---3--:R-:W-:Y:S01]  /*429b0*/  IMAD R12, R17, 0x2e, RZ ;  /* 0x0000002e110c7824 */ /* 0x008fe200078e02ff */
[-C--:B------:R-:W-:Y:S01]  /*429c0*/  LEA.HI.X.SX32 R5, R5, R3.reuse, 0x1, P3 ;  /* 0x0000000305057211 */ /* 0x080fe200018f0eff */
[----:B------:R-:W0:Y:S01]  /*429d0*/  LDC R17, c[0x0][0x278] ;  /* 0x00009e00ff117b82 */ /* 0x000e220000000800 */
[----:B-1----:R-:W-:Y:S02]  /*429e0*/  PRMT R18, R18, 0x7632, R18 ;  /* 0x0000763212127816 */ /* 0x002fe40000000012 */
[----:B------:R-:W-:-:S03]  /*429f0*/  LEA.HI.X.SX32 R7, R12, R3, 0x1, P0 ;  /* 0x000000030c077211 */ /* 0x000fc600000f0eff */
[----:B------:R-:W-:Y:S02]  /*42a00*/  STG.E.U16 desc[UR4][R4.64], R18 ;  /* 0x0000001204007986 */ /* 0x000fe4000c101504 */
[----:B------:R-:W1:Y:S02]  /*42a10*/  LDC R9, c[0x0][0x278] ;  /* 0x00009e00ff097b82 */ /* 0x000e640000000800 */
[----:B------:R3:W-:Y:S01]  /*42a20*/  STG.E.U16 desc[UR4][R6.64], R19 ;  /* 0x0000001306007986 */ /* 0x0007e2000c101504 */
[----:B--2---:R-:W-:-:S05]  /*42a30*/  IMAD R13, R13, 0x5e, RZ ;  /* 0x0000005e0d0d7824 */ /* 0x004fca00078e02ff */
[----:B------:R-:W2:Y:S08]  /*42a40*/  LDC R12, c[0x0][0x278] ;  /* 0x00009e00ff0c7b82 */ /* 0x000eb00000000800 */
[----:B---3--:R-:W3:Y:S01]  /*42a50*/  LDC R7, c[0x0][0x278] ;  /* 0x00009e00ff077b82 */ /* 0x008ee20000000800 */
[----:B------:R-:W-:Y:S02]  /*42a60*/  PRMT R4, R19, 0x7632, R4 ;  /* 0x0000763213047816 */ /* 0x000fe40000000004 */
[----:B------:R-:W-:Y:S01]  /*42a70*/  IADD3 R8, P3, R13, R2, RZ ;  /* 0x000000020d087210 */ /* 0x000fe20007f7e0ff */
[----:B-1----:R-:W-:-:S04]  /*42a80*/  IMAD R9, R9, 0x2f, RZ ;  /* 0x0000002f09097824 */ /* 0x002fc800078e02ff */
[----:B------:R-:W1:Y:S08]  /*42a90*/  LDC R18, c[0x0][0x278] ;  /* 0x00009e00ff127b82 */ /* 0x000e700000000800 */
[----:B------:R-:W4:Y:S01]  /*42aa0*/  LDC R5, c[0x0][0x278] ;  /* 0x00009e00ff057b82 */ /* 0x000f220000000800 */
[----:B---3--:R-:W-:-:S07]  /*42ab0*/  IMAD R19, R7, 0x64, RZ ;  /* 0x0000006407137824 */ /* 0x008fce00078e02ff */
[----:B------:R-:W3:Y:S01]  /*42ac0*/  LDC R7, c[0x0][0x278] ;  /* 0x00009e00ff077b82 */ /* 0x000ee20000000800 */
[----:B------:R-:W-:-:S05]  /*42ad0*/  LEA.HI.X.SX32 R9, R9, R3, 0x1, P3 ;  /* 0x0000000309097211 */ /* 0x000fca00018f0eff */
[----:B------:R3:W-:Y:S02]  /*42ae0*/  STG.E.U16 desc[UR4][R8.64], R4 ;  /* 0x0000000408007986 */ /* 0x0007e4000c101504 */
[----:B---3--:R-:W-:Y:S02]  /*42af0*/  IMAD R9, R7, 0x33, RZ ;  /* 0x0000003307097824 */ /* 0x008fe400078e02ff */
[----:B------:R-:W3:Y:S01]  /*42b00*/  LDC R7, c[0x0][0x278] ;  /* 0x00009e00ff077b82 */ /* 0x000ee20000000800 */
[----:B0-----:R-:W-:Y:S01]  /*42b10*/  IMAD R17, R17, 0x30, RZ ;  /* 0x0000003011117824 */ /* 0x001fe200078e02ff */
[-C--:B------:R-:W-:Y:S01]  /*42b20*/  IADD3 R10, P4, R10, R2.reuse, RZ ;  /* 0x000000020a0a7210 */ /* 0x080fe20007f9e0ff */
[----:B--2---:R-:W-:Y:S02]  /*42b30*/  IMAD R12, R12, 0x62, RZ ;  /* 0x000000620c0c7824 */ /* 0x004fe400078e02ff */
[----:B-1----:R-:W-:Y:S01]  /*42b40*/  IMAD R18, R18, 0x66, RZ ;  /* 0x0000006612127824 */ /* 0x002fe200078e02ff */
[----:B------:R-:W-:Y:S01]  /*42b50*/  LEA.HI.X.SX32 R11, R17, R3, 0x1, P4 ;  /* 0x00000003110b7211 */ /* 0x000fe200020f0eff */
[----:B----4-:R-:W-:Y:S01]  /*42b60*/  IMAD R5, R5, 0x31, RZ ;  /* 0x0000003105057824 */ /* 0x010fe200078e02ff */
[-C--:B------:R-:W-:Y:S01]  /*42b70*/  IADD3 R4, P0, R12, R2.reuse, RZ ;  /* 0x000000020c047210 */ /* 0x080fe20007f1e0ff */
[----:B------:R-:W0:Y:S01]  /*42b80*/  LDC R17, c[0x0][0x278] ;  /* 0x00009e00ff117b82 */ /* 0x000e220000000800 */
[-C--:B------:R-:W-:Y:S01]  /*42b90*/  IADD3 R6, P3, R19, R2.reuse, RZ ;  /* 0x0000000213067210 */ /* 0x080fe20007f7e0ff */
[----:B------:R1:W-:Y:S01]  /*42ba0*/  STG.E.U16 desc[UR4][R10.64], R20 ;  /* 0x000000140a007986 */ /* 0x0003e2000c101504 */
[----:B------:R-:W-:-:S02]  /*42bb0*/  IADD3 R8, P4, R18, R2, RZ ;  /* 0x0000000212087210 */ /* 0x000fc40007f9e0ff */
[-C--:B------:R-:W-:Y:S02]  /*42bc0*/  LEA.HI.X.SX32 R5, R5, R3.reuse, 0x1, P0 ;  /* 0x0000000305057211 */ /* 0x080fe400000f0eff */
[-C--:B------:R-:W-:Y:S01]  /*42bd0*/  LEA.HI.X.SX32 R9, R9, R3.reuse, 0x1, P4 ;  /* 0x0000000309097211 */ /* 0x080fe200020f0eff */
[----:B---3--:R-:W-:Y:S01]  /*42be0*/  IMAD R7, R7, 0x32, RZ ;  /* 0x0000003207077824 */ /* 0x008fe200078e02ff */
[----:B-1----:R-:W-:Y:S01]  /*42bf0*/  PRMT R20, R20, 0x7632, R20 ;  /* 0x0000763214147816 */ /* 0x002fe20000000014 */
[----:B------:R-:W1:Y:S01]  /*42c00*/  LDC R11, c[0x0][0x278] ;  /* 0x00009e00ff0b7b82 */ /* 0x000e620000000800 */
[----:B------:R-:W-:Y:S02]  /*42c10*/  PRMT R10, R21, 0x7632, R10 ;  /* 0x00007632150a7816 */ /* 0x000fe4000000000a */
[----:B------:R-:W-:Y:S01]  /*42c20*/  LEA.HI.X.SX32 R7, R7, R3, 0x1, P3 ;  /* 0x0000000307077211 */ /* 0x000fe200018f0eff */
[----:B------:R2:W-:Y:S04]  /*42c30*/  STG.E.U16 desc[UR4][R4.64], R20 ;  /* 0x0000001404007986 */ /* 0x0005e8000c101504 */
[----:B------:R-:W-:Y:S04]  /*42c40*/  STG.E.U16 desc[UR4][R6.64], R21 ;  /* 0x0000001506007986 */ /* 0x000fe8000c101504 */
[----:B------:R3:W-:Y:S01]  /*42c50*/  STG.E.U16 desc[UR4][R8.64], R10 ;  /* 0x0000000a08007986 */ /* 0x0007e2000c101504 */
[----:B--2---:R-:W2:Y:S08]  /*42c60*/  LDC R5, c[0x0][0x278] ;  /* 0x00009e00ff057b82 */ /* 0x004eb00000000800 */
[----:B---3--:R-:W3:Y:S08]  /*42c70*/  LDC R9, c[0x0][0x278] ;  /* 0x00009e00ff097b82 */ /* 0x008ef00000000800 */
[----:B------:R-:W4:Y:S01]  /*42c80*/  LDC R6, c[0x0][0x278] ;  /* 0x00009e00ff067b82 */ /* 0x000f220000000800 */
[----:B0-----:R-:W-:-:S02]  /*42c90*/  IMAD R20, R17, 0x6a, RZ ;  /* 0x0000006a11147824 */ /* 0x001fc400078e02ff */
[----:B-1----:R-:W-:-:S05]  /*42ca0*/  IMAD R21, R11, 0x68, RZ ;  /* 0x000000680b157824 */ /* 0x002fca00078e02ff */
[----:B------:R-:W0:Y:S01]  /*42cb0*/  LDC R17, c[0x0][0x278] ;  /* 0x00009e00ff117b82 */ /* 0x000e220000000800 */
[----:B------:R-:W-:Y:S01]  /*42cc0*/  IADD3 R4, P3, R21, R2, RZ ;  /* 0x0000000215047210 */ /* 0x000fe20007f7e0ff */
[----:B--2---:R-:W-:Y:S02]  /*42cd0*/  IMAD R7, R5, 0x35, RZ ;  /* 0x0000003505077824 */ /* 0x004fe400078e02ff */
[----:B---3--:R-:W-:-:S04]  /*42ce0*/  IMAD R11, R9, 0x34, RZ ;  /* 0x00000034090b7824 */ /* 0x008fc800078e02ff */
[----:B------:R-:W1:Y:S01]  /*42cf0*/  LDC R8, c[0x0][0x278] ;  /* 0x00009e00ff087b82 */ /* 0x000e620000000800 */
[----:B------:R-:W-:Y:S01]  /*42d00*/  LEA.HI.X.SX32 R5, R11, R3, 0x1, P3 ;  /* 0x000000030b057211 */ /* 0x000fe200018f0eff */
[----:B----4-:R-:W-:Y:S01]  /*42d10*/  IMAD R10, R6, 0x6e, RZ ;  /* 0x0000006e060a7824 */ /* 0x010fe200078e02ff */
[----:B------:R-:W-:-:S03]  /*42d20*/  IADD3 R6, P0, R20, R2, RZ ;  /* 0x0000000214067210 */ /* 0x000fc60007f1e0ff */
[----:B------:R2:W-:Y:S02]  /*42d30*/  STG.E.U16 desc[UR4][R4.64], R22 ;  /* 0x0000001604007986 */ /* 0x0005e4000c101504 */
[----:B------:R-:W3:Y:S01]  /*42d40*/  LDC R9, c[0x0][0x278] ;  /* 0x00009e00ff097b82 */ /* 0x000ee20000000800 */
[----:B------:R-:W-:Y:S02]  /*42d50*/  LEA.HI.X.SX32 R7, R7, R3, 0x1, P0 ;  /* 0x0000000307077211 */ /* 0x000fe400000f0eff */
[----:B--2---:R-:W-:-:S05]  /*42d60*/  PRMT R22, R22, 0x7632, R22 ;  /* 0x0000763216167816 */ /* 0x004fca0000000016 */
[----:B------:R-:W2:Y:S01]  /*42d70*/  LDC R5, c[0x0][0x278] ;  /* 0x00009e00ff057b82 */ /* 0x000ea20000000800 */
[----:B------:R0:W-:Y:S02]  /*42d80*/  STG.E.U16 desc[UR4][R6.64], R22 ;  /* 0x0000001606007986 */ /* 0x0001e4000c101504 */
[----:B0-----:R-:W-:-:S05]  /*42d90*/  IMAD R22, R17, 0x70, RZ ;  /* 0x0000007011167824 */ /* 0x001fca00078e02ff */
[----:B------:R-:W0:Y:S01]  /*42da0*/  LDC R17, c[0x0][0x278] ;  /* 0x00009e00ff117b82 */ /* 0x000e220000000800 */
[----:B-1----:R-:W-:Y:S02]  /*42db0*/  IMAD R8, R8, 0x6c, RZ ;  /* 0x0000006c08087824 */ /* 0x002fe400078e02ff */
[----:B---3--:R-:W-:-:S03]  /*42dc0*/  IMAD R11, R9, 0x37, RZ ;  /* 0x00000037090b7824 */ /* 0x008fc600078e02ff */
[-C--:B------:R-:W-:Y:S02]  /*42dd0*/  IADD3 R8, P3, R8, R2.reuse, RZ ;  /* 0x0000000208087210 */ /* 0x080fe40007f7e0ff */
[----:B------:R-:W-:Y:S02]  /*42de0*/  IADD3 R10, P4, R10, R2, RZ ;  /* 0x000000020a0a7210 */ /* 0x000fe40007f9e0ff */
[-C--:B------:R-:W-:Y:S02]  /*42df0*/  LEA.HI.X.SX32 R9, R246, R3.reuse, 0x1, P3 ;  /* 0x00000003f6097211 */ /* 0x080fe400018f0eff */
[----:B------:R-:W-:Y:S02]  /*42e00*/  LEA.HI.X.SX32 R11, R11, R3, 0x1, P4 ;  /* 0x000000030b0b7211 */ /* 0x000fe400020f0eff */
[----:B------:R-:W-:Y:S01]  /*42e10*/  PRMT R4, R23, 0x7632, R4 ;  /* 0x0000763217047816 */ /* 0x000fe20000000004 */
[----:B------:R1:W-:Y:S01]  /*42e20*/  STG.E.U16 desc[UR4][R8.64], R23 ;  /* 0x0000001708007986 */ /* 0x0003e2000c101504 */
[----:B--2---:R-:W-:Y:S01]  /*42e30*/  IMAD R7, R5, 0x39, RZ ;  /* 0x0000003905077824 */ /* 0x004fe200078e02ff */
[----:B------:R-:W2:Y:S01]  /*42e40*/  LDC R246, c[0x0][0x278] ;  /* 0x00009e00fff67b82 */ /* 0x000ea20000000800 */
[----:B0-----:R-:W-:-:S07]  /*42e50*/  IMAD R6, R17, 0x72, RZ ;  /* 0x0000007211067824 */ /* 0x001fce00078e02ff */
[----:B------:R-:W0:Y:S01]  /*42e60*/  LDC R17, c[0x0][0x278] ;  /* 0x00009e00ff117b82 */ /* 0x000e220000000800 */
[----:B------:R3:W-:Y:S07]  /*42e70*/  STG.E.U16 desc[UR4][R10.64], R4 ;  /* 0x000000040a007986 */ /* 0x0007ee000c101504 */
[----:B-1----:R-:W1:Y:S01]  /*42e80*/  LDC R9, c[0x0][0x278] ;  /* 0x00009e00ff097b82 */ /* 0x002e620000000800 */
[----:B---3--:R-:W-:-:S07]  /*42e90*/  IADD3 R4, P3, R22, R2, RZ ;  /* 0x0000000216047210 */ /* 0x008fce0007f7e0ff */
[----:B------:R-:W3:Y:S01]  /*42ea0*/  LDC R23, c[0x0][0x278] ;  /* 0x00009e00ff177b82 */ /* 0x000ee20000000800 */
[----:B------:R-:W-:-:S07]  /*42eb0*/  LEA.HI.X.SX32 R5, R247, R3, 0x1, P3 ;  /* 0x00000003f7057211 */ /* 0x000fce00018f0eff */
[----:B------:R-:W4:Y:S01]  /*42ec0*/  LDC R247, c[0x0][0x278] ;  /* 0x00009e00fff77b82 */ /* 0x000f220000000800 */
[----:B0-----:R-:W-:Y:S01]  /*42ed0*/  IMAD R10, R17, 0x76, RZ ;  /* 0x00000076110a7824 */ /* 0x001fe200078e02ff */
[----:B------:R-:W-:-:S06]  /*42ee0*/  IADD3 R6, P0, R6, R2, RZ ;  /* 0x0000000206067210 */ /* 0x000fcc0007f1e0ff */
[----:B------:R-:W0:Y:S01]  /*42ef0*/  LDC R17, c[0x0][0x278] ;  /* 0x00009e00ff117b82 */ /* 0x000e220000000800 */
[----:B-1----:R-:W-:Y:S01]  /*42f00*/  IMAD R8, R9, 0x74, RZ ;  /* 0x0000007409087824 */ /* 0x002fe200078e02ff */
[----:B------:R1:W-:Y:S01]  /*42f10*/  STG.E.U16 desc[UR4][R4.64], R24 ;  /* 0x0000001804007986 */ /* 0x0003e2000c101504 */
[----:B------:R-:W-:-:S05]  /*42f20*/  LEA.HI.X.SX32 R7, R7, R3, 0x1, P0 ;  /* 0x0000000307077211 */ /* 0x000fca00000f0eff */
[----:B------:R-:W2:Y:S01]  /*42f30*/  LDC R9, c[0x0][0x278] ;  /* 0x00009e00ff097b82 */ /* 0x000ea20000000800 */
[----:B-1----:R-:W-:-:S07]  /*42f40*/  PRMT R24, R24, 0x7632, R24 ;  /* 0x0000763218187816 */ /* 0x002fce0000000018 */
[----:B------:R-:W1:Y:S01]  /*42f50*/  LDC R5, c[0x0][0x278] ;  /* 0x00009e00ff057b82 */ /* 0x000e620000000800 */
[----:B------:R4:W-:Y:S01]  /*42f60*/  STG.E.U16 desc[UR4][R6.64], R24 ;  /* 0x0000001806007986 */ /* 0x0009e2000c101504 */
[----:B------:R-:W-:Y:S01]  /*42f70*/  IADD3 R8, P3, R8, R2, RZ ;  /* 0x0000000208087210 */ /* 0x000fe20007f7e0ff */
[----:B----4-:R-:W-:Y:S02]  /*42f80*/  IMAD R6, R247, 0x7a, RZ ;  /* 0x0000007af7067824 */ /* 0x010fe400078e02ff */
[----:B0-----:R-:W-:-:S03]  /*42f90*/  IMAD R17, R17, 0x3a, RZ ;  /* 0x0000003a11117824 */ /* 0x001fc600078e02ff */
[----:B------:R-:W0:Y:S01]  /*42fa0*/  LDC R247, c[0x0][0x278] ;  /* 0x00009e00fff77b82 */ /* 0x000e220000000800 */
[----:B--2---:R-:W-:Y:S01]  /*42fb0*/  IMAD R11, R9, 0x3b, RZ ;  /* 0x0000003b090b7824 */ /* 0x004fe200078e02ff */
[----:B------:R-:W-:Y:S02]  /*42fc0*/  IADD3 R10, P4, R10, R2, RZ ;  /* 0x000000020a0a7210 */ /* 0x000fe40007f9e0ff */
[----:B------:R-:W-:-:S04]  /*42fd0*/  LEA.HI.X.SX32 R9, R17, R3, 0x1, P3 ;  /* 0x0000000311097211 */ /* 0x000fc800018f0eff */
[----:B------:R-:W2:Y:S01]  /*42fe0*/  LDC R17, c[0x0][0x278] ;  /* 0x00009e00ff117b82 */ /* 0x000ea20000000800 */
[----:B------:R-:W-:Y:S01]  /*42ff0*/  LEA.HI.X.SX32 R11, R11, R3, 0x1, P4 ;  /* 0x000000030b0b7211 */ /* 0x000fe200020f0eff */
[----:B------:R-:W-:Y:S01]  /*43000*/  IMAD R246, R246, 0x78, RZ ;  /* 0x00000078f6f67824 */ /* 0x000fe200078e02ff */
[----:B------:R-:W-:Y:S01]  /*43010*/  PRMT R4, R25, 0x7632, R4 ;  /* 0x0000763219047816 */ /* 0x000fe20000000004 */
[----:B------:R4:W-:Y:S01]  /*43020*/  STG.E.U16 desc[UR4][R8.64], R25 ;  /* 0x0000001908007986 */ /* 0x0009e2000c101504 */
[----:B------:R-:W-:-:S03]  /*43030*/  IADD3 R6, P3, R6, R2, RZ ;  /* 0x0000000206067210 */ /* 0x000fc60007f7e0ff */
[----:B------:R3:W-:Y:S01]  /*43040*/  STG.E.U16 desc[UR4][R10.64], R4 ;  /* 0x000000040a007986 */ /* 0x0007e2000c101504 */
[----:B------:R-:W2:Y:S01]  /*43050*/  LDC R24, c[0x0][0x278] ;  /* 0x00009e00ff187b82 */ /* 0x000ea20000000800 */
[----:B0-----:R-:W-:-:S07]  /*43060*/  IMAD R7, R247, 0x3d, RZ ;  /* 0x0000003df7077824 */ /* 0x001fce00078e02ff */
[----:B----4-:R-:W0:Y:S01]  /*43070*/  LDC R25, c[0x0][0x278] ;  /* 0x00009e00ff197b82 */ /* 0x010e220000000800 */
[----:B---3--:R-:W-:Y:S01]  /*43080*/  IADD3 R4, P0, R246, R2, RZ ;  /* 0x00000002f6047210 */ /* 0x008fe20007f1e0ff */
[----:B-1----:R-:W-:Y:S01]  /*43090*/  IMAD R8, R5, 0x7c, RZ ;  /* 0x0000007c05087824 */ /* 0x002fe200078e02ff */
[-C--:B------:R-:W-:Y:S02]  /*430a0*/  LEA.HI.X.SX32 R7, R7, R3.reuse, 0x1, P3 ;  /* 0x0000000307077211 */ /* 0x080fe400018f0eff */
[----:B------:R-:W-:-:S03]  /*430b0*/  LEA.HI.X.SX32 R5, R252, R3, 0x1, P0 ;  /* 0x00000003fc057211 */ /* 0x000fc600000f0eff */
[----:B------:R-:W1:Y:S01]  /*430c0*/  LDC R247, c[0x0][0x278] ;  /* 0x00009e00fff77b82 */ /* 0x000e620000000800 */
[----:B------:R-:W-:Y:S02]  /*430d0*/  PRMT R10, R26, 0x7632, R10 ;  /* 0x000076321a0a7816 */ /* 0x000fe4000000000a */
[----:B------:R-:W-:Y:S01]  /*430e0*/  IADD3 R8, P4, R8, R2, RZ ;  /* 0x0000000208087210 */ /* 0x000fe20007f9e0ff */
[----:B------:R-:W-:Y:S04]  /*430f0*/  STG.E.U16 desc[UR4][R4.64], R26 ;  /* 0x0000001a04007986 */ /* 0x000fe8000c101504 */
[----:B------:R3:W-:Y:S01]  /*43100*/  STG.E.U16 desc[UR4][R6.64], R10 ;  /* 0x0000000a06007986 */ /* 0x0007e2000c101504 */
[----:B------:R-:W-:Y:S01]  /*43110*/  LEA.HI.X.SX32 R9, R245, R3, 0x1, P4 ;  /* 0x00000003f5097211 */ /* 0x000fe200020f0eff */
[----:B--2---:R-:W-:Y:S01]  /*43120*/  IMAD R245, R17, 0x7e, RZ ;  /* 0x0000007e11f57824 */ /* 0x004fe200078e02ff */
[----:B------:R-:W2:Y:S08]  /*43130*/  LDC R252, c[0x0][0x278] ;  /* 0x00009e00fffc7b82 */ /* 0x000eb00000000800 */
[----:B------:R-:W4:Y:S08]  /*43140*/  LDC R17, c[0x0][0x278] ;  /* 0x00009e00ff117b82 */ /* 0x000f300000000800 */
[----:B---3--:R-:W3:Y:S08]  /*43150*/  LDC R10, c[0x0][0x278] ;  /* 0x00009e00ff0a7b82 */ /* 0x008ef00000000800 */
[----:B------:R-:W1:Y:S01]  /*43160*/  LDC R6, c[0x0][0x278] ;  /* 0x00009e00ff067b82 */ /* 0x000e620000000800 */
[----:B------:R3:W-:Y:S01]  /*43170*/  STG.E.U16 desc[UR4][R8.64], R27 ;  /* 0x0000001b08007986 */ /* 0x0007e2000c101504 */
[----:B------:R-:W-:-:S02]  /*43180*/  LEA R5, R24, -R24, 0x6 ;  /* 0x8000001818057211 */ /* 0x000fc400078e30ff */
[----:B------:R-:W-:Y:S02]  /*43190*/  IADD3 R4, P0, R245, R2, RZ ;  /* 0x00000002f5047210 */ /* 0x000fe40007f1e0ff */
[----:B------:R-:W-:Y:S02]  /*431a0*/  SHF.L.U32 R7, R23, 0x6, RZ ;  /* 0x0000000617077819 */ /* 0x000fe400000006ff */
[----:B------:R-:W-:Y:S01]  /*431b0*/  PRMT R11, R27, 0x7632, R11 ;  /* 0x000076321b0b7816 */ /* 0x000fe2000000000b */
[----:B----4-:R-:W-:Y:S01]  /*431c0*/  IMAD R17, R17, 0x42, RZ ;  /* 0x0000004211117824 */ /* 0x010fe200078e02ff */
[----:B------:R-:W-:Y:S01]  /*431d0*/  LEA.HI.X.SX32 R5, R5, R3, 0x1, P0 ;  /* 0x0000000305057211 */ /* 0x000fe200000f0eff */
[----:B------:R-:W4:Y:S01]  /*431e0*/  LDC R26, c[0x0][0x278] ;  /* 0x00009e00ff1a7b82 */ /* 0x000f220000000800 */
[----:B---3--:R-:W-:Y:S02]  /*431f0*/  IMAD R8, R10, 0x82, RZ ;  /* 0x000000820a087824 */ /* 0x008fe400078e02ff */
[----:B0-----:R-:W-:Y:S01]  /*43200*/  IMAD R10, R25, 0x84, RZ ;  /* 0x00000084190a7824 */ /* 0x001fe200078e02ff */
[----:B--2---:R-:W-:-:S04]  /*43210*/  LEA R9, R252, R252, 0x6 ;  /* 0x000000fcfc097211 */ /* 0x004fc800078e30ff */
[----:B------:R-:W0:Y:S01]  /*43220*/  LDC R27, c[0x0][0x278] ;  /* 0x00009e00ff1b7b82 */ /* 0x000e220000000800 */
[-C--:B-1----:R-:W-:Y:S02]  /*43230*/  LEA R6, P3, R6, R2.reuse, 0x7 ;  /* 0x0000000206067211 */ /* 0x082fe400078638ff */
[-C--:B------:R-:W-:Y:S02]  /*43240*/  IADD3 R8, P0, R8, R2.reuse, RZ ;  /* 0x0000000208087210 */ /* 0x080fe40007f1e0ff */
[-C--:B------:R-:W-:Y:S01]  /*43250*/  LEA.HI.X.SX32 R7, R7, R3.reuse, 0x1, P3 ;  /* 0x0000000307077211 */ /* 0x080fe200018f0eff */
[----:B------:R1:W-:Y:S01]  /*43260*/  STG.E.U16 desc[UR4][R4.64], R11 ;  /* 0x0000000b04007986 */ /* 0x0003e2000c101504 */
[----:B------:R-:W-:Y:S01]  /*43270*/  IADD3 R10, P3, R10, R2, RZ ;  /* 0x000000020a0a7210 */ /* 0x000fe20007f7e0ff */
[----:B------:R-:W2:Y:S01]  /*43280*/  LDC R252, c[0x0][0x278] ;  /* 0x00009e00fffc7b82 */ /* 0x000ea20000000800 */
[----:B------:R-:W-:Y:S01]  /*43290*/  LEA.HI.X.SX32 R9, R9, R3, 0x1, P0 ;  /* 0x0000000309097211 */ /* 0x000fe200000f0eff */
[----:B------:R3:W-:Y:S01]  /*432a0*/  STG.E.U16 desc[UR4][R6.64], R28 ;  /* 0x0000001c06007986 */ /* 0x0007e2000c101504 */
[----:B------:R-:W-:-:S05]  /*432b0*/  IMAD R247, R247, 0x86, RZ ;  /* 0x00000086f7f77824 */ /* 0x000fca00078e02ff */
[----:B------:R-:W2:Y:S01]  /*432c0*/  LDC R24, c[0x0][0x278] ;  /* 0x00009e00ff187b82 */ /* 0x000ea20000000800 */
[----:B-1----:R-:W-:Y:S02]  /*432d0*/  PRMT R4, R28, 0x7632, R4 ;  /* 0x000076321c047816 */ /* 0x002fe40000000004 */
[----:B------:R-:W-:-:S05]  /*432e0*/  LEA.HI.X.SX32 R11, R17, R3, 0x1, P3 ;  /* 0x00000003110b7211 */ /* 0x000fca00018f0eff */
[----:B------:R-:W1:Y:S01]  /*432f0*/  LDC R5, c[0x0][0x278] ;  /* 0x00009e00ff057b82 */ /* 0x000e620000000800 */
[----:B------:R-:W-:Y:S04]  /*43300*/  STG.E.U16 desc[UR4][R8.64], R4 ;  /* 0x0000000408007986 */ /* 0x000fe8000c101504 */
[----:B------:R4:W-:Y:S03]  /*43310*/  STG.E.U16 desc[UR4][R10.64], R29 ;  /* 0x0000001d0a007986 */ /* 0x0009e6000c101504 */
[----:B---3--:R-:W3:Y:S08]  /*43320*/  LDC R7, c[0x0][0x278] ;  /* 0x00009e00ff077b82 */ /* 0x008ef00000000800 */
[----:B------:R-:W2:Y:S08]  /*43330*/  LDC R28, c[0x0][0x278] ;  /* 0x00009e00ff1c7b82 */ /* 0x000eb00000000800 */
[----:B----4-:R-:W4:Y:S08]  /*43340*/  LDC R11, c[0x0][0x278] ;  /* 0x00009e00ff0b7b82 */ /* 0x010f300000000800 */
[----:B------:R-:W2:Y:S01]  /*43350*/  LDC R17, c[0x0][0x278] ;  /* 0x00009e00ff117b82 */ /* 0x000ea20000000800 */
[----:B-1----:R-:W-:Y:S01]  /*43360*/  IMAD R5, R5, 0x43, RZ ;  /* 0x0000004305057824 */ /* 0x002fe200078e02ff */
[----:B------:R-:W-:Y:S01]  /*43370*/  IADD3 R4, P0, R247, R2, RZ ;  /* 0x00000002f7047210 */ /* 0x000fe20007f1e0ff */
[----:B0-----:R-:W-:Y:S01]  /*43380*/  IMAD R27, R27, 0x88, RZ ;  /* 0x000000881b1b7824 */ /* 0x001fe200078e02ff */
[----:B------:R-:W-:-:S02]  /*43390*/  PRMT R29, R29, 0x7632, R29 ;  /* 0x000076321d1d7816 */ /* 0x000fc4000000001d */
[-C--:B------:R-:W-:Y:S02]  /*433a0*/  LEA.HI.X.SX32 R5, R5, R3.reuse, 0x1, P0 ;  /* 0x0000000305057211 */ /* 0x080fe400000f0eff */
[-C--:B------:R-:W-:Y:S01]  /*433b0*/  IADD3 R6, P3, R27, R2.reuse, RZ ;  /* 0x000000021b067210 */ /* 0x080fe20007f7e0ff */
[----:B---3--:R-:W-:Y:S01]  /*433c0*/  IMAD R9, R7, 0x45, RZ ;  /* 0x0000004507097824 */ /* 0x008fe200078e02ff */
[----:B------:R-:W0:Y:S01]  /*433d0*/  LDC R23, c[0x0][0x278] ;  /* 0x00009e00ff177b82 */ /* 0x000e220000000800 */
[----:B------:R-:W-:Y:S01]  /*433e0*/  IMAD R25, R26, 0x8a, RZ ;  /* 0x0000008a1a197824 */ /* 0x000fe200078e02ff */
[----:B------:R-:W-:Y:S01]  /*433f0*/  LEA.HI.X.SX32 R7, R244, R3, 0x1, P3 ;  /* 0x00000003f4077211 */ /* 0x000fe200018f0eff */
[----:B----4-:R-:W-:Y:S01]  /*43400*/  IMAD R11, R11, 0x8c, RZ ;  /* 0x0000008c0b0b7824 */ /* 0x010fe200078e02ff */
[----:B------:R1:W-:Y:S01]  /*43410*/  STG.E.U16 desc[UR4][R4.64], R29 ;  /* 0x0000001d04007986 */ /* 0x0003e2000c101504 */
[----:B--2---:R-:W-:Y:S02]  /*43420*/  IMAD R28, R28, 0x46, RZ ;  /* 0x000000461c1c7824 */ /* 0x004fe400078e02ff */
[----:B------:R-:W-:Y:S01]  /*43430*/  IMAD R252, R252, 0x8e, RZ ;  /* 0x0000008efcfc7824 */ /* 0x000fe200078e02ff */
[-C--:B------:R-:W-:Y:S01]  /*43440*/  IADD3 R8, P4, R25, R2.reuse, RZ ;  /* 0x0000000219087210 */ /* 0x080fe20007f9e0ff */
[----:B------:R2:W-:Y:S01]  /*43450*/  STG.E.U16 desc[UR4][R6.64], R30 ;  /* 0x0000001e06007986 */ /* 0x0005e2000c101504 */
[----:B------:R-:W-:Y:S01]  /*43460*/  PRMT R10, R30, 0x7632, R10 ;  /* 0x000076321e0a7816 */ /* 0x000fe2000000000a */
[----:B------:R-:W3:Y:S01]  /*43470*/  LDC R25, c[0x0][0x278] ;  /* 0x00009e00ff197b82 */ /* 0x000ee20000000800 */
[----:B-1----:R-:W-:-:S07]  /*43480*/  IADD3 R4, P3, R11, R2, RZ ;  /* 0x000000020b047210 */ /* 0x002fce0007f7e0ff */
[----:B------:R-:W1:Y:S01]  /*43490*/  LDC R244, c[0x0][0x278] ;  /* 0x00009e00fff47b82 */ /* 0x000e620000000800 */
[-C--:B------:R-:W-:Y:S01]  /*434a0*/  LEA.HI.X.SX32 R5, R28, R3.reuse, 0x1, P3 ;  /* 0x000000031c057211 */ /* 0x080fe200018f0eff */
[----:B--2---:R-:W-:Y:S01]  /*434b0*/  IMAD R7, R17, 0x47, RZ ;  /* 0x0000004711077824 */ /* 0x004fe200078e02ff */
[----:B------:R-:W-:Y:S02]  /*434c0*/  IADD3 R6, P0, R252, R2, RZ ;  /* 0x00000002fc067210 */ /* 0x000fe40007f1e0ff */
[----:B------:R-:W-:-:S03]  /*434d0*/  LEA.HI.X.SX32 R9, R9, R3, 0x1, P4 ;  /* 0x0000000309097211 */ /* 0x000fc600020f0eff */
[----:B------:R-:W2:Y:S01]  /*434e0*/  LDC R28, c[0x0][0x278] ;  /* 0x00009e00ff1c7b82 */ /* 0x000ea20000000800 */
[----:B------:R-:W-:Y:S02]  /*434f0*/  LEA.HI.X.SX32 R7, R7, R3, 0x1, P0 ;  /* 0x0000000307077211 */ /* 0x000fe400000f0eff */
[----:B------:R-:W-:Y:S01]  /*43500*/  PRMT R17, R31, 0x7632, R17 ;  /* 0x000076321f117816 */ /* 0x000fe20000000011 */
[----:B------:R4:W-:Y:S04]  /*43510*/  STG.E.U16 desc[UR4][R8.64], R10 ;  /* 0x0000000a08007986 */ /* 0x0009e8000c101504 */
[----:B------:R-:W-:Y:S01]  /*43520*/  STG.E.U16 desc[UR4][R4.64], R31 ;  /* 0x0000001f04007986 */ /* 0x000fe2000c101504 */
[----:B------:R-:W1:Y:S03]  /*43530*/  LDC R30, c[0x0][0x278] ;  /* 0x00009e00ff1e7b82 */ /* 0x000e660000000800 */
[----:B------:R0:W-:Y:S01]  /*43540*/  STG.E.U16 desc[UR4][R6.64], R17 ;  /* 0x0000001106007986 */ /* 0x0001e2000c101504 */
[----:B----4-:R-:W-:-:S04]  /*43550*/  IMAD R8, R24, 0x90, RZ ;  /* 0x0000009018087824 */ /* 0x010fc800078e02ff */
[----:B------:R-:W4:Y:S08]  /*43560*/  LDC R26, c[0x0][0x278] ;  /* 0x00009e00ff1a7b82 */ /* 0x000f300000000800 */
[----:B0-----:R-:W0:Y:S01]  /*43570*/  LDC R6, c[0x0][0x278] ;  /* 0x00009e00ff067b82 */ /* 0x001e220000000800 */
[----:B--2---:R-:W-:Y:S01]  /*43580*/  IMAD R28, R28, 0x48, RZ ;  /* 0x000000481c1c7824 */ /* 0x004fe200078e02ff */
[----:B------:R-:W-:Y:S01]  /*43590*/  IADD3 R8, P3, R8, R2, RZ ;  /* 0x0000000208087210 */ /* 0x000fe20007f7e0ff */
[----:B------:R-:W-:-:S02]  /*435a0*/  IMAD R10, R23, 0x92, RZ ;  /* 0x00000092170a7824 */ /* 0x000fc400078e02ff */
[----:B---3--:R-:W-:Y:S01]  /*435b0*/  IMAD R11, R25, 0x49, RZ ;  /* 0x00000049190b7824 */ /* 0x008fe200078e02ff */
[-C--:B------:R-:W-:Y:S02]  /*435c0*/  LEA.HI.X.SX32 R9, R28, R3.reuse, 0x1, P3 ;  /* 0x000000031c097211 */ /* 0x080fe400018f0eff */
[----:B------:R-:W-:Y:S01]  /*435d0*/  IADD3 R10, P4, R10, R2, RZ ;  /* 0x000000020a0a7210 */ /* 0x000fe20007f9e0ff */
[----:B-1----:R-:W-:Y:S01]  /*435e0*/  IMAD R244, R244, 0x94, RZ ;  /* 0x00000094f4f47824 */ /* 0x002fe200078e02ff */
[----:B------:R-:W-:Y:S01]  /*435f0*/  PRMT R4, R32, 0x7632, R4 ;  /* 0x0000763220047816 */ /* 0x000fe20000000004 */
[----:B------:R0:W-:Y:S01]  /*43600*/  STG.E.U16 desc[UR4][R8.64], R32 ;  /* 0x0000002008007986 */ /* 0x0001e2000c101504 */
[----:B------:R-:W-:Y:S01]  /*43610*/  LEA.HI.X.SX32 R11, R11, R3, 0x1, P4 ;  /* 0x000000030b0b7211 */ /* 0x000fe200020f0eff */
[----:B------:R-:W1:Y:S04]  /*43620*/  LDC R27, c[0x0][0x278] ;  /* 0x00009e00ff1b7b82 */ /* 0x000e680000000800 */
[----:B------:R2:W-:Y:S01]  /*43630*/  STG.E.U16 desc[UR4][R10.64], R4 ;  /* 0x000000040a007986 */ /* 0x0005e2000c101504 */
[----:B------:R-:W-:-:S03]  /*43640*/  IMAD R30, R30, 0x98, RZ ;  /* 0x000000981e1e7824 */ /* 0x000fc600078e02ff */
[----:B------:R-:W3:Y:S01]  /*43650*/  LDC R25, c[0x0][0x278] ;  /* 0x00009e00ff197b82 */ /* 0x000ee20000000800 */
[----:B0-----:R-:W-:-:S07]  /*43660*/  IMAD R32, R6, 0x9a, RZ ;  /* 0x0000009a06207824 */ /* 0x001fce00078e02ff */
[----:B------:R-:W0:Y:S01]  /*43670*/  LDC R9, c[0x0][0x278] ;  /* 0x00009e00ff097b82 */ /* 0x000e220000000800 */
[----:B--2---:R-:W-:-:S07]  /*43680*/  IADD3 R10, P4, R32, R2, RZ ;  /* 0x00000002200a7210 */ /* 0x004fce0007f9e0ff */
[----:B------:R-:W2:Y:S01]  /*43690*/  LDC R32, c[0x0][0x278] ;  /* 0x00009e00ff207b82 */ /* 0x000ea20000000800 */
[----:B------:R-:W-:-:S07]  /*436a0*/  IADD3 R4, P3, R244, R2, RZ ;  /* 0x00000002f4047210 */ /* 0x000fce0007f7e0ff */
[----:B------:R-:W3:Y:S01]  /*436b0*/  LDC R17, c[0x0][0x278] ;  /* 0x00009e00ff117b82 */ /* 0x000ee20000000800 */
[----:B0-----:R-:W-:-:S07]  /*436c0*/  IMAD R9, R9, 0x4a, RZ ;  /* 0x0000004a09097824 */ /* 0x001fce00078e02ff */
[----:B------:R-:W0:Y:S01]  /*436d0*/  LDC R29, c[0x0][0x278] ;  /* 0x00009e00ff1d7b82 */ /* 0x000e220000000800 */
[----:B------:R-:W-:Y:S02]  /*436e0*/  LEA.HI.X.SX32 R5, R9, R3, 0x1, P3 ;  /* 0x0000000309057211 */ /* 0x000fe400018f0eff */
[----:B------:R-:W-:Y:S01]  /*436f0*/  IADD3 R8, P3, R30, R2, RZ ;  /* 0x000000021e087210 */ /* 0x000fe20007f7e0ff */
[----:B--2---:R-:W-:-:S04]  /*43700*/  IMAD R32, R32, 0x4c, RZ ;  /* 0x0000004c20207824 */ /* 0x004fc800078e02ff */
[----:B------:R-:W2:Y:S01]  /*43710*/  LDC R23, c[0x0][0x278] ;  /* 0x00009e00ff177b82 */ /* 0x000ea20000000800 */
[----:B------:R-:W-:-:S07]  /*43720*/  LEA.HI.X.SX32 R9, R32, R3, 0x1, P3 ;  /* 0x0000000320097211 */ /* 0x000fce00018f0eff */
[----:B------:R-:W0:Y:S01]  /*43730*/  LDC R32, c[0x0][0x278] ;  /* 0x00009e00ff207b82 */ /* 0x000e220000000800 */
[----:B----4-:R-:W-:Y:S02]  /*43740*/  IMAD R26, R26, 0x96, RZ ;  /* 0x000000961a1a7824 */ /* 0x010fe400078e02ff */
[----:B-1----:R-:W-:Y:S02]  /*43750*/  IMAD R7, R27, 0x4b, RZ ;  /* 0x0000004b1b077824 */ /* 0x002fe400078e02ff */
[----:B---3--:R-:W-:Y:S01]  /*43760*/  IMAD R11, R25, 0x4d, RZ ;  /* 0x0000004d190b7824 */ /* 0x008fe200078e02ff */
[----:B------:R-:W-:Y:S01]  /*43770*/  IADD3 R6, P0, R26, R2, RZ ;  /* 0x000000021a067210 */ /* 0x000fe20007f1e0ff */
[----:B------:R1:W-:Y:S01]  /*43780*/  STG.E.U16 desc[UR4][R4.64], R33 ;  /* 0x0000002104007986 */ /* 0x0003e2000c101504 */
[----:B------:R-:W3:Y:S02]  /*43790*/  LDC R28, c[0x0][0x278] ;  /* 0x00009e00ff1c7b82 */ /* 0x000ee40000000800 */
[----:B------:R-:W-:-:S02]  /*437a0*/  LEA.HI.X.SX32 R7, R7, R3, 0x1, P0 ;  /* 0x0000000307077211 */ /* 0x000fc400000f0eff */
[----:B------:R-:W-:-:S04]  /*437b0*/  LEA.HI.X.SX32 R11, R11, R3, 0x1, P4 ;  /* 0x000000030b0b7211 */ /* 0x000fc800020f0eff */
[----:B------:R-:W4:Y:S01]  /*437c0*/  LDC R24, c[0x0][0x278] ;  /* 0x00009e00ff187b82 */ /* 0x000f220000000800 */
[----:B-1----:R-:W-:Y:S01]  /*437d0*/  PRMT R33, R33, 0x7632, R33 ;  /* 0x0000763221217816 */ /* 0x002fe20000000021 */
[----:B------:R-:W-:Y:S01]  /*437e0*/  IMAD R5, R17, 0x9c, RZ ;  /* 0x0000009c11057824 */ /* 0x000fe200078e02ff */
[----:B------:R-:W-:-:S03]  /*437f0*/  PRMT R4, R34, 0x7632, R4 ;  /* 0x0000763222047816 */ /* 0x000fc60000000004 */
[----:B------:R4:W-:Y:S01]  /*43800*/  STG.E.U16 desc[UR4][R6.64], R33 ;  /* 0x0000002106007986 */ /* 0x0009e2000c101504 */
[----:B0-----:R-:W-:Y:S01]  /*43810*/  IMAD R32, R32, 0x4e, RZ ;  /* 0x0000004e20207824 */ /* 0x001fe200078e02ff */
[----:B------:R-:W0:Y:S02]  /*43820*/  LDC R31, c[0x0][0x278] ;  /* 0x00009e00ff1f7b82 */ /* 0x000e240000000800 */
[----:B------:R1:W-:Y:S04]  /*43830*/  STG.E.U16 desc[UR4][R8.64], R34 ;  /* 0x0000002208007986 */ /* 0x0003e8000c101504 */
[----:B------:R3:W-:Y:S02]  /*43840*/  STG.E.U16 desc[UR4][R10.64], R4 ;  /* 0x000000040a007986 */ /* 0x0007e4000c101504 */
[----:B------:R-:W0:Y:S01]  /*43850*/  LDC R25, c[0x0][0x278] ;  /* 0x00009e00ff197b82 */ /* 0x000e220000000800 */
[----:B--2---:R-:W-:-:S02]  /*43860*/  IMAD R23, R23, 0x9e, RZ ;  /* 0x0000009e17177824 */ /* 0x004fc400078e02ff */
[----:B----4-:R-:W-:Y:S01]  /*43870*/  IMAD R7, R24, 0x4f, RZ ;  /* 0x0000004f18077824 */ /* 0x010fe200078e02ff */
[----:B------:R-:W-:Y:S01]  /*43880*/  PRMT R17, R35, 0x7632, R17 ;  /* 0x0000763223117816 */ /* 0x000fe20000000011 */
[----:B-1----:R-:W-:-:S03]  /*43890*/  IMAD R8, R29, 0xa0, RZ ;  /* 0x000000a01d087824 */ /* 0x002fc600078e02ff */
[----:B------:R-:W1:Y:S01]  /*438a0*/  LDC R26, c[0x0][0x278] ;  /* 0x00009e00ff1a7b82 */ /* 0x000e620000000800 */
[----:B---3--:R-:W-:-:S04]  /*438b0*/  IADD3 R4, P3, R5, R2, RZ ;  /* 0x0000000205047210 */ /* 0x008fc80007f7e0ff */
[----:B------:R-:W-:-:S03]  /*438c0*/  LEA.HI.X.SX32 R5, R32, R3, 0x1, P3 ;  /* 0x0000000320057211 */ /* 0x000fc600018f0eff */
[----:B------:R-:W2:Y:S01]  /*438d0*/  LDC R32, c[0x0][0x278] ;  /* 0x00009e00ff207b82 */ /* 0x000ea20000000800 */
[-C--:B------:R-:W-:Y:S01]  /*438e0*/  IADD3 R8, P3, R8, R2.reuse, RZ ;  /* 0x0000000208087210 */ /* 0x080fe20007f7e0ff */
[----:B------:R-:W-:Y:S01]  /*438f0*/  IMAD R10, R28, 0xa2, RZ ;  /* 0x000000a21c0a7824 */ /* 0x000fe200078e02ff */
[----:B------:R-:W-:Y:S01]  /*43900*/  IADD3 R6, P0, R23, R2, RZ ;  /* 0x0000000217067210 */ /* 0x000fe20007f1e0ff */
[----:B0-----:R-:W-:-:S04]  /*43910*/  IMAD R11, R31, 0x51, RZ ;  /* 0x000000511f0b7824 */ /* 0x001fc800078e02ff */
[----:B------:R-:W0:Y:S08]  /*43920*/  LDC R27, c[0x0][0x278] ;  /* 0x00009e00ff1b7b82 */ /* 0x000e300000000800 */
[----:B------:R-:W3:Y:S01]  /*43930*/  LDC R30, c[0x0][0x278] ;  /* 0x00009e00ff1e7b82 */ /* 0x000ee20000000800 */
[----:B--2---:R-:W-:Y:S01]  /*43940*/  IMAD R32, R32, 0x50, RZ ;  /* 0x0000005020207824 */ /* 0x004fe200078e02ff */
[----:B------:R-:W-:Y:S01]  /*43950*/  IADD3 R10, P4, R10, R2, RZ ;  /* 0x000000020a0a7210 */ /* 0x000fe20007f9e0ff */
[----:B------:R2:W-:Y:S01]  /*43960*/  STG.E.U16 desc[UR4][R4.64], R35 ;  /* 0x0000002304007986 */ /* 0x0005e2000c101504 */
[----:B------:R-:W-:-:S04]  /*43970*/  LEA.HI.X.SX32 R7, R7, R3, 0x1, P0 ;  /* 0x0000000307077211 */ /* 0x000fc800000f0eff */
[----:B------:R-:W4:Y:S01]  /*43980*/  LDC R23, c[0x0][0x278] ;  /* 0x00009e00ff177b82 */ /* 0x000f220000000800 */
[----:B------:R-:W-:-:S07]  /*43990*/  LEA.HI.X.SX32 R9, R32, R3, 0x1, P3 ;  /* 0x0000000320097211 */ /* 0x000fce00018f0eff */
[----:B------:R-:W3:Y:S01]  /*439a0*/  LDC R32, c[0x0][0x278] ;  /* 0x00009e00ff207b82 */ /* 0x000ee20000000800 */
[----:B------:R-:W-:Y:S01]  /*439b0*/  LEA.HI.X.SX32 R11, R11, R3, 0x1, P4 ;  /* 0x000000030b0b7211 */ /* 0x000fe200020f0eff */
[----:B--2---:R-:W-:Y:S01]  /*439c0*/  IMAD R5, R25, 0xa4, RZ ;  /* 0x000000a419057824 */ /* 0x004fe200078e02ff */
[----:B------:R-:W-:Y:S01]  /*439d0*/  PRMT R4, R36, 0x7632, R4 ;  /* 0x0000763224047816 */ /* 0x000fe20000000004 */
[----:B------:R2:W-:Y:S04]  /*439e0*/  STG.E.U16 desc[UR4][R6.64], R17 ;  /* 0x0000001106007986 */ /* 0x0005e8000c101504 */
[----:B------:R-:W-:Y:S01]  /*439f0*/  STG.E.U16 desc[UR4][R8.64], R36 ;  /* 0x0000002408007986 */ /* 0x000fe2000c101504 */
[----:B-1----:R-:W-:Y:S01]  /*43a00*/  IMAD R26, R26, 0xa6, RZ ;  /* 0x000000a61a1a7824 */ /* 0x002fe200078e02ff */
[----:B------:R-:W1:Y:S02]  /*43a10*/  LDC R24, c[0x0][0x278] ;  /* 0x00009e00ff187b82 */ /* 0x000e640000000800 */
[----:B------:R3:W-:Y:S01]  /*43a20*/  STG.E.U16 desc[UR4][R10.64], R4 ;  /* 0x000000040a007986 */ /* 0x0007e2000c101504 */
[----:B0-----:R-:W-:-:S05]  /*43a30*/  IMAD R27, R27, 0xa8, RZ ;  /* 0x000000a81b1b7824 */ /* 0x001fca00078e02ff */
[----:B--2---:R-:W0:Y:S01]  /*43a40*/  LDC R17, c[0x0][0x278] ;  /* 0x00009e00ff117b82 */ /* 0x004e220000000800 */
[----:B---3--:R-:W-:Y:S01]  /*43a50*/  IMAD R32, R32, 0x52, RZ ;  /* 0x0000005220207824 */ /* 0x008fe200078e02ff */
[----:B------:R-:W-:-:S06]  /*43a60*/  IADD3 R4, P0, R5, R2, RZ ;  /* 0x0000000205047210 */ /* 0x000fcc0007f1e0ff */
[----:B------:R-:W2:Y:S01]  /*43a70*/  LDC R11, c[0x0][0x278] ;  /* 0x00009e00ff0b7b82 */ /* 0x000ea20000000800 */
[----:B------:R-:W-:-:S07]  /*43a80*/  LEA.HI.X.SX32 R5, R32, R3, 0x1, P0 ;  /* 0x0000000320057211 */ /* 0x000fce00000f0eff */
[----:B------:R-:W3:Y:S01]  /*43a90*/  LDC R32, c[0x0][0x278] ;  /* 0x00009e00ff207b82 */ /* 0x000ee20000000800 */
[----:B------:R-:W-:-:S07]  /*43aa0*/  IADD3 R6, P3, R26, R2, RZ ;  /* 0x000000021a067210 */ /* 0x000fce0007f7e0ff */
[----:B------:R-:W1:Y:S01]  /*43ab0*/  LDC R25, c[0x0][0x278] ;  /* 0x00009e00ff197b82 */ /* 0x000e620000000800 */
[----:B------:R-:W-:-:S07]  /*43ac0*/  IADD3 R8, P4, R27, R2, RZ ;  /* 0x000000021b087210 */ /* 0x000fce0007f9e0ff */
[----:B------:R-:W1:Y:S01]  /*43ad0*/  LDC R26, c[0x0][0x278] ;  /* 0x00009e00ff1a7b82 */ /* 0x000e620000000800 */
[----:B------:R-:W-:Y:S01]  /*43ae0*/  LEA.HI.X.SX32 R9, R16, R3, 0x1, P4 ;  /* 0x0000000310097211 */ /* 0x000fe200020f0eff */
[----:B---3--:R-:W-:-:S06]  /*43af0*/  IMAD R33, R32, 0x56, RZ ;  /* 0x0000005620217824 */ /* 0x008fcc00078e02ff */
[----:B------:R-:W3:Y:S01]  /*43b00*/  LDC R16, c[0x0][0x278] ;  /* 0x00009e00ff107b82 */ /* 0x000ee20000000800 */
[----:B------:R-:W-:-:S07]  /*43b10*/  IMAD R7, R30, 0x53, RZ ;  /* 0x000000531e077824 */ /* 0x000fce00078e02ff */
[----:B------:R-:W3:Y:S01]  /*43b20*/  LDC R32, c[0x0][0x278] ;  /* 0x00009e00ff207b82 */ /* 0x000ee20000000800 */
[----:B------:R-:W-:Y:S01]  /*43b30*/  LEA.HI.X.SX32 R7, R7, R3, 0x1, P3 ;  /* 0x0000000307077211 */ /* 0x000fe200018f0eff */
[----:B--2---:R-:W-:Y:S01]  /*43b40*/  IMAD R11, R11, 0xaa, RZ ;  /* 0x000000aa0b0b7824 */ /* 0x004fe200078e02ff */
[----:B------:R-:W-:Y:S01]  /*43b50*/  PRMT R10, R37, 0x7632, R10 ;  /* 0x00007632250a7816 */ /* 0x000fe2000000000a */
[----:B------:R4:W-:Y:S01]  /*43b60*/  STG.E.U16 desc[UR4][R4.64], R37 ;  /* 0x0000002504007986 */ /* 0x0009e2000c101504 */
[----:B0-----:R-:W-:-:S03]  /*43b70*/  IMAD R17, R17, 0xac, RZ ;  /* 0x000000ac11117824 */ /* 0x001fc600078e02ff */
[----:B------:R-:W0:Y:S01]  /*43b80*/  LDC R28, c[0x0][0x278] ;  /* 0x00009e00ff1c7b82 */ /* 0x000e220000000800 */
[----:B------:R1:W-:Y:S04]  /*43b90*/  STG.E.U16 desc[UR4][R6.64], R10 ;  /* 0x0000000a06007986 */ /* 0x0003e8000c101504 */
[----:B------:R2:W-:Y:S01]  /*43ba0*/  STG.E.U16 desc[UR4][R8.64], R38 ;  /* 0x0000002608007986 */ /* 0x0005e2000c101504 */
[----:B----4-:R-:W-:Y:S02]  /*43bb0*/  IMAD R5, R23, 0x55, RZ ;  /* 0x0000005517057824 */ /* 0x010fe400078e02ff */
[----:B------:R-:W4:Y:S01]  /*43bc0*/  LDC R29, c[0x0][0x278] ;  /* 0x00009e00ff1d7b82 */ /* 0x000f220000000800 */
[----:B------:R-:W-:Y:S01]  /*43bd0*/  IADD3 R4, P3, R11, R2, RZ ;  /* 0x000000020b047210 */ /* 0x000fe20007f7e0ff */
[----:B-1----:R-:W-:-:S03]  /*43be0*/  IMAD R10, R25, 0xb0, RZ ;  /* 0x000000b0190a7824 */ /* 0x002fc600078e02ff */
[-C--:B------:R-:W-:Y:S01]  /*43bf0*/  LEA.HI.X.SX32 R5, R5, R3.reuse, 0x1, P3 ;  /* 0x0000000305057211 */ /* 0x080fe200018f0eff */
[----:B--2---:R-:W-:Y:S01]  /*43c00*/  IMAD R8, R24, 0xae, RZ ;  /* 0x000000ae18087824 */ /* 0x004fe200078e02ff */
[----:B------:R-:W-:Y:S01]  /*43c10*/  PRMT R38, R38, 0x7632, R38 ;  /* 0x0000763226267816 */ /* 0x000fe20000000026 */
[----:B------:R-:W1:Y:S01]  /*43c20*/  LDC R27, c[0x0][0x278] ;  /* 0x00009e00ff1b7b82 */ /* 0x000e620000000800 */
[-C--:B------:R-:W-:Y:S01]  /*43c30*/  IADD3 R6, P0, R17, R2.reuse, RZ ;  /* 0x0000000211067210 */ /* 0x080fe20007f1e0ff */
[----:B------:R-:W-:Y:S01]  /*43c40*/  IMAD R9, R26, 0x57, RZ ;  /* 0x000000571a097824 */ /* 0x000fe200078e02ff */
[-C--:B------:R-:W-:Y:S01]  /*43c50*/  IADD3 R8, P3, R8, R2.reuse, RZ ;  /* 0x0000000208087210 */ /* 0x080fe20007f7e0ff */
[----:B---3--:R-:W-:Y:S01]  /*43c60*/  IMAD R32, R32, 0x58, RZ ;  /* 0x0000005820207824 */ /* 0x008fe200078e02ff */
[----:B------:R-:W-:Y:S01]  /*43c70*/  IADD3 R10, P4, R10, R2, RZ ;  /* 0x000000020a0a7210 */ /* 0x000fe20007f9e0ff */
[----:B------:R2:W-:Y:S02]  /*43c80*/  STG.E.U16 desc[UR4][R4.64], R38 ;  /* 0x0000002604007986 */ /* 0x0005e4000c101504 */
[----:B------:R-:W3:Y:S01]  /*43c90*/  LDC R36, c[0x0][0x278] ;  /* 0x00009e00ff247b82 */ /* 0x000ee20000000800 */
[----:B------:R-:W-:-:S02]  /*43ca0*/  LEA.HI.X.SX32 R7, R33, R3, 0x1, P0 ;  /* 0x0000000321077211 */ /* 0x000fc400000f0eff */
[-C--:B------:R-:W-:Y:S02]  /*43cb0*/  LEA.HI.X.SX32 R9, R9, R3.reuse, 0x1, P3 ;  /* 0x0000000309097211 */ /* 0x080fe400018f0eff */
[----:B------:R-:W-:-:S03]  /*43cc0*/  LEA.HI.X.SX32 R11, R32, R3, 0x1, P4 ;  /* 0x00000003200b7211 */ /* 0x000fc600020f0eff */
[----:B------:R-:W3:Y:S01]  /*43cd0*/  LDC R30, c[0x0][0x278] ;  /* 0x00009e00ff1e7b82 */ /* 0x000ee20000000800 */
[----:B--2---:R-:W-:Y:S01]  /*43ce0*/  PRMT R4, R39, 0x7632, R4 ;  /* 0x0000763227047816 */ /* 0x004fe20000000004 */
[----:B------:R-:W-:Y:S01]  /*43cf0*/  IMAD R16, R16, 0xb2, RZ ;  /* 0x000000b210107824 */ /* 0x000fe200078e02ff */
[----:B------:R0:W-:Y:S05]  /*43d00*/  STG.E.U16 desc[UR4][R6.64], R39 ;  /* 0x0000002706007986 */ /* 0x0001ea000c101504 */
[----:B------:R-:W2:Y:S01]  /*43d10*/  LDC R35, c[0x0][0x278] ;  /* 0x00009e00ff237b82 */ /* 0x000ea20000000800 */
[----:B------:R4:W-:Y:S04]  /*43d20*/  STG.E.U16 desc[UR4][R8.64], R4 ;  /* 0x0000000408007986 */ /* 0x0009e8000c101504 */
[----:B------:R1:W-:Y:S03]  /*43d30*/  STG.E.U16 desc[UR4][R10.64], R40 ;  /* 0x000000280a007986 */ /* 0x0003e6000c101504 */
[----:B------:R-:W2:Y:S01]  /*43d40*/  LDC R34, c[0x0][0x278] ;  /* 0x00009e00ff227b82 */ /* 0x000ea20000000800 */
[----:B0-----:R-:W-:Y:S01]  /*43d50*/  IMAD R39, R28, 0xb4, RZ ;  /* 0x000000b41c277824 */ /* 0x001fe200078e02ff */
[----:B----4-:R-:W-:-:S06]  /*43d60*/  IADD3 R4, P0, R16, R2, RZ ;  /* 0x0000000210047210 */ /* 0x010fcc0007f1e0ff */
[----:B------:R-:W0:Y:S01]  /*43d70*/  LDC R33, c[0x0][0x278] ;  /* 0x00009e00ff217b82 */ /* 0x000e220000000800 */
[----:B------:R-:W-:-:S07]  /*43d80*/  IMAD R5, R29, 0x59, RZ ;  /* 0x000000591d057824 */ /* 0x000fce00078e02ff */
[----:B-1----:R-:W1:Y:S01]  /*43d90*/  LDC R11, c[0x0][0x278] ;  /* 0x00009e00ff0b7b82 */ /* 0x002e620000000800 */
[----:B------:R-:W-:-:S07]  /*43da0*/  IADD3 R6, P3, R39, R2, RZ ;  /* 0x0000000227067210 */ /* 0x000fce0007f7e0ff */
[----:B------:R-:W4:Y:S01]  /*43db0*/  LDC R16, c[0x0][0x278] ;  /* 0x00009e00ff107b82 */ /* 0x000f220000000800 */
[----:B------:R-:W-:Y:S01]  /*43dc0*/  IMAD R38, R27, 0xb6, RZ ;  /* 0x000000b61b267824 */ /* 0x000fe200078e02ff */
[----:B------:R-:W-:Y:S02]  /*43dd0*/  LEA.HI.X.SX32 R5, R5, R3, 0x1, P0 ;  /* 0x0000000305057211 */ /* 0x000fe400000f0eff */
[----:B------:R-:W-:-:S04]  /*43de0*/  PRMT R40, R40, 0x7632, R40 ;  /* 0x0000763228287816 */ /* 0x000fc80000000028 */
[----:B------:R-:W4:Y:S01]  /*43df0*/  LDC R26, c[0x0][0x278] ;  /* 0x00009e00ff1a7b82 */ /* 0x000f220000000800 */
[----:B------:R-:W-:Y:S01]  /*43e00*/  LEA.HI.X.SX32 R7, R15, R3, 0x1, P3 ;  /* 0x000000030f077211 */ /* 0x000fe200018f0eff */
[----:B---3--:R-:W-:Y:S01]  /*43e10*/  IMAD R36, R36, 0xb8, RZ ;  /* 0x000000b824247824 */ /* 0x008fe200078e02ff */
[----:B------:R-:W-:Y:S01]  /*43e20*/  IADD3 R8, P4, R38, R2, RZ ;  /* 0x0000000226087210 */ /* 0x000fe20007f9e0ff */
[----:B------:R-:W-:-:S04]  /*43e30*/  IMAD R9, R30, 0x5b, RZ ;  /* 0x0000005b1e097824 */ /* 0x000fc800078e02ff */
[----:B------:R-:W3:Y:S01]  /*43e40*/  LDC R32, c[0x0][0x278] ;  /* 0x00009e00ff207b82 */ /* 0x000ee20000000800 */
[----:B------:R-:W-:Y:S01]  /*43e50*/  STG.E.U16 desc[UR4][R4.64], R40 ;  /* 0x0000002804007986 */ /* 0x000fe2000c101504 */
[----:B------:R-:W-:-:S06]  /*43e60*/  LEA.HI.X.SX32 R9, R9, R3, 0x1, P4 ;  /* 0x0000000309097211 */ /* 0x000fcc00020f0eff */
[----:B------:R-:W3:Y:S01]  /*43e70*/  LDC R24, c[0x0][0x278] ;  /* 0x00009e00ff187b82 */ /* 0x000ee20000000800 */
[----:B------:R0:W-:Y:S01]  /*43e80*/  STG.E.U16 desc[UR4][R6.64], R41 ;  /* 0x0000002906007986 */ /* 0x0001e2000c101504 */
[----:B------:R-:W-:Y:S01]  /*43e90*/  PRMT R10, R41, 0x7632, R10 ;  /* 0x00007632290a7816 */ /* 0x000fe2000000000a */
[----:B--2---:R-:W-:-:S05]  /*43ea0*/  IMAD R35, R35, 0xba, RZ ;  /* 0x000000ba23237824 */ /* 0x004fca00078e02ff */
[----:B------:R-:W2:Y:S01]  /*43eb0*/  LDC R23, c[0x0][0x278] ;  /* 0x00009e00ff177b82 */ /* 0x000ea20000000800 */
[----:B------:R-:W-:Y:S01]  /*43ec0*/  IMAD R34, R34, 0xbc, RZ ;  /* 0x000000bc22227824 */ /* 0x000fe200078e02ff */
[----:B0-----:R-:W-:-:S06]  /*43ed0*/  IADD3 R6, P3, R36, R2, RZ ;  /* 0x0000000224067210 */ /* 0x001fcc0007f7e0ff */
[----:B------:R-:W0:Y:S01]  /*43ee0*/  LDC R17, c[0x0][0x278] ;  /* 0x00009e00ff117b82 */ /* 0x000e220000000800 */
[----:B------:R-:W-:Y:S01]  /*43ef0*/  IMAD R33, R33, 0xbe, RZ ;  /* 0x000000be21217824 */ /* 0x000fe200078e02ff */
[----:B------:R-:W-:-:S06]  /*43f00*/  LEA.HI.X.SX32 R7, R14, R3, 0x1, P3 ;  /* 0x000000030e077211 */ /* 0x000fcc00018f0eff */
[----:B------:R-:W0:Y:S01]  /*43f10*/  LDC R15, c[0x0][0x278] ;  /* 0x00009e00ff0f7b82 */ /* 0x000e220000000800 */
[----:B-1----:R-:W-:Y:S01]  /*43f20*/  IMAD R5, R11, 0x5d, RZ ;  /* 0x0000005d0b057824 */ /* 0x002fe200078e02ff */
[----:B------:R1:W-:Y:S01]  /*43f30*/  STG.E.U16 desc[UR4][R8.64], R10 ;  /* 0x0000000a08007986 */ /* 0x0003e2000c101504 */
[----:B------:R-:W-:-:S05]  /*43f40*/  IADD3 R4, P0, R35, R2, RZ ;  /* 0x0000000223047210 */ /* 0x000fca0007f1e0ff */
[----:B------:R-:W0:Y:S01]  /*43f50*/  LDC R30, c[0x0][0x278] ;  /* 0x00009e00ff1e7b82 */ /* 0x000e220000000800 */
[----:B----4-:R-:W-:Y:S01]  /*43f60*/  IMAD R11, R16, 0x5f, RZ ;  /* 0x0000005f100b7824 */ /* 0x010fe200078e02ff */
[----:B------:R4:W-:Y:S01]  /*43f70*/  STG.E.U16 desc[UR4][R6.64], R42 ;  /* 0x0000002a06007986 */ /* 0x0009e2000c101504 */
[-C--:B------:R-:W-:Y:S02]  /*43f80*/  LEA.HI.X.SX32 R5, R5, R3.reuse, 0x1, P0 ;  /* 0x0000000305057211 */ /* 0x080fe400000f0eff */
[-C--:B-1----:R-:W-:Y:S02]  /*43f90*/  IADD3 R8, P3, R34, R2.reuse, RZ ;  /* 0x0000000222087210 */ /* 0x082fe40007f7e0ff */
[----:B------:R-:W-:Y:S01]  /*43fa0*/  IADD3 R10, P4, R33, R2, RZ ;  /* 0x00000002210a7210 */ /* 0x000fe20007f9e0ff */
[----:B------:R-:W1:Y:S01]  /*43fb0*/  LDC R25, c[0x0][0x278] ;  /* 0x00009e00ff197b82 */ /* 0x000e620000000800 */
[-C--:B------:R-:W-:Y:S01]  /*43fc0*/  LEA.HI.X.SX32 R9, R13, R3.reuse, 0x1, P3 ;  /* 0x000000030d097211 */ /* 0x080fe200018f0eff */
[----:B------:R-:W-:Y:S01]  /*43fd0*/  IMAD R26, R26, 0xc0, RZ ;  /* 0x000000c01a1a7824 */ /* 0x000fe200078e02ff */
[----:B------:R-:W-:-:S02]  /*43fe0*/  LEA.HI.X.SX32 R11, R11, R3, 0x1, P4 ;  /* 0x000000030b0b7211 */ /* 0x000fc400020f0eff */
[----:B----4-:R-:W-:Y:S02]  /*43ff0*/  PRMT R42, R42, 0x7632, R42 ;  /* 0x000076322a2a7816 */ /* 0x010fe4000000002a */
[----:B------:R-:W-:Y:S01]  /*44000*/  PRMT R6, R43, 0x7632, R6 ;  /* 0x000076322b067816 */ /* 0x000fe20000000006 */
[----:B---3--:R-:W-:Y:S01]  /*44010*/  IMAD R32, R32, 0x60, RZ ;  /* 0x0000006020207824 */ /* 0x008fe200078e02ff */
[----:B------:R-:W3:Y:S01]  /*44020*/  LDC R27, c[0x0][0x278] ;  /* 0x00009e00ff1b7b82 */ /* 0x000ee20000000800 */
[----:B------:R2:W-:Y:S01]  /*44030*/  STG.E.U16 desc[UR4][R4.64], R42 ;  /* 0x0000002a04007986 */ /* 0x0005e2000c101504 */
[----:B------:R-:W-:-:S03]  /*44040*/  IMAD R24, R24, 0xc2, RZ ;  /* 0x000000c218187824 */ /* 0x000fc600078e02ff */
[----:B------:R-:W-:Y:S03]  /*44050*/  STG.E.U16 desc[UR4][R8.64], R43 ;  /* 0x0000002b08007986 */ /* 0x000fe6000c101504 */
[----:B------:R-:W4:Y:S01]  /*44060*/  LDC R29, c[0x0][0x278] ;  /* 0x00009e00ff1d7b82 */ /* 0x000f220000000800 */
[----:B------:R0:W-:Y:S01]  /*44070*/  STG.E.U16 desc[UR4][R10.64], R6 ;  /* 0x000000060a007986 */ /* 0x0001e2000c101504 */
[----:B--2---:R-:W-:Y:S02]  /*44080*/  IMAD R4, R23, 0xc4, RZ ;  /* 0x000000c417047824 */ /* 0x004fe400078e02ff */
[----:B0-----:R-:W-:-:S04]  /*44090*/  IMAD R5, R17, 0xc6, RZ ;  /* 0x000000c611057824 */ /* 0x001fc800078e02ff */
[----:B------:R-:W0:Y:S01]  /*440a0*/  LDC R28, c[0x0][0x278] ;  /* 0x00009e00ff1c7b82 */ /* 0x000e220000000800 */
[-C--:B------:R-:W-:Y:S01]  /*440b0*/  IADD3 R6, P3, R26, R2.reuse, RZ ;  /* 0x000000021a067210 */ /* 0x080fe20007f7e0ff */
[----:B------:R-:W-:Y:S01]  /*440c0*/  IMAD R9, R15, 0x61, RZ ;  /* 0x000000610f097824 */ /* 0x000fe200078e02ff */
[----:B------:R-:W-:Y:S01]  /*440d0*/  IADD3 R8, P0, R24, R2, RZ ;  /* 0x0000000218087210 */ /* 0x000fe20007f1e0ff */
[----:B------:R-:W-:Y:S01]  /*440e0*/  IMAD R13, R30, 0x63, RZ ;  /* 0x000000631e0d7824 */ /* 0x000fe200078e02ff */
[----:B------:R-:W-:-:S03]  /*440f0*/  LEA.HI.X.SX32 R7, R32, R3, 0x1, P3 ;  /* 0x0000000320077211 */ /* 0x000fc600018f0eff */
[----:B------:R-:W2:Y:S01]  /*44100*/  LDC R16, c[0x0][0x278] ;  /* 0x00009e00ff107b82 */ /* 0x000ea20000000800 */
[-C--:B------:R-:W-:Y:S02]  /*44110*/  IADD3 R10, P3, R4, R2.reuse, RZ ;  /* 0x00000002040a7210 */ /* 0x080fe40007f7e0ff */
[----:B------:R-:W-:Y:S01]  /*44120*/  IADD3 R14, P4, R5, R2, RZ ;  /* 0x00000002050e7210 */ /* 0x000fe20007f9e0ff */
[----:B------:R1:W-:Y:S01]  /*44130*/  STG.E.U16 desc[UR4][R6.64], R44 ;  /* 0x0000002c06007986 */ /* 0x0003e2000c101504 */
[-C--:B------:R-:W-:Y:S02]  /*44140*/  LEA.HI.X.SX32 R9, R9, R3.reuse, 0x1, P0 ;  /* 0x0000000309097211 */ /* 0x080fe400000f0eff */
[-C--:B------:R-:W-:Y:S01]  /*44150*/  LEA.HI.X.SX32 R11, R12, R3.reuse, 0x1, P3 ;  /* 0x000000030c0b7211 */ /* 0x080fe200018f0eff */
[----:B------:R-:W2:Y:S01]  /*44160*/  LDC R23, c[0x0][0x278] ;  /* 0x00009e00ff177b82 */ /* 0x000ea20000000800 */
[----:B------:R-:W-:Y:S02]  /*44170*/  LEA.HI.X.SX32 R15, R13, R3, 0x1, P4 ;  /* 0x000000030d0f7211 */ /* 0x000fe400020f0eff */
[----:B-1----:R-:W-:-:S05]  /*44180*/  PRMT R44, R44, 0x7632, R44 ;  /* 0x000076322c2c7816 */ /* 0x002fca000000002c */
[----:B------:R-:W1:Y:S01]  /*44190*/  LDC R17, c[0x0][0x278] ;  /* 0x00009e00ff117b82 */ /* 0x000e620000000800 */
[----:B------:R-:W-:Y:S01]  /*441a0*/  PRMT R6, R45, 0x7632, R6 ;  /* 0x000076322d067816 */ /* 0x000fe20000000006 */
[----:B------:R-:W-:Y:S04]  /*441b0*/  STG.E.U16 desc[UR4][R8.64], R44 ;  /* 0x0000002c08007986 */ /* 0x000fe8000c101504 */
[----:B------:R-:W-:Y:S02]  /*441c0*/  STG.E.U16 desc[UR4][R10.64], R45 ;  /* 0x0000002d0a007986 */ /* 0x000fe4000c101504 */
[----:B------:R-:W2:Y:S02]  /*441d0*/  LDC R31, c[0x0][0x278] ;  /* 0x00009e00ff1f7b82 */ /* 0x000ea40000000800 */
[----:B------:R3:W-:Y:S06]  /*441e0*/  STG.E.U16 desc[UR4][R14.64], R6 ;  /* 0x000000060e007986 */ /* 0x0007ec000c101504 */
[----:B------:R-:W1:Y:S01]  /*441f0*/  LDC R32, c[0x0][0x278] ;  /* 0x00009e00ff207b82 */ /* 0x000e620000000800 */
[----:B---3--:R-:W-:-:S07]  /*44200*/  IMAD R6, R25, 0xc8, RZ ;  /* 0x000000c819067824 */ /* 0x008fce00078e02ff */
[----:B------:R-:W3:Y:S01]  /*44210*/  LDC R37, c[0x0][0x278] ;  /* 0x00009e00ff257b82 */ /* 0x000ee20000000800 */
[----:B------:R-:W-:Y:S01]  /*44220*/  IMAD R8, R27, 0xca, RZ ;  /* 0x000000ca1b087824 */ /* 0x000fe200078e02ff */
[----:B------:R-:W-:Y:S01]  /*44230*/  IADD3 R10, P0, R6, R2, RZ ;  /* 0x00000002060a7210 */ /* 0x000fe20007f1e0ff */
[----:B----4-:R-:W-:-:S03]  /*44240*/  IMAD R9, R29, 0x65, RZ ;  /* 0x000000651d097824 */ /* 0x010fc600078e02ff */
[----:B------:R-:W-:Y:S01]  /*44250*/  LEA.HI.X.SX32 R11, R19, R3, 0x1, P0 ;  /* 0x00000003130b7211 */ /* 0x000fe200000f0eff */
[----:B0-----:R-:W-:Y:S01]  /*44260*/  IMAD R7, R28, 0xcc, RZ ;  /* 0x000000cc1c077824 */ /* 0x001fe200078e02ff */
[----:B------:R-:W0:Y:S01]  /*44270*/  LDC R19, c[0x0][0x278] ;  /* 0x00009e00ff137b82 */ /* 0x000e220000000800 */
[----:B------:R-:W-:-:S04]  /*44280*/  IADD3 R12, P3, R8, R2, RZ ;  /* 0x00000002080c7210 */ /* 0x000fc80007f7e0ff */
[----:B------:R-:W-:Y:S02]  /*44290*/  LEA.HI.X.SX32 R13, R9, R3, 0x1, P3 ;  /* 0x00000003090d7211 */ /* 0x000fe400018f0eff */
[----:B------:R-:W-:Y:S01]  /*442a0*/  PRMT R9, R46, 0x7632, R9 ;  /* 0x000076322e097816 */ /* 0x000fe20000000009 */
[----:B------:R-:W4:Y:S01]  /*442b0*/  LDC R25, c[0x0][0x278] ;  /* 0x00009e00ff197b82 */ /* 0x000f220000000800 */
[----:B------:R-:W-:Y:S01]  /*442c0*/  STG.E.U16 desc[UR4][R10.64], R46 ;  /* 0x0000002e0a007986 */ /* 0x000fe2000c101504 */
[----:B------:R-:W-:-:S03]  /*442d0*/  IADD3 R14, P4, R7, R2, RZ ;  /* 0x00000002070e7210 */ /* 0x000fc60007f9e0ff */
[----:B------:R1:W-:Y:S03]  /*442e0*/  STG.E.U16 desc[UR4][R12.64], R9 ;  /* 0x000000090c007986 */ /* 0x0003e6000c101504 */
[----:B------:R-:W3:Y:S01]  /*442f0*/  LDC R28, c[0x0][0x278] ;  /* 0x00009e00ff1c7b82 */ /* 0x000ee20000000800 */
[----:B------:R-:W-:Y:S01]  /*44300*/  LEA.HI.X.SX32 R15, R18, R3, 0x1, P4 ;  /* 0x00000003120f7211 */ /* 0x000fe200020f0eff */
[----:B--2---:R-:W-:Y:S02]  /*44310*/  IMAD R31, R31, 0xd2, RZ ;  /* 0x000000d21f1f7824 */ /* 0x004fe400078e02ff */
[----:B-1----:R-:W-:-:S04]  /*44320*/  IMAD R32, R32, 0xd4, RZ ;  /* 0x000000d420207824 */ /* 0x002fc800078e02ff */
[----:B------:R-:W1:Y:S01]  /*44330*/  LDC R41, c[0x0][0x278] ;  /* 0x00009e00ff297b82 */ /* 0x000e620000000800 */
[----:B------:R-:W-:Y:S02]  /*44340*/  IMAD R9, R16, 0xce, RZ ;  /* 0x000000ce10097824 */ /* 0x000fe400078e02ff */
[----:B------:R-:W-:Y:S02]  /*44350*/  IMAD R13, R23, 0x67, RZ ;  /* 0x00000067170d7824 */ /* 0x000fe400078e02ff */
[----:B------:R-:W-:Y:S01]  /*44360*/  IMAD R10, R17, 0xd0, RZ ;  /* 0x000000d0110a7824 */ /* 0x000fe200078e02ff */
[-C--:B------:R-:W-:Y:S01]  /*44370*/  IADD3 R12, P3, R9, R2.reuse, RZ ;  /* 0x00000002090c7210 */ /* 0x080fe20007f7e0ff */
[----:B------:R2:W-:Y:S01]  /*44380*/  STG.E.U16 desc[UR4][R14.64], R47 ;  /* 0x0000002f0e007986 */ /* 0x0005e2000c101504 */
[----:B------:R-:W-:Y:S01]  /*44390*/  PRMT R11, R47, 0x7632, R11 ;  /* 0x000076322f0b7816 */ /* 0x000fe2000000000b */
[----:B0-----:R-:W-:Y:S01]  /*443a0*/  IMAD R17, R19, 0x69, RZ ;  /* 0x0000006913117824 */ /* 0x001fe200078e02ff */
[----:B------:R-:W-:Y:S01]  /*443b0*/  LEA.HI.X.SX32 R13, R13, R3, 0x1, P3 ;  /* 0x000000030d0d7211 */ /* 0x000fe200018f0eff */
[----:B------:R-:W0:Y:S01]  /*443c0*/  LDC R27, c[0x0][0x278] ;  /* 0x00009e00ff1b7b82 */ /* 0x000e220000000800 */
[----:B------:R-:W-:-:S02]  /*443d0*/  IADD3 R16, P3, R31, R2, RZ ;  /* 0x000000021f107210 */ /* 0x000fc40007f7e0ff */
[-C--:B------:R-:W-:Y:S01]  /*443e0*/  IADD3 R18, P4, R32, R2.reuse, RZ ;  /* 0x0000000220127210 */ /* 0x080fe20007f9e0ff */
[----:B------:R4:W-:Y:S01]  /*443f0*/  STG.E.U16 desc[UR4][R12.64], R11 ;  /* 0x0000000b0c007986 */ /* 0x0009e2000c101504 */
[----:B--2---:R-:W-:-:S03]  /*44400*/  IADD3 R14, P0, R10, R2, RZ ;  /* 0x000000020a0e7210 */ /* 0x004fc60007f1e0ff */
[----:B------:R-:W2:Y:S01]  /*44410*/  LDC R40, c[0x0][0x278] ;  /* 0x00009e00ff287b82 */ /* 0x000ea20000000800 */
[-C--:B------:R-:W-:Y:S02]  /*44420*/  LEA.HI.X.SX32 R17, R17, R3.reuse, 0x1, P3 ;  /* 0x0000000311117211 */ /* 0x080fe400018f0eff */
[-C--:B------:R-:W-:Y:S02]  /*44430*/  LEA.HI.X.SX32 R15, R21, R3.reuse, 0x1, P0 ;  /* 0x00000003150f7211 */ /* 0x080fe400000f0eff */
[----:B------:R-:W-:Y:S02]  /*44440*/  LEA.HI.X.SX32 R19, R20, R3, 0x1, P4 ;  /* 0x0000000314137211 */ /* 0x000fe400020f0eff */
[----:B----4-:R-:W-:Y:S01]  /*44450*/  PRMT R11, R48, 0x7632, R11 ;  /* 0x00007632300b7816 */ /* 0x010fe2000000000b */
[----:B------:R-:W4:Y:S01]  /*44460*/  LDC R20, c[0x0][0x278] ;  /* 0x00009e00ff147b82 */ /* 0x000f220000000800 */
[----:B------:R-:W-:Y:S01]  /*44470*/  STG.E.U16 desc[UR4][R14.64], R48 ;  /* 0x000000300e007986 */ /* 0x000fe2000c101504 */
[----:B---3--:R-:W-:-:S03]  /*44480*/  IMAD R28, R28, 0xd8, RZ ;  /* 0x000000d81c1c7824 */ /* 0x008fc600078e02ff */
[----:B------:R3:W-:Y:S03]  /*44490*/  STG.E.U16 desc[UR4][R16.64], R11 ;  /* 0x0000000b10007986 */ /* 0x0007e6000c101504 */
[----:B------:R-:W4:Y:S01]  /*444a0*/  LDC R21, c[0x0][0x278] ;  /* 0x00009e00ff157b82 */ /* 0x000f220000000800 */
[----:B------:R0:W-:Y:S01]  /*444b0*/  STG.E.U16 desc[UR4][R18.64], R49 ;  /* 0x0000003112007986 */ /* 0x0001e2000c101504 */
[----:B------:R-:W-:-:S06]  /*444c0*/  IMAD R13, R37, 0x6b, RZ ;  /* 0x0000006b250d7824 */ /* 0x000fcc00078e02ff */
[----:B------:R-:W4:Y:S01]  /*444d0*/  LDC R46, c[0x0][0x278] ;  /* 0x00009e00ff2e7b82 */ /* 0x000f220000000800 */
[----:B---3--:R-:W-:Y:S01]  /*444e0*/  IMAD R11, R25, 0xd6, RZ ;  /* 0x000000d6190b7824 */ /* 0x008fe200078e02ff */
[----:B------:R-:W-:Y:S01]  /*444f0*/  IADD3 R14, P3, R28, R2, RZ ;  /* 0x000000021c0e7210 */ /* 0x000fe20007f7e0ff */
[----:B-1----:R-:W-:-:S05]  /*44500*/  IMAD R41, R41, 0x6c, RZ ;  /* 0x0000006c29297824 */ /* 0x002fca00078e02ff */
[----:B------:R-:W1:Y:S01]  /*44510*/  LDC R30, c[0x0][0x278] ;  /* 0x00009e00ff1e7b82 */ /* 0x000e620000000800 */
[----:B------:R-:W-:-:S07]  /*44520*/  IADD3 R12, P0, R11, R2, RZ ;  /* 0x000000020b0c7210 */ /* 0x000fce0007f1e0ff */
[----:B------:R-:W3:Y:S01]  /*44530*/  LDC R29, c[0x0][0x278] ;  /* 0x00009e00ff1d7b82 */ /* 0x000ee20000000800 */
[----:B------:R-:W-:-:S07]  /*44540*/  LEA.HI.X.SX32 R13, R13, R3, 0x1, P0 ;  /* 0x000000030d0d7211 */ /* 0x000fce00000f0eff */
[----:B0-----:R-:W0:Y:S01]  /*44550*/  LDC R19, c[0x0][0x278] ;  /* 0x00009e00ff137b82 */ /* 0x001e220000000800 */
[----:B------:R-:W-:Y:S02]  /*44560*/  PRMT R49, R49, 0x7632, R49 ;  /* 0x0000763231317816 */ /* 0x000fe40000000031 */
[----:B------:R-:W-:-:S05]  /*44570*/  LEA.HI.X.SX32 R15, R41, R3, 0x1, P3 ;  /* 0x00000003290f7211 */ /* 0x000fca00018f0eff */
[----:B------:R-:W0:Y:S01]  /*44580*/  LDC R23, c[0x0][0x278] ;  /* 0x00009e00ff177b82 */ /* 0x000e220000000800 */
[----:B------:R-:W-:Y:S01]  /*44590*/  IMAD R27, R27, 0xda, RZ ;  /* 0x000000da1b1b7824 */ /* 0x000fe200078e02ff */
[----:B------:R4:W-:Y:S06]  /*445a0*/  STG.E.U16 desc[UR4][R12.64], R49 ;  /* 0x000000310c007986 */ /* 0x0009ec000c101504 */
[----:B------:R-:W0:Y:S01]  /*445b0*/  LDC R41, c[0x0][0x278] ;  /* 0x00009e00ff297b82 */ /* 0x000e220000000800 */
[----:B--2---:R-:W-:Y:S01]  /*445c0*/  IMAD R17, R40, 0x6d, RZ ;  /* 0x0000006d28117824 */ /* 0x004fe200078e02ff */
[----:B------:R-:W-:Y:S01]  /*445d0*/  IADD3 R16, P4, R27, R2, RZ ;  /* 0x000000021b107210 */ /* 0x000fe20007f9e0ff */
[----:B----4-:R-:W-:-:S05]  /*445e0*/  IMAD R20, R20, 0xdc, RZ ;  /* 0x000000dc14147824 */ /* 0x010fca00078e02ff */
[----:B------:R-:W2:Y:S01]  /*445f0*/  LDC R49, c[0x0][0x278] ;  /* 0x00009e00ff317b82 */ /* 0x000ea20000000800 */
[-C--:B------:R-:W-:Y:S01]  /*44600*/  LEA.HI.X.SX32 R17, R17, R3.reuse, 0x1, P4 ;  /* 0x0000000311117211 */ /* 0x080fe200020f0eff */
[----:B------:R-:W-:Y:S01]  /*44610*/  IMAD R21, R21, 0xde, RZ ;  /* 0x000000de15157824 */ /* 0x000fe200078e02ff */
[----:B------:R-:W-:Y:S01]  /*44620*/  PRMT R18, R50, 0x7632, R18 ;  /* 0x0000763232127816 */ /* 0x000fe20000000012 */
[----:B------:R-:W-:Y:S01]  /*44630*/  IMAD R46, R46, 0x6e, RZ ;  /* 0x0000006e2e2e7824 */ /* 0x000fe200078e02ff */
[-C--:B------:R-:W-:Y:S01]  /*44640*/  IADD3 R12, P3, R20, R2.reuse, RZ ;  /* 0x00000002140c7210 */ /* 0x080fe20007f7e0ff */
[----:B-1----:R-:W-:Y:S01]  /*44650*/  IMAD R30, R30, 0xe0, RZ ;  /* 0x000000e01e1e7824 */ /* 0x002fe200078e02ff */
[----:B------:R0:W-:Y:S01]  /*44660*/  STG.E.U16 desc[UR4][R14.64], R50 ;  /* 0x000000320e007986 */ /* 0x0001e2000c101504 */
[----:B---3--:R-:W-:Y:S01]  /*44670*/  IMAD R29, R29, 0xe2, RZ ;  /* 0x000000e21d1d7824 */ /* 0x008fe200078e02ff */
[----:B------:R-:W-:Y:S01]  /*44680*/  LEA.HI.X.SX32 R13, R46, R3, 0x1, P3 ;  /* 0x000000032e0d7211 */ /* 0x000fe200018f0eff */
[----:B------:R-:W1:Y:S01]  /*44690*/  LDC R44, c[0x0][0x278] ;  /* 0x00009e00ff2c7b82 */ /* 0x000e620000000800 */
[----:B------:R3:W-:Y:S07]  /*446a0*/  STG.E.U16 desc[UR4][R16.64], R18 ;  /* 0x0000001210007986 */ /* 0x0007ee000c101504 */
[----:B------:R-:W4:Y:S01]  /*446b0*/  LDC R42, c[0x0][0x278] ;  /* 0x00009e00ff2a7b82 */ /* 0x000f220000000800 */
[----:B0-----:R-:W-:Y:S01]  /*446c0*/  IMAD R15, R19, 0x6f, RZ ;  /* 0x0000006f130f7824 */ /* 0x001fe200078e02ff */
[-C--:B------:R-:W-:Y:S01]  /*446d0*/  IADD3 R14, P0, R21, R2.reuse, RZ ;  /* 0x00000002150e7210 */ /* 0x080fe20007f1e0ff */
[----:B------:R-:W-:Y:S01]  /*446e0*/  IMAD R19, R23, 0x71, RZ ;  /* 0x0000007117137824 */ /* 0x000fe200078e02ff */
[----:B---3--:R-:W-:-:S02]  /*446f0*/  IADD3 R16, P3, R30, R2, RZ ;  /* 0x000000021e107210 */ /* 0x008fc40007f7e0ff */
[----:B------:R-:W-:Y:S01]  /*44700*/  IADD3 R18, P4, R29, R2, RZ ;  /* 0x000000021d127210 */ /* 0x000fe20007f9e0ff */
[----:B------:R0:W-:Y:S01]  /*44710*/  STG.E.U16 desc[UR4][R12.64], R51 ;  /* 0x000000330c007986 */ /* 0x0001e2000c101504 */
[-C--:B------:R-:W-:Y:S01]  /*44720*/  LEA.HI.X.SX32 R15, R15, R3.reuse, 0x1, P0 ;  /* 0x000000030f0f7211 */ /* 0x080fe200000f0eff */
[----:B--2---:R-:W-:Y:S01]  /*44730*/  IMAD R49, R49, 0x72, RZ ;  /* 0x0000007231317824 */ /* 0x004fe200078e02ff */
[----:B------:R-:W-:Y:S01]  /*44740*/  PRMT R23, R51, 0x7632, R23 ;  /* 0x0000763233177816 */ /* 0x000fe20000000017 */
[----:B------:R-:W2:Y:S01]  /*44750*/  LDC R45, c[0x0][0x278] ;  /* 0x00009e00ff2d7b82 */ /* 0x000ea20000000800 */
[-C--:B------:R-:W-:Y:S01]  /*44760*/  LEA.HI.X.SX32 R17, R22, R3.reuse, 0x1, P3 ;  /* 0x0000000316117211 */ /* 0x080fe200018f0eff */
[----:B------:R-:W-:Y:S01]  /*44770*/  IMAD R22, R41, 0xe4, RZ ;  /* 0x000000e429167824 */ /* 0x000fe200078e02ff */
[----:B------:R-:W-:Y:S01]  /*44780*/  LEA.HI.X.SX32 R19, R19, R3, 0x1, P4 ;  /* 0x0000000313137211 */ /* 0x000fe200020f0eff */
[----:B------:R-:W-:Y:S01]  /*44790*/  STG.E.U16 desc[UR4][R14.64], R23 ;  /* 0x000000170e007986 */ /* 0x000fe2000c101504 */
[----:B0-----:R-:W-:-:S03]  /*447a0*/  PRMT R12, R52, 0x7632, R12 ;  /* 0x00007632340c7816 */ /* 0x001fc6000000000c */
[----:B------:R-:W-:Y:S01]  /*447b0*/  STG.E.U16 desc[UR4][R16.64], R52 ;  /* 0x0000003410007986 */ /* 0x000fe2000c101504 */
[----:B------:R-:W0:Y:S03]  /*447c0*/  LDC R43, c[0x0][0x278] ;  /* 0x00009e00ff2b7b82 */ /* 0x000e260000000800 */
[----:B------:R3:W-:Y:S01]  /*447d0*/  STG.E.U16 desc[UR4][R18.64], R12 ;  /* 0x0000000c12007986 */ /* 0x0007e2000c101504 */
[----:B-1----:R-:W-:-:S04]  /*447e0*/  IMAD R41, R44, 0xe8, RZ ;  /* 0x000000e82c297824 */ /* 0x002fc800078e02ff */
[----:B------:R-:W1:Y:S01]  /*447f0*/  LDC R40, c[0x0][0x278] ;  /* 0x00009e00ff287b82 */ /* 0x000e620000000800 */
[----:B---3--:R-:W-:-:S07]  /*44800*/  IADD3 R12, P3, R22, R2, RZ ;  /* 0x00000002160c7210 */ /* 0x008fce0007f7e0ff */
[----:B------:R-:W3:Y:S01]  /*44810*/  LDC R25, c[0x0][0x278] ;  /* 0x00009e00ff197b82 */ /* 0x000ee20000000800 */
[----:B------:R-:W-:-:S07]  /*44820*/  LEA.HI.X.SX32 R13, R49, R3, 0x1, P3 ;  /* 0x00000003310d7211 */ /* 0x000fce00018f0eff */
[----:B------:R-:W1:Y:S01]  /*44830*/  LDC R49, c[0x0][0x278] ;  /* 0x00009e00ff317b82 */ /* 0x000e620000000800 */
[-C--:B------:R-:W-:Y:S01]  /*44840*/  IADD3 R16, P3, R41, R2.reuse, RZ ;  /* 0x0000000229107210 */ /* 0x080fe20007f7e0ff */
[----:B----4-:R-:W-:Y:S02]  /*44850*/  IMAD R23, R42, 0xe6, RZ ;  /* 0x000000e62a177824 */ /* 0x010fe400078e02ff */
[----:B--2---:R-:W-:Y:S02]  /*44860*/  IMAD R44, R45, 0xea, RZ ;  /* 0x000000ea2d2c7824 */ /* 0x004fe400078e02ff */
[----:B0-----:R-:W-:Y:S02]  /*44870*/  IMAD R15, R43, 0x73, RZ ;  /* 0x000000732b0f7824 */ /* 0x001fe400078e02ff */
[----:B------:R-:W0:Y:S08]  /*44880*/  LDC R46, c[0x0][0x278] ;  /* 0x00009e00ff2e7b82 */ /* 0x000e300000000800 */
[----:B------:R-:W2:Y:S01]  /*44890*/  LDC R47, c[0x0][0x278] ;  /* 0x00009e00ff2f7b82 */ /* 0x000ea20000000800 */
[----:B-1----:R-:W-:Y:S01]  /*448a0*/  IMAD R49, R49, 0x74, RZ ;  /* 0x0000007431317824 */ /* 0x002fe200078e02ff */
[-C--:B------:R-:W-:Y:S01]  /*448b0*/  IADD3 R14, P0, R23, R2.reuse, RZ ;  /* 0x00000002170e7210 */ /* 0x080fe20007f1e0ff */
[----:B------:R-:W-:Y:S01]  /*448c0*/  IMAD R19, R40, 0x75, RZ ;  /* 0x0000007528137824 */ /* 0x000fe200078e02ff */
[----:B------:R-:W-:Y:S01]  /*448d0*/  IADD3 R18, P4, R44, R2, RZ ;  /* 0x000000022c127210 */ /* 0x000fe20007f9e0ff */
[----:B------:R1:W-:Y:S01]  /*448e0*/  STG.E.U16 desc[UR4][R12.64], R53 ;  /* 0x000000350c007986 */ /* 0x0003e2000c101504 */
[-C--:B------:R-:W-:Y:S01]  /*448f0*/  LEA.HI.X.SX32 R17, R49, R3.reuse, 0x1, P3 ;  /* 0x0000000331117211 */ /* 0x080fe200018f0eff */
[----:B---3--:R-:W-:Y:S01]  /*44900*/  IMAD R25, R25, 0xec, RZ ;  /* 0x000000ec19197824 */ /* 0x008fe200078e02ff */
[----:B------:R-:W3:Y:S01]  /*44910*/  LDC R49, c[0x0][0x278] ;  /* 0x00009e00ff317b82 */ /* 0x000ee20000000800 */
[----:B------:R-:W-:-:S02]  /*44920*/  LEA.HI.X.SX32 R15, R15, R3, 0x1, P0 ;  /* 0x000000030f0f7211 */ /* 0x000fc400000f0eff */
[----:B------:R-:W-:-:S05]  /*44930*/  LEA.HI.X.SX32 R19, R19, R3, 0x1, P4 ;  /* 0x0000000313137211 */ /* 0x000fca00020f0eff */
[----:B------:R-:W4:Y:S01]  /*44940*/  LDC R52, c[0x0][0x278] ;  /* 0x00009e00ff347b82 */ /* 0x000f220000000800 */
[----:B-1----:R-:W-:Y:S02]  /*44950*/  PRMT R53, R53, 0x7632, R53 ;  /* 0x0000763235357816 */ /* 0x002fe40000000035 */
[----:B------:R-:W-:-:S03]  /*44960*/  PRMT R12, R54, 0x7632, R12 ;  /* 0x00007632360c7816 */ /* 0x000fc6000000000c */
[----:B------:R-:W-:Y:S02]  /*44970*/  STG.E.U16 desc[UR4][R14.64], R53 ;  /* 0x000000350e007986 */ /* 0x000fe4000c101504 */
[----:B------:R-:W1:Y:S02]  /*44980*/  LDC R37, c[0x0][0x278] ;  /* 0x00009e00ff257b82 */ /* 0x000e640000000800 */
[----:B------:R-:W-:Y:S04]  /*44990*/  STG.E.U16 desc[UR4][R16.64], R54 ;  /* 0x0000003610007986 */ /* 0x000fe8000c101504 */
[----:B------:R0:W-:Y:S01]  /*449a0*/  STG.E.U16 desc[UR4][R18.64], R12 ;  /* 0x0000000c12007986 */ /* 0x0001e2000c101504 */
[----:B---3--:R-:W-:Y:S01]  /*449b0*/  IMAD R49, R49, 0x76, RZ ;  /* 0x0000007631317824 */ /* 0x008fe200078e02ff */
[----:B------:R-:W3:Y:S08]  /*449c0*/  LDC R48, c[0x0][0x278] ;  /* 0x00009e00ff307b82 */ /* 0x000ef00000000800 */
[----:B------:R-:W3:Y:S01]  /*449d0*/  LDC R50, c[0x0][0x278] ;  /* 0x00009e00ff327b82 */ /* 0x000ee20000000800 */
[----:B0-----:R-:W-:-:S04]  /*449e0*/  IADD3 R12, P3, R25, R2, RZ ;  /* 0x00000002190c7210 */ /* 0x001fc80007f7e0ff */
[----:B------:R-:W-:-:S03]  /*449f0*/  LEA.HI.X.SX32 R13, R49, R3, 0x1, P3 ;  /* 0x00000003310d7211 */ /* 0x000fc600018f0eff */
[----:B------:R-:W0:Y:S01]  /*44a00*/  LDC R49, c[0x0][0x278] ;  /* 0x00009e00ff317b82 */ /* 0x000e220000000800 */
[----:B------:R-:W-:Y:S02]  /*44a10*/  IMAD R46, R46, 0xee, RZ ;  /* 0x000000ee2e2e7824 */ /* 0x000fe400078e02ff */
[----:B--2---:R-:W-:Y:S02]  /*44a20*/  IMAD R47, R47, 0xf0, RZ ;  /* 0x000000f02f2f7824 */ /* 0x004fe400078e02ff */
[----:B----4-:R-:W-:Y:S01]  /*44a30*/  IMAD R52, R52, 0xf2, RZ ;  /* 0x000000f234347824 */ /* 0x010fe200078e02ff */
[-C--:B------:R-:W-:Y:S01]  /*44a40*/  IADD3 R14, P0, R46, R2.reuse, RZ ;  /* 0x000000022e0e7210 */ /* 0x080fe20007f1e0ff */
[----:B-1----:R-:W-:Y:S01]  /*44a50*/  IMAD R15, R37, 0x77, RZ ;  /* 0x00000077250f7824 */ /* 0x002fe200078e02ff */
[----:B------:R-:W1:Y:S01]  /*44a60*/  LDC R51, c[0x0][0x278] ;  /* 0x00009e00ff337b82 */ /* 0x000e620000000800 */
[----:B---3--:R-:W-:Y:S01]  /*44a70*/  IMAD R19, R48, 0x79, RZ ;  /* 0x0000007930137824 */ /* 0x008fe200078e02ff */
[----:B------:R-:W-:-:S02]  /*44a80*/  IADD3 R16, P3, R47, R2, RZ ;  /* 0x000000022f107210 */ /* 0x000fc40007f7e0ff */
[----:B------:R-:W-:-:S04]  /*44a90*/  IADD3 R18, P4, R52, R2, RZ ;  /* 0x0000000234127210 */ /* 0x000fc80007f9e0ff */
[----:B------:R-:W2:Y:S01]  /*44aa0*/  LDC R53, c[0x0][0x278] ;  /* 0x00009e00ff357b82 */ /* 0x000ea20000000800 */
[-C--:B------:R-:W-:Y:S01]  /*44ab0*/  LEA.HI.X.SX32 R15, R15, R3.reuse, 0x1, P0 ;  /* 0x000000030f0f7211 */ /* 0x080fe200000f0eff */
[----:B------:R3:W-:Y:S01]  /*44ac0*/  STG.E.U16 desc[UR4][R12.64], R55 ;  /* 0x000000370c007986 */ /* 0x0007e2000c101504 */
[----:B------:R-:W-:Y:S02]  /*44ad0*/  PRMT R37, R55, 0x7632, R37 ;  /* 0x0000763237257816 */ /* 0x000fe40000000025 */
[----:B------:R-:W-:-:S03]  /*44ae0*/  LEA.HI.X.SX32 R17, R246, R3, 0x1, P3 ;  /* 0x00000003f6117211 */ /* 0x000fc600018f0eff */
[----:B------:R-:W4:Y:S01]  /*44af0*/  LDC R42, c[0x0][0x278] ;  /* 0x00009e00ff2a7b82 */ /* 0x000f220000000800 */
[----:B0-----:R-:W-:Y:S01]  /*44b00*/  IMAD R45, R49, 0x7a, RZ ;  /* 0x0000007a312d7824 */ /* 0x001fe200078e02ff */
[----:B------:R-:W-:Y:S01]  /*44b10*/  LEA.HI.X.SX32 R19, R19, R3, 0x1, P4 ;  /* 0x0000000313137211 */ /* 0x000fe200020f0eff */
[----:B------:R-:W-:Y:S01]  /*44b20*/  IMAD R50, R50, 0xf4, RZ ;  /* 0x000000f432327824 */ /* 0x000fe200078e02ff */
[----:B---3--:R-:W-:-:S04]  /*44b30*/  PRMT R12, R56, 0x7632, R12 ;  /* 0x00007632380c7816 */ /* 0x008fc8000000000c */
[----:B------:R-:W0:Y:S01]  /*44b40*/  LDC R49, c[0x0][0x278] ;  /* 0x00009e00ff317b82 */ /* 0x000e220000000800 */
[----:B------:R3:W-:Y:S04]  /*44b50*/  STG.E.U16 desc[UR4][R14.64], R37 ;  /* 0x000000250e007986 */ /* 0x0007e8000c101504 */
[----:B------:R-:W-:Y:S03]  /*44b60*/  STG.E.U16 desc[UR4][R16.64], R56 ;  /* 0x0000003810007986 */ /* 0x000fe6000c101504 */
[----:B------:R-:W0:Y:S01]  /*44b70*/  LDC R246, c[0x0][0x278] ;  /* 0x00009e00fff67b82 */ /* 0x000e220000000800 */
[----:B------:R1:W-:Y:S07]  /*44b80*/  STG.E.U16 desc[UR4][R18.64], R12 ;  /* 0x0000000c12007986 */ /* 0x0003ee000c101504 */
[----:B---3--:R-:W3:Y:S01]  /*44b90*/  LDC R37, c[0x0][0x278] ;  /* 0x00009e00ff257b82 */ /* 0x008ee20000000800 */
[----:B-1----:R-:W-:-:S07]  /*44ba0*/  IADD3 R12, P0, R50, R2, RZ ;  /* 0x00000002320c7210 */ /* 0x002fce0007f1e0ff */
[----:B------:R-:W1:Y:S01]  /*44bb0*/  LDC R19, c[0x0][0x278] ;  /* 0x00009e00ff137b82 */ /* 0x000e620000000800 */
[----:B------:R-:W-:-:S07]  /*44bc0*/  LEA.HI.X.SX32 R13, R45, R3, 0x1, P0 ;  /* 0x000000032d0d7211 */ /* 0x000fce00000f0eff */
[----:B------:R-:W3:Y:S01]  /*44bd0*/  LDC R40, c[0x0][0x278] ;  /* 0x00009e00ff287b82 */ /* 0x000ee20000000800 */
[----:B------:R-:W-:-:S07]  /*44be0*/  IMAD R51, R51, 0xf6, RZ ;  /* 0x000000f633337824 */ /* 0x000fce00078e02ff */
[----:B------:R-:W3:Y:S01]  /*44bf0*/  LDC R45, c[0x0][0x278] ;  /* 0x00009e00ff2d7b82 */ /* 0x000ee20000000800 */
[----:B--2---:R-:W-:Y:S01]  /*44c00*/  IMAD R53, R53, 0xf8, RZ ;  /* 0x000000f835357824 */ /* 0x004fe200078e02ff */
[-C--:B------:R-:W-:Y:S01]  /*44c10*/  IADD3 R14, P3, R51, R2.reuse, RZ ;  /* 0x00000002330e7210 */ /* 0x080fe20007f7e0ff */
[----:B----4-:R-:W-:Y:S02]  /*44c20*/  IMAD R15, R42, 0x7b, RZ ;  /* 0x0000007b2a0f7824 */ /* 0x010fe400078e02ff */
[----:B0-----:R-:W-:Y:S01]  /*44c30*/  IMAD R49, R49, 0x7c, RZ ;  /* 0x0000007c31317824 */ /* 0x001fe200078e02ff */
[----:B------:R-:W-:Y:S02]  /*44c40*/  IADD3 R16, P4, R53, R2, RZ ;  /* 0x0000000235107210 */ /* 0x000fe40007f9e0ff */
[----:B------:R-:W0:Y:S01]  /*44c50*/  LDC R43, c[0x0][0x278] ;  /* 0x00009e00ff2b7b82 */ /* 0x000e220000000800 */
[----:B------:R-:W-:Y:S01]  /*44c60*/  IMAD R246, R246, 0xfa, RZ ;  /* 0x000000faf6f67824 */ /* 0x000fe200078e02ff */
[----:B------:R-:W-:Y:S01]  /*44c70*/  LEA.HI.X.SX32 R15, R15, R3, 0x1, P3 ;  /* 0x000000030f0f7211 */ /* 0x000fe200018f0eff */
[----:B------:R2:W-:Y:S01]  /*44c80*/  STG.E.U16 desc[UR4][R12.64], R57 ;  /* 0x000000390c007986 */ /* 0x0005e2000c101504 */
[----:B------:R-:W-:-:S04]  /*44c90*/  PRMT R18, R57, 0x7632, R18 ;  /* 0x0000763239127816 */ /* 0x000fc80000000012 */
[----:B------:R-:W4:Y:S01]  /*44ca0*/  LDC R56, c[0x0][0x278] ;  /* 0x00009e00ff387b82 */ /* 0x000f220000000800 */
[-C--:B------:R-:W-:Y:S01]  /*44cb0*/  LEA.HI.X.SX32 R17, R49, R3.reuse, 0x1, P4 ;  /* 0x0000000331117211 */ /* 0x080fe200020f0eff */
[----:B-1----:R-:W-:Y:S01]  /*44cc0*/  IMAD R19, R19, 0xfc, RZ ;  /* 0x000000fc13137824 */ /* 0x002fe200078e02ff */
[----:B------:R1:W-:Y:S01]  /*44cd0*/  STG.E.U16 desc[UR4][R14.64], R18 ;  /* 0x000000120e007986 */ /* 0x0003e2000c101504 */
[----:B---3--:R-:W-:Y:S02]  /*44ce0*/  IMAD R40, R40, 0xfe, RZ ;  /* 0x000000fe28287824 */ /* 0x008fe400078e02ff */
[----:B--2---:R-:W-:Y:S02]  /*44cf0*/  IMAD R13, R37, 0x7d, RZ ;  /* 0x0000007d250d7824 */ /* 0x004fe400078e02ff */
[----:B------:R-:W2:Y:S01]  /*44d00*/  LDC R48, c[0x0][0x278] ;  /* 0x00009e00ff307b82 */ /* 0x000ea20000000800 */
[----:B------:R-:W-:Y:S01]  /*44d10*/  IADD3 R12, P3, R246, R2, RZ ;  /* 0x00000002f60c7210 */ /* 0x000fe20007f7e0ff */
[----:B------:R3:W-:Y:S03]  /*44d20*/  STG.E.U16 desc[UR4][R16.64], R58 ;  /* 0x0000003a10007986 */ /* 0x0007e6000c101504 */
[----:B------:R-:W-:-:S02]  /*44d30*/  LEA.HI.X.SX32 R13, R13, R3, 0x1, P3 ;  /* 0x000000030d0d7211 */ /* 0x000fc400018f0eff */
[-C--:B-1----:R-:W-:Y:S01]  /*44d40*/  IADD3 R14, P0, R19, R2.reuse, RZ ;  /* 0x00000002130e7210 */ /* 0x082fe20007f1e0ff */
[----:B------:R-:W1:Y:S01]  /*44d50*/  LDC R42, c[0x0][0x278] ;  /* 0x00009e00ff2a7b82 */ /* 0x000e620000000800 */
[----:B------:R-:W-:Y:S02]  /*44d60*/  IADD3 R18, P3, R40, R2, RZ ;  /* 0x0000000228127210 */ /* 0x000fe40007f7e0ff */
[----:B---3--:R-:W-:Y:S02]  /*44d70*/  PRMT R58, R58, 0x7632, R58 ;  /* 0x000076323a3a7816 */ /* 0x008fe4000000003a */
[----:B------:R-:W-:-:S03]  /*44d80*/  LEA R17, R45, -R45, 0x7 ;  /* 0x8000002d2d117211 */ /* 0x000fc600078e38ff */
[----:B------:R-:W3:Y:S01]  /*44d90*/  LDC R49, c[0x0][0x278] ;  /* 0x00009e00ff317b82 */ /* 0x000ee20000000800 */
[-C--:B------:R-:W-:Y:S01]  /*44da0*/  LEA.HI.X.SX32 R15, R245, R3.reuse, 0x1, P0 ;  /* 0x00000003f50f7211 */ /* 0x080fe200000f0eff */
[----:B------:R0:W-:Y:S01]  /*44db0*/  STG.E.U16 desc[UR4][R12.64], R58 ;  /* 0x0000003a0c007986 */ /* 0x0001e2000c101504 */
[----:B------:R-:W-:-:S05]  /*44dc0*/  LEA.HI.X.SX32 R19, R17, R3, 0x1, P3 ;  /* 0x0000000311137211 */ /* 0x000fca00018f0eff */
[----:B------:R-:W3:Y:S01]  /*44dd0*/  LDC R54, c[0x0][0x278] ;  /* 0x00009e00ff367b82 */ /* 0x000ee20000000800 */
[----:B------:R-:W-:Y:S01]  /*44de0*/  STG.E.U16 desc[UR4][R14.64], R59 ;  /* 0x0000003b0e007986 */ /* 0x000fe2000c101504 */
[----:B0-----:R-:W-:-:S06]  /*44df0*/  PRMT R12, R59, 0x7632, R12 ;  /* 0x000076323b0c7816 */ /* 0x001fcc000000000c */
[----:B------:R-:W0:Y:S01]  /*44e00*/  LDC R57, c[0x0][0x278] ;  /* 0x00009e00ff397b82 */ /* 0x000e220000000800 */
[----:B------:R-:W-:Y:S01]  /*44e10*/  SHF.L.U32 R37, R43, 0x7, RZ ;  /* 0x000000072b257819 */ /* 0x000fe200000006ff */
[----:B------:R1:W-:Y:S06]  /*44e20*/  STG.E.U16 desc[UR4][R18.64], R12 ;  /* 0x0000000c12007986 */ /* 0x0003ec000c101504 */
[----:B------:R-:W0:Y:S01]  /*44e30*/  LDC R55, c[0x0][0x278] ;  /* 0x00009e00ff377b82 */ /* 0x000e220000000800 */
[----:B----4-:R-:W-:Y:S01]  /*44e40*/  LEA R16, P4, R56, R2, 0x8 ;  /* 0x0000000238107211 */ /* 0x010fe200078840ff */
[----:B--2---:R-:W-:-:S06]  /*44e50*/  IMAD R48, R48, 0x106, RZ ;  /* 0x0000010630307824 */ /* 0x004fcc00078e02ff */
[----:B-1----:R-:W1:Y:S01]  /*44e60*/  LDC R19, c[0x0][0x278] ;  /* 0x00009e00ff137b82 */ /* 0x002e620000000800 */
[----:B------:R-:W-:-:S07]  /*44e70*/  LEA.HI.X.SX32 R17, R37, R3, 0x1, P4 ;  /* 0x0000000325117211 */ /* 0x000fce00020f0eff */
[----:B------:R-:W2:Y:S01]  /*44e80*/  LDC R245, c[0x0][0x278] ;  /* 0x00009e00fff57b82 */ /* 0x000ea20000000800 */
[----:B------:R4:W-:Y:S01]  /*44e90*/  STG.E.U16 desc[UR4][R16.64], R60 ;  /* 0x0000003c10007986 */ /* 0x0009e2000c101504 */
[----:B------:R-:W-:-:S06]  /*44ea0*/  IMAD R42, R42, 0x102, RZ ;  /* 0x000001022a2a7824 */ /* 0x000fcc00078e02ff */
[----:B------:R-:W2:Y:S08]  /*44eb0*/  LDC R37, c[0x0][0x278] ;  /* 0x00009e00ff257b82 */ /* 0x000eb00000000800 */
[----:B------:R-:W2:Y:S01]  /*44ec0*/  LDC R45, c[0x0][0x278] ;  /* 0x00009e00ff2d7b82 */ /* 0x000ea20000000800 */
[----:B----4-:R-:W-:-:S07]  /*44ed0*/  IADD3 R16, P4, R48, R2, RZ ;  /* 0x0000000230107210 */ /* 0x010fce0007f9e0ff */
[----:B------:R-:W4:Y:S01]  /*44ee0*/  LDC R43, c[0x0][0x278] ;  /* 0x00009e00ff2b7b82 */ /* 0x000f220000000800 */
[----:B---3--:R-:W-:-:S07]  /*44ef0*/  IMAD R49, R49, 0x104, RZ ;  /* 0x0000010431317824 */ /* 0x008fce00078e02ff */
[----:B------:R-:W3:Y:S01]  /*44f00*/  LDC R40, c[0x0][0x278] ;  /* 0x00009e00ff287b82 */ /* 0x000ee20000000800 */
[----:B------:R-:W-:-:S07]  /*44f10*/  IADD3 R12, P0, R42, R2, RZ ;  /* 0x000000022a0c7210 */ /* 0x000fce0007f1e0ff */
[----:B------:R-:W4:Y:S01]  /*44f20*/  LDC R48, c[0x0][0x278] ;  /* 0x00009e00ff307b82 */ /* 0x000f220000000800 */
[----:B------:R-:W-:Y:S01]  /*44f30*/  LEA R13, R54, R54, 0x7 ;  /* 0x00000036360d7211 */ /* 0x000fe200078e38ff */
[----:B0-----:R-:W-:Y:S01]  /*44f40*/  IMAD R57, R57, 0x82, RZ ;  /* 0x0000008239397824 */ /* 0x001fe200078e02ff */
[----:B------:R-:W-:Y:S01]  /*44f50*/  IADD3 R14, P3, R49, R2, RZ ;  /* 0x00000002310e7210 */ /* 0x000fe20007f7e0ff */
[----:B------:R-:W-:-:S04]  /*44f60*/  IMAD R17, R55, 0x83, RZ ;  /* 0x0000008337117824 */ /* 0x000fc800078e02ff */
[----:B------:R-:W0:Y:S01]  /*44f70*/  LDC R42, c[0x0][0x278] ;  /* 0x00009e00ff2a7b82 */ /* 0x000e220000000800 */
[-C--:B------:R-:W-:Y:S01]  /*44f80*/  LEA.HI.X.SX32 R13, R13, R3.reuse, 0x1, P0 ;  /* 0x000000030d0d7211 */ /* 0x080fe200000f0eff */
[----:B-1----:R-:W-:Y:S01]  /*44f90*/  IMAD R19, R19, 0x108, RZ ;  /* 0x0000010813137824 */ /* 0x002fe200078e02ff */
[----:B------:R-:W-:Y:S02]  /*44fa0*/  PRMT R60, R60, 0x7632, R60 ;  /* 0x000076323c3c7816 */ /* 0x000fe4000000003c */
[----:B------:R-:W-:-:S03]  /*44fb0*/  LEA.HI.X.SX32 R15, R57, R3, 0x1, P3 ;  /* 0x00000003390f7211 */ /* 0x000fc600018f0eff */
[----:B------:R-:W1:Y:S01]  /*44fc0*/  LDC R59, c[0x0][0x278] ;  /* 0x00009e00ff3b7b82 */ /* 0x000e620000000800 */
[----:B------:R-:W-:Y:S02]  /*44fd0*/  LEA.HI.X.SX32 R17, R17, R3, 0x1, P4 ;  /* 0x0000000311117211 */ /* 0x000fe400020f0eff */
[----:B------:R-:W-:Y:S01]  /*44fe0*/  PRMT R18, R61, 0x7632, R18 ;  /* 0x000076323d127816 */ /* 0x000fe20000000012 */
[----:B------:R3:W-:Y:S01]  /*44ff0*/  STG.E.U16 desc[UR4][R12.64], R60 ;  /* 0x0000003c0c007986 */ /* 0x0007e2000c101504 */
[----:B--2---:R-:W-:Y:S02]  /*45000*/  IMAD R245, R245, 0x84, RZ ;  /* 0x00000084f5f57824 */ /* 0x004fe400078e02ff */
[----:B------:R-:W-:Y:S01]  /*45010*/  IMAD R37, R37, 0x10a, RZ ;  /* 0x0000010a25257824 */ /* 0x000fe200078e02ff */
[----:B------:R2:W-:Y:S01]  /*45020*/  STG.E.U16 desc[UR4][R14.64], R61 ;  /* 0x0000003d0e007986 */ /* 0x0005e2000c101504 */
[----:B------:R-:W0:Y:S03]  /*45030*/  LDC R57, c[0x0][0x278] ;  /* 0x00009e00ff397b82 */ /* 0x000e260000000800 */
[----:B------:R2:W-:Y:S01]  /*45040*/  STG.E.U16 desc[UR4][R16.64], R18 ;  /* 0x0000001210007986 */ /* 0x0005e2000c101504 */
[----:B---3--:R-:W-:Y:S01]  /*45050*/  IADD3 R12, P3, R19, R2, RZ ;  /* 0x00000002130c7210 */ /* 0x008fe20007f7e0ff */
[----:B----4-:R-:W-:-:S03]  /*45060*/  IMAD R19, R48, 0x87, RZ ;  /* 0x0000008730137824 */ /* 0x010fc600078e02ff */
[----:B------:R-:W3:Y:S01]  /*45070*/  LDC R49, c[0x0][0x278] ;  /* 0x00009e00ff317b82 */ /* 0x000ee20000000800 */
[-C--:B------:R-:W-:Y:S01]  /*45080*/  LEA.HI.X.SX32 R13, R245, R3.reuse, 0x1, P3 ;  /* 0x00000003f50d7211 */ /* 0x080fe200018f0eff */
[----:B--2---:R-:W-:Y:S02]  /*45090*/  IMAD R15, R40, 0x85, RZ ;  /* 0x00000085280f7824 */ /* 0x004fe400078e02ff */
[----:B------:R-:W-:Y:S02]  /*450a0*/  IMAD R16, R45, 0x10c, RZ ;  /* 0x0000010c2d107824 */ /* 0x000fe400078e02ff */
[----:B------:R-:W-:Y:S01]  /*450b0*/  IMAD R18, R43, 0x10e, RZ ;  /* 0x0000010e2b127824 */ /* 0x000fe200078e02ff */
[-C--:B------:R-:W-:Y:S01]  /*450c0*/  IADD3 R14, P0, R37, R2.reuse, RZ ;  /* 0x00000002250e7210 */ /* 0x080fe20007f1e0ff */
[----:B------:R2:W-:Y:S01]  /*450d0*/  STG.E.U16 desc[UR4][R12.64], R62 ;  /* 0x0000003e0c007986 */ /* 0x0005e2000c101504 */
[-C--:B------:R-:W-:Y:S01]  /*450e0*/  IADD3 R16, P3, R16, R2.reuse, RZ ;  /* 0x0000000210107210 */ /* 0x080fe20007f7e0ff */
[----:B-1----:R-:W-:Y:S01]  /*450f0*/  IMAD R59, R59, 0x88, RZ ;  /* 0x000000883b3b7824 */ /* 0x002fe200078e02ff */
[----:B------:R-:W-:Y:S01]  /*45100*/  IADD3 R18, P4, R18, R2, RZ ;  /* 0x0000000212127210 */ /* 0x000fe20007f9e0ff */
[----:B------:R-:W1:Y:S01]  /*45110*/  LDC R56, c[0x0][0x278] ;  /* 0x00009e00ff387b82 */ /* 0x000e620000000800 */
[----:B------:R-:W-:-:S02]  /*45120*/  LEA.HI.X.SX32 R15, R15, R3, 0x1, P0 ;  /* 0x000000030f0f7211 */ /* 0x000fc400000f0eff */
[-C--:B------:R-:W-:Y:S01]  /*45130*/  LEA.HI.X.SX32 R17, R247, R3.reuse, 0x1, P3 ;  /* 0x00000003f7117211 */ /* 0x080fe200018f0eff */
[----:B0-----:R-:W-:Y:S01]  /*45140*/  IMAD R247, R42, 0x110, RZ ;  /* 0x000001102af77824 */ /* 0x001fe200078e02ff */
[----:B------:R-:W-:Y:S02]  /*45150*/  LEA.HI.X.SX32 R19, R19, R3, 0x1, P4 ;  /* 0x0000000313137211 */ /* 0x000fe400020f0eff */
[----:B--2---:R-:W-:Y:S01]  /*45160*/  PRMT R62, R62, 0x7632, R62 ;  /* 0x000076323e3e7816 */ /* 0x004fe2000000003e */
[----:B------:R-:W0:Y:S01]  /*45170*/  LDC R54, c[0x0][0x278] ;  /* 0x00009e00ff367b82 */ /* 0x000e220000000800 */
[----:B------:R-:W-:-:S03]  /*45180*/  PRMT R12, R63, 0x7632, R12 ;  /* 0x000076323f0c7816 */ /* 0x000fc6000000000c */
[----:B------:R-:W-:Y:S04]  /*45190*/  STG.E.U16 desc[UR4][R14.64], R62 ;  /* 0x0000003e0e007986 */ /* 0x000fe8000c101504 */
[----:B------:R-:W-:Y:S01]  /*451a0*/  STG.E.U16 desc[UR4][R16.64], R63 ;  /* 0x0000003f10007986 */ /* 0x000fe2000c101504 */
[----:B------:R-:W2:Y:S03]  /*451b0*/  LDC R58, c[0x0][0x278] ;  /* 0x00009e00ff3a7b82 */ /* 0x000ea60000000800 */
[----:B------:R4:W-:Y:S01]  /*451c0*/  STG.E.U16 desc[UR4][R18.64], R12 ;  /* 0x0000000c12007986 */ /* 0x0009e2000c101504 */
[----:B------:R-:W-:-:S04]  /*451d0*/  IMAD R40, R57, 0x114, RZ ;  /* 0x0000011439287824 */ /* 0x000fc800078e02ff */
[----:B------:R-:W2:Y:S01]  /*451e0*/  LDC R245, c[0x0][0x278] ;  /* 0x00009e00fff57b82 */ /* 0x000ea20000000800 */
[----:B----4-:R-:W-:Y:S01]  /*451f0*/  IADD3 R12, P3, R247, R2, RZ ;  /* 0x00000002f70c7210 */ /* 0x010fe20007f7e0ff */
[----:B---3--:R-:W-:-:S06]  /*45200*/  IMAD R43, R49, 0x112, RZ ;  /* 0x00000112312b7824 */ /* 0x008fcc00078e02ff */
[----:B------:R-:W3:Y:S01]  /*45210*/  LDC R45, c[0x0][0x278] ;  /* 0x00009e00ff2d7b82 */ /* 0x000ee20000000800 */
[----:B------:R-:W-:-:S07]  /*45220*/  LEA.HI.X.SX32 R13, R59, R3, 0x1, P3 ;  /* 0x000000033b0d7211 */ /* 0x000fce00018f0eff */
[----:B------:R-:W4:Y:S01]  /*45230*/  LDC R59, c[0x0][0x278] ;  /* 0x00009e00ff3b7b82 */ /* 0x000f220000000800 */
[-C--:B------:R-:W-:Y:S01]  /*45240*/  IADD3 R16, P3, R40, R2.reuse, RZ ;  /* 0x0000000228107210 */ /* 0x080fe20007f7e0ff */
[----:B-1----:R-:W-:Y:S01]  /*45250*/  IMAD R37, R56, 0x116, RZ ;  /* 0x0000011638257824 */ /* 0x002fe200078e02ff */
[-C--:B------:R-:W-:Y:S01]  /*45260*/  IADD3 R14, P0, R43, R2.reuse, RZ ;  /* 0x000000022b0e7210 */ /* 0x080fe20007f1e0ff */
[----:B0-----:R-:W-:Y:S02]  /*45270*/  IMAD R15, R54, 0x89, RZ ;  /* 0x00000089360f7824 */ /* 0x001fe400078e02ff */
[----:B--2---:R-:W-:Y:S02]  /*45280*/  IMAD R19, R58, 0x8b, RZ ;  /* 0x0000008b3a137824 */ /* 0x004fe400078e02ff */
[----:B------:R-:W0:Y:S08]  /*45290*/  LDC R55, c[0x0][0x278] ;  /* 0x00009e00ff377b82 */ /* 0x000e300000000800 */
[----:B------:R-:W1:Y:S01]  /*452a0*/  LDC R48, c[0x0][0x278] ;  /* 0x00009e00ff307b82 */ /* 0x000e620000000800 */
[----:B----4-:R-:W-:Y:S01]  /*452b0*/  IMAD R59, R59, 0x8a, RZ ;  /* 0x0000008a3b3b7824 */ /* 0x010fe200078e02ff */
[----:B------:R-:W-:Y:S01]  /*452c0*/  IADD3 R18, P4, R37, R2, RZ ;  /* 0x0000000225127210 */ /* 0x000fe20007f9e0ff */
[----:B------:R2:W-:Y:S01]  /*452d0*/  STG.E.U16 desc[UR4][R12.64], R64 ;  /* 0x000000400c007986 */ /* 0x0005e2000c101504 */
[-C--:B------:R-:W-:Y:S01]  /*452e0*/  LEA.HI.X.SX32 R15, R15, R3.reuse, 0x1, P0 ;  /* 0x000000030f0f7211 */ /* 0x080fe200000f0eff */
[----:B------:R-:W-:Y:S01]  /*452f0*/  IMAD R245, R245, 0x118, RZ ;  /* 0x00000118f5f57824 */ /* 0x000fe200078e02ff */
[----:B------:R-:W-:-:S02]  /*45300*/  LEA.HI.X.SX32 R17, R59, R3, 0x1, P3 ;  /* 0x000000033b117211 */ /* 0x000fc400018f0eff */
[----:B------:R-:W4:Y:S08]  /*45310*/  LDC R40, c[0x0][0x278] ;  /* 0x00009e00ff287b82 */ /* 0x000f300000000800 */
[----:B------:R-:W0:Y:S01]  /*45320*/  LDC R59, c[0x0][0x278] ;  /* 0x00009e00ff3b7b82 */ /* 0x000e220000000800 */
[----:B--2---:R-:W-:Y:S02]  /*45330*/  PRMT R64, R64, 0x7632, R64 ;  /* 0x0000763240407816 */ /* 0x004fe40000000040 */
[----:B------:R-:W-:-:S02]  /*45340*/  LEA.HI.X.SX32 R19, R19, R3, 0x1, P4 ;  /* 0x0000000313137211 */ /* 0x000fc400020f0eff */
[----:B------:R-:W-:Y:S01]  /*45350*/  PRMT R12, R65, 0x7632, R12 ;  /* 0x00007632410c7816 */ /* 0x000fe2000000000c */
[----:B------:R2:W-:Y:S01]  /*45360*/  STG.E.U16 desc[UR4][R14.64], R64 ;  /* 0x000000400e007986 */ /* 0x0005e2000c101504 */
[----:B---3--:R-:W-:Y:S01]  /*45370*/  IMAD R49, R45, 0x11a, RZ ;  /* 0x0000011a2d317824 */ /* 0x008fe200078e02ff */
[----:B------:R-:W3:Y:S02]  /*45380*/  LDC R37, c[0x0][0x278] ;  /* 0x00009e00ff257b82 */ /* 0x000ee40000000800 */
[----:B------:R-:W-:Y:S04]  /*45390*/  STG.E.U16 desc[UR4][R16.64], R65 ;  /* 0x0000004110007986 */ /* 0x000fe8000c101504 */
[----:B------:R1:W-:Y:S01]  /*453a0*/  STG.E.U16 desc[UR4][R18.64], R12 ;  /* 0x0000000c12007986 */ /* 0x0003e2000c101504 */
[----:B----4-:R-:W-:Y:S01]  /*453b0*/  IMAD R40, R40, 0x120, RZ ;  /* 0x0000012028287824 */ /* 0x010fe200078e02ff */
[----:B------:R-:W4:Y:S01]  /*453c0*/  LDC R42, c[0x0][0x278] ;  /* 0x00009e00ff2a7b82 */ /* 0x000f220000000800 */
[----:B0-----:R-:W-:Y:S01]  /*453d0*/  IMAD R59, R59, 0x8c, RZ ;  /* 0x0000008c3b3b7824 */ /* 0x001fe200078e02ff */
[-C--:B--2---:R-:W-:Y:S01]  /*453e0*/  IADD3 R14, P3, R49, R2.reuse, RZ ;  /* 0x00000002310e7210 */ /* 0x084fe20007f7e0ff */
[----:B------:R-:W-:Y:S01]  /*453f0*/  IMAD R15, R55, 0x8d, RZ ;  /* 0x0000008d370f7824 */ /* 0x000fe200078e02ff */
[----:B-1----:R-:W-:Y:S01]  /*45400*/  IADD3 R12, P0, R245, R2, RZ ;  /* 0x00000002f50c7210 */ /* 0x002fe20007f1e0ff */
[----:B------:R-:W-:Y:S01]  /*45410*/  IMAD R48, R48, 0x11c, RZ ;  /* 0x0000011c30307824 */ /* 0x000fe200078e02ff */
[----:B------:R-:W-:-:S02]  /*45420*/  PRMT R18, R66, 0x7632, R18 ;  /* 0x0000763242127816 */ /* 0x000fc40000000012 */
[----:B------:R-:W0:Y:S01]  /*45430*/  LDC R43, c[0x0][0x278] ;  /* 0x00009e00ff2b7b82 */ /* 0x000e220000000800 */
[----:B------:R-:W-:-:S07]  /*45440*/  LEA.HI.X.SX32 R13, R59, R3, 0x1, P0 ;  /* 0x000000033b0d7211 */ /* 0x000fce00000f0eff */
[----:B------:R-:W1:Y:S01]  /*45450*/  LDC R59, c[0x0][0x278] ;  /* 0x00009e00ff3b7b82 */ /* 0x000e620000000800 */
[----:B------:R-:W-:Y:S01]  /*45460*/  LEA.HI.X.SX32 R15, R15, R3, 0x1, P3 ;  /* 0x000000030f0f7211 */ /* 0x000fe200018f0eff */
[----:B------:R-:W-:Y:S04]  /*45470*/  STG.E.U16 desc[UR4][R12.64], R66 ;  /* 0x000000420c007986 */ /* 0x000fe8000c101504 */
[----:B------:R2:W-:Y:S02]  /*45480*/  STG.E.U16 desc[UR4][R14.64], R18 ;  /* 0x000000120e007986 */ /* 0x0005e4000c101504 */
[----:B------:R-:W0:Y:S01]  /*45490*/  LDC R45, c[0x0][0x278] ;  /* 0x00009e00ff2d7b82 */ /* 0x000e220000000800 */
[----:B------:R-:W-:-:S07]  /*454a0*/  IADD3 R16, P4, R48, R2, RZ ;  /* 0x0000000230107210 */ /* 0x000fce0007f9e0ff */
[----:B------:R-:W0:Y:S01]  /*454b0*/  LDC R48, c[0x0][0x278] ;  /* 0x00009e00ff307b82 */ /* 0x000e220000000800 */
[-C--:B--2---:R-:W-:Y:S01]  /*454c0*/  IADD3 R14, P0, R40, R2.reuse, RZ ;  /* 0x00000002280e7210 */ /* 0x084fe20007f1e0ff */
[----:B-1----:R-:W-:Y:S01]  /*454d0*/  IMAD R59, R59, 0x90, RZ ;  /* 0x000000903b3b7824 */ /* 0x002fe200078e02ff */
[-C--:B------:R-:W-:Y:S01]  /*454e0*/  LEA.HI.X.SX32 R17, R252, R3.reuse, 0x1, P4 ;  /* 0x00000003fc117211 */ /* 0x080fe200020f0eff */
[----:B---3--:R-:W-:Y:S01]  /*454f0*/  IMAD R37, R37, 0x11e, RZ ;  /* 0x0000011e25257824 */ /* 0x008fe200078e02ff */
[----:B------:R-:W-:Y:S01]  /*45500*/  PRMT R19, R67, 0x7632, R19 ;  /* 0x0000763243137816 */ /* 0x000fe20000000013 */
[----:B----4-:R-:W-:Y:S01]  /*45510*/  IMAD R13, R42, 0x8f, RZ ;  /* 0x0000008f2a0d7824 */ /* 0x010fe200078e02ff */
[----:B------:R-:W-:Y:S01]  /*45520*/  LEA.HI.X.SX32 R15, R59, R3, 0x1, P0 ;  /* 0x000000033b0f7211 */ /* 0x000fe200000f0eff */
[----:B------:R1:W-:Y:S01]  /*45530*/  STG.E.U16 desc[UR4][R16.64], R67 ;  /* 0x0000004310007986 */ /* 0x0003e2000c101504 */
[----:B------:R-:W2:Y:S01]  /*45540*/  LDC R59, c[0x0][0x278] ;  /* 0x00009e00ff3b7b82 */ /* 0x000ea20000000800 */
[----:B------:R-:W-:Y:S01]  /*45550*/  IADD3 R12, P3, R37, R2, RZ ;  /* 0x00000002250c7210 */ /* 0x000fe20007f7e0ff */
[----:B0-----:R-:W-:-:S03]  /*45560*/  IMAD R18, R45, 0x124, RZ ;  /* 0x000001242d127824 */ /* 0x001fc600078e02ff */
[----:B------:R-:W-:-:S03]  /*45570*/  LEA.HI.X.SX32 R13, R13, R3, 0x1, P3 ;  /* 0x000000030d0d7211 */ /* 0x000fc600018f0eff */
[----:B------:R-:W0:Y:S01]  /*45580*/  LDC R252, c[0x0][0x278] ;  /* 0x00009e00fffc7b82 */ /* 0x000e220000000800 */
[----:B-1----:R-:W-:Y:S02]  /*45590*/  IMAD R16, R43, 0x122, RZ ;  /* 0x000001222b107824 */ /* 0x002fe400078e02ff */
[----:B------:R-:W-:Y:S01]  /*455a0*/  IMAD R17, R48, 0x91, RZ ;  /* 0x0000009130117824 */ /* 0x000fe200078e02ff */
[-C--:B------:R-:W-:Y:S02]  /*455b0*/  IADD3 R18, P4, R18, R2.reuse, RZ ;  /* 0x0000000212127210 */ /* 0x080fe40007f9e0ff */
[----:B------:R-:W-:Y:S01]  /*455c0*/  IADD3 R16, P3, R16, R2, RZ ;  /* 0x0000000210107210 */ /* 0x000fe20007f7e0ff */
[----:B------:R1:W-:Y:S01]  /*455d0*/  STG.E.U16 desc[UR4][R12.64], R19 ;  /* 0x000000130c007986 */ /* 0x0003e2000c101504 */
[----:B------:R-:W3:Y:S02]  /*455e0*/  LDC R55, c[0x0][0x278] ;  /* 0x00009e00ff377b82 */ /* 0x000ee40000000800 */
[----:B------:R-:W-:Y:S01]  /*455f0*/  LEA.HI.X.SX32 R17, R17, R3, 0x1, P3 ;  /* 0x0000000311117211 */ /* 0x000fe200018f0eff */
[----:B--2---:R-:W-:-:S05]  /*45600*/  IMAD R59, R59, 0x92, RZ ;  /* 0x000000923b3b7824 */ /* 0x004fca00078e02ff */
[----:B------:R-:W2:Y:S01]  /*45610*/  LDC R54, c[0x0][0x278] ;  /* 0x00009e00ff367b82 */ /* 0x000ea20000000800 */
[----:B-1----:R-:W-:Y:S02]  /*45620*/  PRMT R12, R68, 0x7632, R12 ;  /* 0x00007632440c7816 */ /* 0x002fe4000000000c */
[----:B------:R-:W-:Y:S01]  /*45630*/  LEA.HI.X.SX32 R19, R59, R3, 0x1, P4 ;  /* 0x000000033b137211 */ /* 0x000fe200020f0eff */
[----:B------:R-:W-:Y:S04]  /*45640*/  STG.E.U16 desc[UR4][R14.64], R68 ;  /* 0x000000440e007986 */ /* 0x000fe8000c101504 */
[----:B------:R-:W1:Y:S01]  /*45650*/  LDC R59, c[0x0][0x278] ;  /* 0x00009e00ff3b7b82 */ /* 0x000e620000000800 */
[----:B------:R-:W-:Y:S04]  /*45660*/  STG.E.U16 desc[UR4][R16.64], R12 ;  /* 0x0000000c10007986 */ /* 0x000fe8000c101504 */
[----:B------:R4:W-:Y:S01]  /*45670*/  STG.E.U16 desc[UR4][R18.64], R69 ;  /* 0x0000004512007986 */ /* 0x0009e2000c101504 */
[----:B0-----:R-:W-:-:S02]  /*45680*/  IMAD R252, R252, 0x126, RZ ;  /* 0x00000126fcfc7824 */ /* 0x001fc400078e02ff */
[----:B------:R-:W0:Y:S01]  /*45690*/  LDC R49, c[0x0][0x278] ;  /* 0x00009e00ff317b82 */ /* 0x000e220000000800 */
[----:B---3--:R-:W-:-:S07]  /*456a0*/  IMAD R13, R55, 0x93, RZ ;  /* 0x00000093370d7824 */ /* 0x008fce00078e02ff */
[----:B------:R-:W3:Y:S08]  /*456b0*/  LDC R56, c[0x0][0x278] ;  /* 0x00009e00ff387b82 */ /* 0x000ef00000000800 */
[----:B----4-:R-:W4:Y:S01]  /*456c0*/  LDC R19, c[0x0][0x278] ;  /* 0x00009e00ff137b82 */ /* 0x010f220000000800 */
[----:B--2---:R-:W-:Y:S01]  /*456d0*/  IMAD R48, R54, 0x128, RZ ;  /* 0x0000012836307824 */ /* 0x004fe200078e02ff */
[----:B------:R-:W-:-:S02]  /*456e0*/  IADD3 R12, P0, R252, R2, RZ ;  /* 0x00000002fc0c7210 */ /* 0x000fc40007f1e0ff */
[----:B------:R-:W-:Y:S02]  /*456f0*/  PRMT R69, R69, 0x7632, R69 ;  /* 0x0000763245457816 */ /* 0x000fe40000000045 */
[-C--:B------:R-:W-:Y:S02]  /*45700*/  LEA.HI.X.SX32 R13, R13, R3.reuse, 0x1, P0 ;  /* 0x000000030d0d7211 */ /* 0x080fe400000f0eff */
[----:B------:R-:W-:Y:S01]  /*45710*/  IADD3 R14, P3, R48, R2, RZ ;  /* 0x00000002300e7210 */ /* 0x000fe20007f7e0ff */
[----:B-1----:R-:W-:Y:S01]  /*45720*/  IMAD R59, R59, 0x96, RZ ;  /* 0x000000963b3b7824 */ /* 0x002fe200078e02ff */
[----:B------:R-:W1:Y:S01]  /*45730*/  LDC R42, c[0x0][0x278] ;  /* 0x00009e00ff2a7b82 */ /* 0x000e620000000800 */
[----:B------:R2:W-:Y:S01]  /*45740*/  STG.E.U16 desc[UR4][R12.64], R69 ;  /* 0x000000450c007986 */ /* 0x0005e2000c101504 */
[----:B------:R-:W-:Y:S01]  /*45750*/  LEA.HI.X.SX32 R15, R244, R3, 0x1, P3 ;  /* 0x00000003f40f7211 */ /* 0x000fe200018f0eff */
[----:B0-----:R-:W-:Y:S01]  /*45760*/  IMAD R45, R49, 0x12a, RZ ;  /* 0x0000012a312d7824 */ /* 0x001fe200078e02ff */
[----:B------:R-:W-:-:S04]  /*45770*/  PRMT R18, R70, 0x7632, R18 ;  /* 0x0000763246127816 */ /* 0x000fc80000000012 */
[----:B------:R-:W0:Y:S01]  /*45780*/  LDC R37, c[0x0][0x278] ;  /* 0x00009e00ff257b82 */ /* 0x000e220000000800 */
[----:B----4-:R-:W-:Y:S02]  /*45790*/  IMAD R19, R19, 0x12c, RZ ;  /* 0x0000012c13137824 */ /* 0x010fe400078e02ff */
[----:B---3--:R-:W-:Y:S01]  /*457a0*/  IMAD R17, R56, 0x95, RZ ;  /* 0x0000009538117824 */ /* 0x008fe200078e02ff */
[----:B------:R-:W-:-:S04]  /*457b0*/  IADD3 R16, P4, R45, R2, RZ ;  /* 0x000000022d107210 */ /* 0x000fc80007f9e0ff */
[----:B------:R-:W3:Y:S01]  /*457c0*/  LDC R43, c[0x0][0x278] ;  /* 0x00009e00ff2b7b82 */ /* 0x000ee20000000800 */
[----:B--2---:R-:W-:-:S04]  /*457d0*/  IADD3 R12, P3, R19, R2, RZ ;  /* 0x00000002130c7210 */ /* 0x004fc80007f7e0ff */
[----:B------:R-:W-:-:S03]  /*457e0*/  LEA.HI.X.SX32 R13, R59, R3, 0x1, P3 ;  /* 0x000000033b0d7211 */ /* 0x000fc600018f0eff */
[----:B------:R-:W2:Y:S01]  /*457f0*/  LDC R59, c[0x0][0x278] ;  /* 0x00009e00ff3b7b82 */ /* 0x000ea20000000800 */
[----:B------:R-:W-:Y:S01]  /*45800*/  LEA.HI.X.SX32 R17, R17, R3, 0x1, P4 ;  /* 0x0000000311117211 */ /* 0x000fe200020f0eff */
[----:B------:R-:W-:Y:S04]  /*45810*/  STG.E.U16 desc[UR4][R14.64], R70 ;  /* 0x000000460e007986 */ /* 0x000fe8000c101504 */
[----:B------:R1:W-:Y:S02]  /*45820*/  STG.E.U16 desc[UR4][R16.64], R18 ;  /* 0x0000001210007986 */ /* 0x0003e4000c101504 */
[----:B------:R-:W4:Y:S08]  /*45830*/  LDC R40, c[0x0][0x278] ;  /* 0x00009e00ff287b82 */ /* 0x000f300000000800 */
[----:B------:R-:W4:Y:S01]  /*45840*/  LDC R48, c[0x0][0x278] ;  /* 0x00009e00ff307b82 */ /* 0x000f220000000800 */
[----:B-1----:R-:W-:-:S05]  /*45850*/  IMAD R16, R42, 0x130, RZ ;  /* 0x000001302a107824 */ /* 0x002fca00078e02ff */
[----:B------:R-:W-:Y:S01]  /*45860*/  IADD3 R16, P3, R16, R2, RZ ;  /* 0x0000000210107210 */ /* 0x000fe20007f7e0ff */
[----:B--2---:R-:W-:Y:S01]  /*45870*/  IMAD R59, R59, 0x98, RZ ;  /* 0x000000983b3b7824 */ /* 0x004fe200078e02ff */
[----:B------:R-:W1:Y:S04]  /*45880*/  LDC R244, c[0x0][0x278] ;  /* 0x00009e00fff47b82 */ /* 0x000e680000000800 */
[----:B------:R-:W-:-:S04]  /*45890*/  LEA.HI.X.SX32 R17, R59, R3, 0x1, P3 ;  /* 0x000000033b117211 */ /* 0x000fc800018f0eff */
[----:B------:R-:W2:Y:S01]  /*458a0*/  LDC R59, c[0x0][0x278] ;  /* 0x00009e00ff3b7b82 */ /* 0x000ea20000000800 */
[----:B0-----:R-:W-:Y:S02]  /*458b0*/  IMAD R49, R37, 0x12e, RZ ;  /* 0x0000012e25317824 */ /* 0x001fe400078e02ff */
[----:B---3--:R-:W-:Y:S02]  /*458c0*/  IMAD R18, R43, 0x132, RZ ;  /* 0x000001322b127824 */ /* 0x008fe400078e02ff */
[----:B----4-:R-:W-:Y:S01]  /*458d0*/  IMAD R15, R40, 0x97, RZ ;  /* 0x00000097280f7824 */ /* 0x010fe200078e02ff */
[-C--:B------:R-:W-:Y:S01]  /*458e0*/  IADD3 R14, P0, R49, R2.reuse, RZ ;  /* 0x00000002310e7210 */ /* 0x080fe20007f1e0ff */
[----:B------:R-:W-:Y:S01]  /*458f0*/  IMAD R19, R48, 0x99, RZ ;  /* 0x0000009930137824 */ /* 0x000fe200078e02ff */
[----:B------:R-:W-:Y:S01]  /*45900*/  IADD3 R18, P4, R18, R2, RZ ;  /* 0x0000000212127210 */ /* 0x000fe20007f9e0ff */
[----:B------:R0:W-:Y:S01]  /*45910*/  STG.E.U16 desc[UR4][R12.64], R71 ;  /* 0x000000470c007986 */ /* 0x0001e2000c101504 */
[----:B------:R-:W-:Y:S01]  /*45920*/  LEA.HI.X.SX32 R15, R15, R3, 0x1, P0 ;  /* 0x000000030f0f7211 */ /* 0x000fe200000f0eff */
[----:B------:R-:W3:Y:S01]  /*45930*/  LDC R56, c[0x0][0x278] ;  /* 0x00009e00ff387b82 */ /* 0x000ee20000000800 */
[----:B------:R-:W-:-:S02]  /*45940*/  PRMT R37, R71, 0x7632, R37 ;  /* 0x0000763247257816 */ /* 0x000fc40000000025 */
[----:B------:R-:W-:Y:S01]  /*45950*/  LEA.HI.X.SX32 R19, R19, R3, 0x1, P4 ;  /* 0x0000000313137211 */ /* 0x000fe200020f0eff */
[----:B-1----:R-:W-:Y:S02]  /*45960*/  IMAD R244, R244, 0x134, RZ ;  /* 0x00000134f4f47824 */ /* 0x002fe400078e02ff */
[----:B------:R-:W-:Y:S02]  /*45970*/  STG.E.U16 desc[UR4][R14.64], R37 ;  /* 0x000000250e007986 */ /* 0x000fe4000c101504 */
[----:B------:R-:W1:Y:S01]  /*45980*/  LDC R45, c[0x0][0x278] ;  /* 0x00009e00ff2d7b82 */ /* 0x000e620000000800 */
[----:B0-----:R-:W-:Y:S01]  /*45990*/  PRMT R12, R72, 0x7632, R12 ;  /* 0x00007632480c7816 */ /* 0x001fe2000000000c */
[----:B------:R-:W-:Y:S01]  /*459a0*/  STG.E.U16 desc[UR4][R16.64], R72 ;  /* 0x0000004810007986 */ /* 0x000fe2000c101504 */
[----:B--2---:R-:W-:-:S03]  /*459b0*/  IMAD R59, R59, 0x9a, RZ ;  /* 0x0000009a3b3b7824 */ /* 0x004fc600078e02ff */
[----:B------:R0:W-:Y:S02]  /*459c0*/  STG.E.U16 desc[UR4][R18.64], R12 ;  /* 0x0000000c12007986 */ /* 0x0001e4000c101504 */
[----:B------:R-:W2:Y:S08]  /*459d0*/  LDC R57, c[0x0][0x278] ;  /* 0x00009e00ff397b82 */ /* 0x000eb00000000800 */
[----:B------:R-:W4:Y:S01]  /*459e0*/  LDC R55, c[0x0][0x278] ;  /* 0x00009e00ff377b82 */ /* 0x000f220000000800 */
[----:B0-----:R-:W-:-:S04]  /*459f0*/  IADD3 R12, P3, R244, R2, RZ ;  /* 0x00000002f40c7210 */ /* 0x001fc80007f7e0ff */
[----:B------:R-:W-:-:S03]  /*45a00*/  LEA.HI.X.SX32 R13, R59, R3, 0x1, P3 ;  /* 0x000000033b0d7211 */ /* 0x000fc600018f0eff */
[----:B------:R-:W0:Y:S08]  /*45a10*/  LDC R43, c[0x0][0x278] ;  /* 0x00009e00ff2b7b82 */ /* 0x000e300000000800 */
[----:B------:R-:W2:Y:S01]  /*45a20*/  LDC R59, c[0x0][0x278] ;  /* 0x00009e00ff3b7b82 */ /* 0x000ea20000000800 */
[----:B---3--:R-:W-:-:S05]  /*45a30*/  IMAD R56, R56, 0x138, RZ ;  /* 0x0000013838387824 */ /* 0x008fca00078e02ff */
[----:B------:R-:W-:Y:S02]  /*45a40*/  IADD3 R16, P3, R56, R2, RZ ;  /* 0x0000000238107210 */ /* 0x000fe40007f7e0ff */
[----:B------:R-:W3:Y:S01]  /*45a50*/  LDC R37, c[0x0][0x278] ;  /* 0x00009e00ff257b82 */ /* 0x000ee20000000800 */
[----:B-1----:R-:W-:-:S07]  /*45a60*/  IMAD R45, R45, 0x136, RZ ;  /* 0x000001362d2d7824 */ /* 0x002fce00078e02ff */
[----:B------:R-:W1:Y:S01]  /*45a70*/  LDC R54, c[0x0][0x278] ;  /* 0x00009e00ff367b82 */ /* 0x000e620000000800 */
[----:B--2---:R-:W-:-:S07]  /*45a80*/  IMAD R59, R59, 0x9c, RZ ;  /* 0x0000009c3b3b7824 */ /* 0x004fce00078e02ff */
[----:B------:R-:W2:Y:S01]  /*45a90*/  LDC R40, c[0x0][0x278] ;  /* 0x00009e00ff287b82 */ /* 0x000ea20000000800 */
[----:B------:R-:W-:-:S07]  /*45aa0*/  LEA.HI.X.SX32 R17, R59, R3, 0x1, P3 ;  /* 0x000000033b117211 */ /* 0x000fce00018f0eff */
[----:B------:R-:W1:Y:S01]  /*45ab0*/  LDC R59, c[0x0][0x278] ;  /* 0x00009e00ff3b7b82 */ /* 0x000e620000000800 */
[----:B------:R-:W-:Y:S01]  /*45ac0*/  IMAD R48, R57, 0x13a, RZ ;  /* 0x0000013a39307824 */ /* 0x000fe200078e02ff */
[-C--:B------:R-:W-:Y:S01]  /*45ad0*/  IADD3 R14, P0, R45, R2.reuse, RZ ;  /* 0x000000022d0e7210 */ /* 0x080fe20007f1e0ff */
[----:B----4-:R-:W-:Y:S02]  /*45ae0*/  IMAD R15, R55, 0x9b, RZ ;  /* 0x0000009b370f7824 */ /* 0x010fe400078e02ff */
[----:B0-----:R-:W-:Y:S01]  /*45af0*/  IMAD R19, R43, 0x9d, RZ ;  /* 0x0000009d2b137824 */ /* 0x001fe200078e02ff */
[----:B------:R-:W-:Y:S01]  /*45b00*/  IADD3 R18, P4, R48, R2, RZ ;  /* 0x0000000230127210 */ /* 0x000fe20007f9e0ff */
[----:B------:R0:W-:Y:S01]  /*45b10*/  STG.E.U16 desc[UR4][R12.64], R73 ;  /* 0x000000490c007986 */ /* 0x0001e2000c101504 */
[-C--:B------:R-:W-:Y:S01]  /*45b20*/  LEA.HI.X.SX32 R15, R15, R3.reuse, 0x1, P0 ;  /* 0x000000030f0f7211 */ /* 0x080fe200000f0eff */
[----:B------:R-:W4:Y:S01]  /*45b30*/  LDC R49, c[0x0][0x278] ;  /* 0x00009e00ff317b82 */ /* 0x000f220000000800 */
[----:B------:R-:W-:-:S07]  /*45b40*/  LEA.HI.X.SX32 R19, R19, R3, 0x1, P4 ;  /* 0x0000000313137211 */ /* 0x000fce00020f0eff */
[----:B------:R-:W4:Y:S01]  /*45b50*/  LDC R42, c[0x0][0x278] ;  /* 0x00009e00ff2a7b82 */ /* 0x000f220000000800 */
[----:B0-----:R-:W-:Y:S01]  /*45b60*/  PRMT R73, R73, 0x7632, R73 ;  /* 0x0000763249497816 */ /* 0x001fe20000000049 */
[----:B---3--:R-:W-:Y:S01]  /*45b70*/  IMAD R13, R37, 0x13c, RZ ;  /* 0x0000013c250d7824 */ /* 0x008fe200078e02ff */
[----:B------:R-:W-:-:S03]  /*45b80*/  PRMT R12, R74, 0x7632, R12 ;  /* 0x000076324a0c7816 */ /* 0x000fc6000000000c */
[----:B------:R4:W-:Y:S01]  /*45b90*/  STG.E.U16 desc[UR4][R14.64], R73 ;  /* 0x000000490e007986 */ /* 0x0009e2000c101504 */
[----:B-1----:R-:W-:Y:S01]  /*45ba0*/  IMAD R59, R59, 0x9e, RZ ;  /* 0x0000009e3b3b7824 */ /* 0x002fe200078e02ff */
[----:B------:R-:W0:Y:S02]  /*45bb0*/  LDC R58, c[0x0][0x278] ;  /* 0x00009e00ff3a7b82 */ /* 0x000e240000000800 */
[----:B------:R-:W-:Y:S04]  /*45bc0*/  STG.E.U16 desc[UR4][R16.64], R74 ;  /* 0x0000004a10007986 */ /* 0x000fe8000c101504 */
[----:B------:R1:W-:Y:S02]  /*45bd0*/  STG.E.U16 desc[UR4][R18.64], R12 ;  /* 0x0000000c12007986 */ /* 0x0003e4000c101504 */
[----:B------:R-:W3:Y:S01]  /*45be0*/  LDC R43, c[0x0][0x278] ;  /* 0x00009e00ff2b7b82 */ /* 0x000ee20000000800 */
[----:B--2---:R-:W-:Y:S01]  /*45bf0*/  IMAD R40, R40, 0x13e, RZ ;  /* 0x0000013e28287824 */ /* 0x004fe200078e02ff */
[----:B------:R-:W-:Y:S01]  /*45c00*/  PRMT R37, R75, 0x7632, R37 ;  /* 0x000076324b257816 */ /* 0x000fe20000000025 */
[----:B----4-:R-:W-:-:S05]  /*45c10*/  IMAD R15, R42, 0x9f, RZ ;  /* 0x0000009f2a0f7824 */ /* 0x010fca00078e02ff */
[----:B------:R-:W2:Y:S01]  /*45c20*/  LDC R48, c[0x0][0x278] ;  /* 0x00009e00ff307b82 */ /* 0x000ea20000000800 */
[----:B-1----:R-:W-:-:S04]  /*45c30*/  IADD3 R12, P3, R13, R2, RZ ;  /* 0x000000020d0c7210 */ /* 0x002fc80007f7e0ff */
[----:B------:R-:W-:-:S03]  /*45c40*/  LEA.HI.X.SX32 R13, R59, R3, 0x1, P3 ;  /* 0x000000033b0d7211 */ /* 0x000fc600018f0eff */
[----:B------:R-:W1:Y:S01]  /*45c50*/  LDC R59, c[0x0][0x278] ;  /* 0x00009e00ff3b7b82 */ /* 0x000e620000000800 */
[----:B------:R-:W-:-:S05]  /*45c60*/  IMAD R16, R54, 0x140, RZ ;  /* 0x0000014036107824 */ /* 0x000fca00078e02ff */
[-C--:B------:R-:W-:Y:S01]  /*45c70*/  IADD3 R16, P3, R16, R2.reuse, RZ ;  /* 0x0000000210107210 */ /* 0x080fe20007f7e0ff */
[----:B------:R-:W-:Y:S01]  /*45c80*/  IMAD R18, R49, 0x142, RZ ;  /* 0x0000014231127824 */ /* 0x000fe200078e02ff */
[-C--:B------:R-:W-:Y:S01]  /*45c90*/  IADD3 R14, P0, R40, R2.reuse, RZ ;  /* 0x00000002280e7210 */ /* 0x080fe20007f1e0ff */
[----:B0-----:R-:W-:Y:S01]  /*45ca0*/  IMAD R19, R58, 0xa1, RZ ;  /* 0x000000a13a137824 */ /* 0x001fe200078e02ff */
[----:B------:R3:W-:Y:S01]  /*45cb0*/  STG.E.U16 desc[UR4][R12.64], R75 ;  /* 0x0000004b0c007986 */ /* 0x0007e2000c101504 */
[----:B------:R-:W0:Y:S08]  /*45cc0*/  LDC R45, c[0x0][0x278] ;  /* 0x00009e00ff2d7b82 */ /* 0x000e300000000800 */
[----:B------:R-:W4:Y:S01]  /*45cd0*/  LDC R55, c[0x0][0x278] ;  /* 0x00009e00ff377b82 */ /* 0x000f220000000800 */
[----:B-1----:R-:W-:Y:S01]  /*45ce0*/  IMAD R59, R59, 0xa0, RZ ;  /* 0x000000a03b3b7824 */ /* 0x002fe200078e02ff */
[----:B------:R-:W-:-:S02]  /*45cf0*/  IADD3 R18, P4, R18, R2, RZ ;  /* 0x0000000212127210 */ /* 0x000fc40007f9e0ff */
[-C--:B------:R-:W-:Y:S01]  /*45d00*/  LEA.HI.X.SX32 R15, R15, R3.reuse, 0x1, P0 ;  /* 0x000000030f0f7211 */ /* 0x080fe200000f0eff */
[----:B--2---:R-:W-:Y:S01]  /*45d10*/  IMAD R48, R48, 0x148, RZ ;  /* 0x0000014830307824 */ /* 0x004fe200078e02ff */
[-C--:B------:R-:W-:Y:S02]  /*45d20*/  LEA.HI.X.SX32 R17, R59, R3.reuse, 0x1, P3 ;  /* 0x000000033b117211 */ /* 0x080fe400018f0eff */
[----:B------:R-:W1:Y:S08]  /*45d30*/  LDC R40, c[0x0][0x278] ;  /* 0x00009e00ff287b82 */ /* 0x000e700000000800 */
[----:B------:R-:W2:Y:S01]  /*45d40*/  LDC R59, c[0x0][0x278] ;  /* 0x00009e00ff3b7b82 */ /* 0x000ea20000000800 */
[----:B------:R-:W-:Y:S01]  /*45d50*/  LEA.HI.X.SX32 R19, R19, R3, 0x1, P4 ;  /* 0x0000000313137211 */ /* 0x000fe200020f0eff */
[----:B---3--:R-:W-:Y:S01]  /*45d60*/  IMAD R13, R43, 0x144, RZ ;  /* 0x000001442b0d7824 */ /* 0x008fe200078e02ff */
[----:B------:R-:W-:Y:S01]  /*45d70*/  PRMT R12, R76, 0x7632, R12 ;  /* 0x000076324c0c7816 */ /* 0x000fe2000000000c */
[----:B------:R3:W-:Y:S04]  /*45d80*/  STG.E.U16 desc[UR4][R14.64], R37 ;  /* 0x000000250e007986 */ /* 0x0007e8000c101504 */
[----:B------:R-:W-:Y:S01]  /*45d90*/  STG.E.U16 desc[UR4][R16.64], R76 ;  /* 0x0000004c10007986 */ /* 0x000fe2000c101504 */
[----:B0-----:R-:W-:Y:S01]  /*45da0*/  IMAD R45, R45, 0x146, RZ ;  /* 0x000001462d2d7824 */ /* 0x001fe200078e02ff */
[----:B------:R-:W0:Y:S02]  /*45db0*/  LDC R43, c[0x0][0x278] ;  /* 0x00009e00ff2b7b82 */ /* 0x000e240000000800 */
[----:B------:R4:W-:Y:S06]  /*45dc0*/  STG.E.U16 desc[UR4][R18.64], R12 ;  /* 0x0000000c12007986 */ /* 0x0009ec000c101504 */
[----:B---3--:R-:W3:Y:S01]  /*45dd0*/  LDC R37, c[0x0][0x278] ;  /* 0x00009e00ff257b82 */ /* 0x008ee20000000800 */
[----:B--2---:R-:W-:Y:S01]  /*45de0*/  IMAD R59, R59, 0xa2, RZ ;  /* 0x000000a23b3b7824 */ /* 0x004fe200078e02ff */
[-C--:B----4-:R-:W-:Y:S01]  /*45df0*/  IADD3 R12, P0, R13, R2.reuse, RZ ;  /* 0x000000020d0c7210 */ /* 0x090fe20007f1e0ff */
[----:B------:R-:W-:Y:S01]  /*45e00*/  IMAD R15, R55, 0xa3, RZ ;  /* 0x000000a3370f7824 */ /* 0x000fe200078e02ff */
[----:B------:R-:W-:-:S04]  /*45e10*/  IADD3 R16, P4, R48, R2, RZ ;  /* 0x0000000230107210 */ /* 0x000fc80007f9e0ff */
[----:B------:R-:W2:Y:S01]  /*45e20*/  LDC R19, c[0x0][0x278] ;  /* 0x00009e00ff137b82 */ /* 0x000ea20000000800 */
[----:B------:R-:W-:-:S07]  /*45e30*/  LEA.HI.X.SX32 R13, R59, R3, 0x1, P0 ;  /* 0x000000033b0d7211 */ /* 0x000fce00000f0eff */
[----:B------:R-:W4:Y:S01]  /*45e40*/  LDC R59, c[0x0][0x278] ;  /* 0x00009e00ff3b7b82 */ /* 0x000f220000000800 */
[----:B------:R-:W-:Y:S02]  /*45e50*/  IADD3 R14, P3, R45, R2, RZ ;  /* 0x000000022d0e7210 */ /* 0x000fe40007f7e0ff */
[----:B------:R-:W-:Y:S01]  /*45e60*/  PRMT R18, R77, 0x7632, R18 ;  /* 0x000076324d127816 */ /* 0x000fe20000000012 */
[----:B---3--:R-:W-:-:S04]  /*45e70*/  IMAD R37, R37, 0x14c, RZ ;  /* 0x0000014c25257824 */ /* 0x008fc800078e02ff */
[----:B------:R-:W3:Y:S08]  /*45e80*/  LDC R42, c[0x0][0x278] ;  /* 0x00009e00ff2a7b82 */ /* 0x000ef00000000800 */
[----:B------:R-:W3:Y:S01]  /*45e90*/  LDC R48, c[0x0][0x278] ;  /* 0x00009e00ff307b82 */ /* 0x000ee20000000800 */
[----:B----4-:R-:W-:Y:S01]  /*45ea0*/  IMAD R59, R59, 0xa4, RZ ;  /* 0x000000a43b3b7824 */ /* 0x010fe200078e02ff */
[----:B------:R-:W-:Y:S01]  /*45eb0*/  STG.E.U16 desc[UR4][R12.64], R77 ;  /* 0x0000004d0c007986 */ /* 0x000fe2000c101504 */
[----:B--2---:R-:W-:-:S05]  /*45ec0*/  IMAD R19, R19, 0x14a, RZ ;  /* 0x0000014a13137824 */ /* 0x004fca00078e02ff */
[----:B------:R-:W2:Y:S01]  /*45ed0*/  LDC R54, c[0x0][0x278] ;  /* 0x00009e00ff367b82 */ /* 0x000ea20000000800 */
[----:B------:R-:W-:-:S07]  /*45ee0*/  LEA.HI.X.SX32 R17, R59, R3, 0x1, P4 ;  /* 0x000000033b117211 */ /* 0x000fce00020f0eff */
[----:B------:R-:W4:Y:S01]  /*45ef0*/  LDC R59, c[0x0][0x278] ;  /* 0x00009e00ff3b7b82 */ /* 0x000f220000000800 */
[----:B------:R-:W-:-:S05]  /*45f00*/  LEA.HI.X.SX32 R15, R15, R3, 0x1, P3 ;  /* 0x000000030f0f7211 */ /* 0x000fca00018f0eff */
[----:B------:R1:W-:Y:S02]  /*45f10*/  STG.E.U16 desc[UR4][R14.64], R18 ;  /* 0x000000120e007986 */ /* 0x0003e4000c101504 */
[----:B------:R-:W3:Y:S08]  /*45f20*/  LDC R45, c[0x0][0x278] ;  /* 0x00009e00ff2d7b82 */ /* 0x000ef00000000800 */
[----:B------:R-:W2:Y:S01]  /*45f30*/  LDC R55, c[0x0][0x278] ;  /* 0x00009e00ff377b82 */ /* 0x000ea20000000800 */
[----:B-1----:R-:W-:Y:S01]  /*45f40*/  IADD3 R14, P0, R37, R2, RZ ;  /* 0x00000002250e7210 */ /* 0x002fe20007f1e0ff */
[----:B----4-:R-:W-:-:S06]  /*45f50*/  IMAD R59, R59, 0xa6, RZ ;  /* 0x000000a63b3b7824 */ /* 0x010fcc00078e02ff */
[----:B------:R-:W1:Y:S01]  /*45f60*/  LDC R49, c[0x0][0x278] ;  /* 0x00009e00ff317b82 */ /* 0x000e620000000800 */
[----:B------:R-:W-:-:S07]  /*45f70*/  LEA.HI.X.SX32 R15, R59, R3, 0x1, P0 ;  /* 0x000000033b0f7211 */ /* 0x000fce00000f0eff */
[----:B------:R-:W4:Y:S01]  /*45f80*/  LDC R59, c[0x0][0x278] ;  /* 0x00009e00ff3b7b82 */ /* 0x000f220000000800 */
[----:B0-----:R-:W-:Y:S01]  /*45f90*/  IMAD R18, R43, 0x150, RZ ;  /* 0x000001502b127824 */ /* 0x001fe200078e02ff */
[----:B------:R-:W-:-:S04]  /*45fa0*/  IADD3 R12, P3, R19, R2, RZ ;  /* 0x00000002130c7210 */ /* 0x000fc80007f7e0ff */
[----:B------:R-:W-:Y:S01]  /*45fb0*/  IADD3 R18, P4, R18, R2, RZ ;  /* 0x0000000212127210 */ /* 0x000fe20007f9e0ff */
[----:B------:R-:W-:Y:S01]  /*45fc0*/  IMAD R13, R40, 0xa5, RZ ;  /* 0x000000a5280d7824 */ /* 0x000fe200078e02ff */
[----:B------:R0:W-:Y:S01]  /*45fd0*/  STG.E.U16 desc[UR4][R16.64], R78 ;  /* 0x0000004e10007986 */ /* 0x0001e2000c101504 */
[----:B---3--:R-:W-:Y:S01]  /*45fe0*/  IMAD R57, R45, 0x152, RZ ;  /* 0x000001522d397824 */ /* 0x008fe200078e02ff */
[----:B------:R-:W3:Y:S08]  /*45ff0*/  LDC R56, c[0x0][0x278] ;  /* 0x00009e00ff387b82 */ /* 0x000ef00000000800 */
[----:B------:R-:W3:Y:S01]  /*46000*/  LDC R37, c[0x0][0x278] ;  /* 0x00009e00ff257b82 */ /* 0x000ee20000000800 */
[----:B----4-:R-:W-:-:S02]  /*46010*/  IMAD R59, R59, 0xa8, RZ ;  /* 0x000000a83b3b7824 */ /* 0x010fc400078e02ff */
[----:B0-----:R-:W-:Y:S01]  /*46020*/  IMAD R16, R42, 0x14e, RZ ;  /* 0x0000014e2a107824 */ /* 0x001fe200078e02ff */
[----:B------:R-:W-:Y:S01]  /*46030*/  PRMT R78, R78, 0x7632, R78 ;  /* 0x000076324e4e7816 */ /* 0x000fe2000000004e */
[----:B------:R-:W-:Y:S01]  /*46040*/  IMAD R17, R48, 0xa7, RZ ;  /* 0x000000a730117824 */ /* 0x000fe200078e02ff */
[-C--:B------:R-:W-:Y:S02]  /*46050*/  LEA.HI.X.SX32 R19, R59, R3.reuse, 0x1, P4 ;  /* 0x000000033b137211 */ /* 0x080fe400020f0eff */
[----:B------:R-:W0:Y:S08]  /*46060*/  LDC R43, c[0x0][0x278] ;  /* 0x00009e00ff2b7b82 */ /* 0x000e300000000800 */
[----:B------:R-:W4:Y:S01]  /*46070*/  LDC R59, c[0x0][0x278] ;  /* 0x00009e00ff3b7b82 */ /* 0x000f220000000800 */
[----:B------:R-:W-:-:S02]  /*46080*/  LEA.HI.X.SX32 R13, R13, R3, 0x1, P3 ;  /* 0x000000030d0d7211 */ /* 0x000fc400018f0eff */
[----:B------:R-:W-:Y:S01]  /*46090*/  IADD3 R16, P3, R16, R2, RZ ;  /* 0x0000000210107210 */ /* 0x000fe20007f7e0ff */
[----:B--2---:R-:W-:Y:S02]  /*460a0*/  IMAD R48, R54, 0x154, RZ ;  /* 0x0000015436307824 */ /* 0x004fe400078e02ff */
[----:B------:R2:W-:Y:S01]  /*460b0*/  STG.E.U16 desc[UR4][R12.64], R78 ;  /* 0x0000004e0c007986 */ /* 0x0005e2000c101504 */
[----:B------:R-:W-:Y:S01]  /*460c0*/  LEA.HI.X.SX32 R17, R17, R3, 0x1, P3 ;  /* 0x0000000311117211 */ /* 0x000fe200018f0eff */
[----:B-1----:R-:W-:Y:S01]  /*460d0*/  IMAD R42, R49, 0x156, RZ ;  /* 0x00000156312a7824 */ /* 0x002fe200078e02ff */
[----:B------:R-:W1:Y:S01]  /*460e0*/  LDC R45, c[0x0][0x278] ;  /* 0x00009e00ff2d7b82 */ /* 0x000e620000000800 */
[----:B------:R3:W-:Y:S07]  /*460f0*/  STG.E.U16 desc[UR4][R14.64], R79 ;  /* 0x0000004f0e007986 */ /* 0x0007ee000c101504 */
[----:B------:R-:W1:Y:S01]  /*46100*/  LDC R40, c[0x0][0x278] ;  /* 0x00009e00ff287b82 */ /* 0x000e620000000800 */
[----:B--2---:R-:W-:-:S02]  /*46110*/  PRMT R12, R79, 0x7632, R12 ;  /* 0x000076324f0c7816 */ /* 0x004fc4000000000c */
[----:B---3--:R-:W-:-:S03]  /*46120*/  IADD3 R14, P3, R48, R2, RZ ;  /* 0x00000002300e7210 */ /* 0x008fc60007f7e0ff */
[----:B------:R-:W-:Y:S01]  /*46130*/  STG.E.U16 desc[UR4][R16.64], R12 ;  /* 0x0000000c10007986 */ /* 0x000fe2000c101504 */
[----:B----4-:R-:W-:Y:S01]  /*46140*/  IMAD R59, R59, 0xaa, RZ ;  /* 0x000000aa3b3b7824 */ /* 0x010fe200078e02ff */
[----:B------:R-:W2:Y:S02]  /*46150*/  LDC R49, c[0x0][0x278] ;  /* 0x00009e00ff317b82 */ /* 0x000ea40000000800 */
[----:B------:R3:W-:Y:S02]  /*46160*/  STG.E.U16 desc[UR4][R18.64], R80 ;  /* 0x0000005012007986 */ /* 0x0007e4000c101504 */
[----:B------:R-:W-:-:S04]  /*46170*/  LEA.HI.X.SX32 R15, R59, R3, 0x1, P3 ;  /* 0x000000033b0f7211 */ /* 0x000fc800018f0eff */
[----:B------:R-:W4:Y:S08]  /*46180*/  LDC R59, c[0x0][0x278] ;  /* 0x00009e00ff3b7b82 */ /* 0x000f300000000800 */
[----:B---3--:R-:W3:Y:S01]  /*46190*/  LDC R19, c[0x0][0x278] ;  /* 0x00009e00ff137b82 */ /* 0x008ee20000000800 */
[----:B------:R-:W-:Y:S01]  /*461a0*/  IMAD R13, R55, 0xa9, RZ ;  /* 0x000000a9370d7824 */ /* 0x000fe200078e02ff */
[----:B------:R-:W-:-:S02]  /*461b0*/  IADD3 R12, P0, R57, R2, RZ ;  /* 0x00000002390c7210 */ /* 0x000fc40007f1e0ff */
[----:B------:R-:W-:Y:S02]  /*461c0*/  PRMT R80, R80, 0x7632, R80 ;  /* 0x0000763250507816 */ /* 0x000fe40000000050 */
[----:B------:R-:W-:Y:S01]  /*461d0*/  LEA.HI.X.SX32 R13, R13, R3, 0x1, P0 ;  /* 0x000000030d0d7211 */ /* 0x000fe200000f0eff */
[----:B------:R-:W-:Y:S01]  /*461e0*/  IMAD R17, R56, 0xab, RZ ;  /* 0x000000ab38117824 */ /* 0x000fe200078e02ff */
[----:B------:R-:W-:Y:S01]  /*461f0*/  IADD3 R16, P4, R42, R2, RZ ;  /* 0x000000022a107210 */ /* 0x000fe20007f9e0ff */
[----:B------:R-:W-:Y:S01]  /*46200*/  IMAD R37, R37, 0x15a, RZ ;  /* 0x0000015a25257824 */ /* 0x000fe200078e02ff */
[----:B------:R-:W-:Y:S01]  /*46210*/  PRMT R18, R81, 0x7632, R18 ;  /* 0x0000763251127816 */ /* 0x000fe20000000012 */
[----:B------:R0:W-:Y:S01]  /*46220*/  STG.E.U16 desc[UR4][R12.64], R80 ;  /* 0x000000500c007986 */ /* 0x0001e2000c101504 */
[----:B------:R-:W1:Y:S01]  /*46230*/  LDC R48, c[0x0][0x278] ;  /* 0x00009e00ff307b82 */ /* 0x000e620000000800 */
[----:B----4-:R-:W-:-:S07]  /*46240*/  IMAD R59, R59, 0xac, RZ ;  /* 0x000000ac3b3b7824 */ /* 0x010fce00078e02ff */
[----:B------:R-:W4:Y:S01]  /*46250*/  LDC R54, c[0x0][0x278] ;  /* 0x00009e00ff367b82 */ /* 0x000f220000000800 */
[----:B---3--:R-:W-:Y:S01]  /*46260*/  IMAD R19, R19, 0x158, RZ ;  /* 0x0000015813137824 */ /* 0x008fe200078e02ff */
[----:B------:R-:W-:-:S06]  /*46270*/  LEA.HI.X.SX32 R17, R17, R3, 0x1, P4 ;  /* 0x0000000311117211 */ /* 0x000fcc00020f0eff */
[----:B------:R-:W3:Y:S01]  /*46280*/  LDC R42, c[0x0][0x278] ;  /* 0x00009e00ff2a7b82 */ /* 0x000ee20000000800 */
[----:B0-----:R-:W-:-:S04]  /*46290*/  IADD3 R12, P3, R19, R2, RZ ;  /* 0x00000002130c7210 */ /* 0x001fc80007f7e0ff */
[----:B------:R-:W-:-:S03]  /*462a0*/  LEA.HI.X.SX32 R13, R59, R3, 0x1, P3 ;  /* 0x000000033b0d7211 */ /* 0x000fc600018f0eff */
[----:B------:R-:W0:Y:S01]  /*462b0*/  LDC R59, c[0x0][0x278] ;  /* 0x00009e00ff3b7b82 */ /* 0x000e220000000800 */
[----:B------:R-:W-:Y:S04]  /*462c0*/  STG.E.U16 desc[UR4][R14.64], R81 ;  /* 0x000000510e007986 */ /* 0x000fe8000c101504 */
[----:B------:R1:W-:Y:S01]  /*462d0*/  STG.E.U16 desc[UR4][R16.64], R18 ;  /* 0x0000001210007986 */ /* 0x0003e2000c101504 */
[----:B--2---:R-:W-:Y:S02]  /*462e0*/  IMAD R19, R49, 0xaf, RZ ;  /* 0x000000af31137824 */ /* 0x004fe400078e02ff */
[----:B------:R-:W2:Y:S08]  /*462f0*/  LDC R56, c[0x0][0x278] ;  /* 0x00009e00ff387b82 */ /* 0x000eb00000000800 */
[----:B------:R-:W2:Y:S01]  /*46300*/  LDC R55, c[0x0][0x278] ;  /* 0x00009e00ff377b82 */ /* 0x000ea20000000800 */
[----:B-1----:R-:W-:-:S05]  /*46310*/  IMAD R16, R43, 0x15c, RZ ;  /* 0x0000015c2b107824 */ /* 0x002fca00078e02ff */
[----:B------:R-:W-:Y:S01]  /*46320*/  IADD3 R16, P3, R16, R2, RZ ;  /* 0x0000000210107210 */ /* 0x000fe20007f7e0ff */
[----:B0-----:R-:W-:Y:S01]  /*46330*/  IMAD R59, R59, 0xae, RZ ;  /* 0x000000ae3b3b7824 */ /* 0x001fe200078e02ff */
[----:B------:R-:W0:Y:S04]  /*46340*/  LDC R57, c[0x0][0x278] ;  /* 0x00009e00ff397b82 */ /* 0x000e280000000800 */
[----:B------:R-:W-:-:S04]  /*46350*/  LEA.HI.X.SX32 R17, R59, R3, 0x1, P3 ;  /* 0x000000033b117211 */ /* 0x000fc800018f0eff */
[----:B------:R-:W1:Y:S01]  /*46360*/  LDC R59, c[0x0][0x278] ;  /* 0x00009e00ff3b7b82 */ /* 0x000e620000000800 */
[----:B------:R-:W-:Y:S01]  /*46370*/  IMAD R18, R45, 0x15e, RZ ;  /* 0x0000015e2d127824 */ /* 0x000fe200078e02ff */
[-C--:B------:R-:W-:Y:S01]  /*46380*/  IADD3 R14, P0, R37, R2.reuse, RZ ;  /* 0x00000002250e7210 */ /* 0x080fe20007f1e0ff */
[----:B------:R-:W-:Y:S01]  /*46390*/  IMAD R15, R40, 0xad, RZ ;  /* 0x000000ad280f7824 */ /* 0x000fe200078e02ff */
[----:B------:R4:W-:Y:S02]  /*463a0*/  STG.E.U16 desc[UR4][R12.64], R82 ;  /* 0x000000520c007986 */ /* 0x0009e4000c101504 */
[----:B------:R-:W-:Y:S02]  /*463b0*/  IADD3 R18, P4, R18, R2, RZ ;  /* 0x0000000212127210 */ /* 0x000fe40007f9e0ff */
[-C--:B------:R-:W-:Y:S01]  /*463c0*/  LEA.HI.X.SX32 R15, R15, R3.reuse, 0x1, P0 ;  /* 0x000000030f0f7211 */ /* 0x080fe200000f0eff */
[----:B------:R-:W0:Y:S01]  /*463d0*/  LDC R40, c[0x0][0x278] ;  /* 0x00009e00ff287b82 */ /* 0x000e220000000800 */
[----:B------:R-:W-:-:S02]  /*463e0*/  LEA.HI.X.SX32 R19, R19, R3, 0x1, P4 ;  /* 0x0000000313137211 */ /* 0x000fc400020f0eff */
[----:B----4-:R-:W-:Y:S01]  /*463f0*/  PRMT R82, R82, 0x7632, R82 ;  /* 0x0000763252527816 */ /* 0x010fe20000000052 */
[----:B---3--:R-:W-:Y:S01]  /*46400*/  IMAD R13, R42, 0x160, RZ ;  /* 0x000001602a0d7824 */ /* 0x008fe200078e02ff */
[----:B------:R-:W-:-:S03]  /*46410*/  PRMT R12, R83, 0x7632, R12 ;  /* 0x00007632530c7816 */ /* 0x000fc6000000000c */
[----:B------:R-:W3:Y:S01]  /*46420*/  LDC R43, c[0x0][0x278] ;  /* 0x00009e00ff2b7b82 */ /* 0x000ee20000000800 */
[----:B------:R4:W-:Y:S01]  /*46430*/  STG.E.U16 desc[UR4][R14.64], R82 ;  /* 0x000000520e007986 */ /* 0x0009e2000c101504 */
[----:B-1----:R-:W-:-:S03]  /*46440*/  IMAD R59, R59, 0xb0, RZ ;  /* 0x000000b03b3b7824 */ /* 0x002fc600078e02ff */
[----:B------:R-:W-:Y:S01]  /*46450*/  STG.E.U16 desc[UR4][R16.64], R83 ;  /* 0x0000005310007986 */ /* 0x000fe2000c101504 */
[----:B------:R-:W-:Y:S02]  /*46460*/  IMAD R37, R48, 0x162, RZ ;  /* 0x0000016230257824 */ /* 0x000fe400078e02ff */
[----:B------:R-:W1:Y:S01]  /*46470*/  LDC R42, c[0x0][0x278] ;  /* 0x00009e00ff2a7b82 */ /* 0x000e620000000800 */
[----:B------:R2:W-:Y:S01]  /*46480*/  STG.E.U16 desc[UR4][R18.64], R12 ;  /* 0x0000000c12007986 */ /* 0x0005e2000c101504 */
[----:B----4-:R-:W-:-:S06]  /*46490*/  IMAD R15, R54, 0xb1, RZ ;  /* 0x000000b1360f7824 */ /* 0x010fcc00078e02ff */
[----:B------:R-:W4:Y:S01]  /*464a0*/  LDC R45, c[0x0][0x278] ;  /* 0x00009e00ff2d7b82 */ /* 0x000f220000000800 */
[-C--:B--2---:R-:W-:Y:S01]  /*464b0*/  IADD3 R12, P3, R13, R2.reuse, RZ ;  /* 0x000000020d0c7210 */ /* 0x084fe20007f7e0ff */
[----:B------:R-:W-:Y:S01]  /*464c0*/  IMAD R16, R56, 0x164, RZ ;  /* 0x0000016438107824 */ /* 0x000fe200078e02ff */
[-C--:B------:R-:W-:Y:S01]  /*464d0*/  IADD3 R14, P0, R37, R2.reuse, RZ ;  /* 0x00000002250e7210 */ /* 0x080fe20007f1e0ff */
[----:B------:R-:W-:Y:S01]  /*464e0*/  IMAD R18, R55, 0x166, RZ ;  /* 0x0000016637127824 */ /* 0x000fe200078e02ff */
[-C--:B------:R-:W-:Y:S01]  /*464f0*/  LEA.HI.X.SX32 R13, R59, R3.reuse, 0x1, P3 ;  /* 0x000000033b0d7211 */ /* 0x080fe200018f0eff */
[----:B0-----:R-:W-:Y:S02]  /*46500*/  IMAD R19, R57, 0xb3, RZ ;  /* 0x000000b339137824 */ /* 0x001fe400078e02ff */
[----:B------:R-:W0:Y:S01]  /*46510*/  LDC R59, c[0x0][0x278] ;  /* 0x00009e00ff3b7b82 */ /* 0x000e220000000800 */
[----:B------:R-:W-:Y:S01]  /*46520*/  IADD3 R16, P3, R16, R2, RZ ;  /* 0x0000000210107210 */ /* 0x000fe20007f7e0ff */
[----:B------:R2:W-:Y:S01]  /*46530*/  STG.E.U16 desc[UR4][R12.64], R84 ;  /* 0x000000540c007986 */ /* 0x0005e2000c101504 */
[----:B------:R-:W-:-:S02]  /*46540*/  LEA.HI.X.SX32 R15, R15, R3, 0x1, P0 ;  /* 0x000000030f0f7211 */ /* 0x000fc400000f0eff */
[----:B------:R-:W-:-:S03]  /*46550*/  IADD3 R18, P4, R18, R2, RZ ;  /* 0x0000000212127210 */ /* 0x000fc60007f9e0ff */
[----:B------:R-:W4:Y:S01]  /*46560*/  LDC R37, c[0x0][0x278] ;  /* 0x00009e00ff257b82 */ /* 0x000f220000000800 */
[----:B--2---:R-:W-:-:S07]  /*46570*/  PRMT R84, R84, 0x7632, R84 ;  /* 0x0000763254547816 */ /* 0x004fce0000000054 */
[----:B------:R-:W2:Y:S01]  /*46580*/  LDC R83, c[0x0][0x278] ;  /* 0x00009e00ff537b82 */ /* 0x000ea20000000800 */
[----:B0-----:R-:W-:Y:S01]  /*46590*/  IMAD R59, R59, 0xb2, RZ ;  /* 0x000000b23b3b7824 */ /* 0x001fe200078e02ff */
[----:B------:R0:W-:Y:S06]  /*465a0*/  STG.E.U16 desc[UR4][R14.64], R84 ;  /* 0x000000540e007986 */ /* 0x0001ec000c101504 */
[----:B------:R-:W2:Y:S01]  /*465b0*/  LDC R82, c[0x0][0x278] ;  /* 0x00009e00ff527b82 */ /* 0x000ea20000000800 */
[-C--:B------:R-:W-:Y:S02]  /*465c0*/  LEA.HI.X.SX32 R17, R59, R3.reuse, 0x1, P3 ;  /* 0x000000033b117211 */ /* 0x080fe400018f0eff */
[----:B------:R-:W-:-:S02]  /*465d0*/  LEA.HI.X.SX32 R19, R19, R3, 0x1, P4 ;  /* 0x0000000313137211 */ /* 0x000fc400020f0eff */
[----:B------:R-:W-:Y:S01]  /*465e0*/  PRMT R12, R85, 0x7632, R12 ;  /* 0x00007632550c7816 */ /* 0x000fe2000000000c */
[----:B------:R4:W-:Y:S02]  /*465f0*/  STG.E.U16 desc[UR4][R16.64], R85 ;  /* 0x0000005510007986 */ /* 0x0009e4000c101504 */
[----:B------:R-:W2:Y:S01]  /*46600*/  LDC R81, c[0x0][0x278] ;  /* 0x00009e00ff517b82 */ /* 0x000ea20000000800 */
[----:B0-----:R-:W-:Y:S01]  /*46610*/  IMAD R84, R40, 0x168, RZ ;  /* 0x0000016828547824 */ /* 0x001fe200078e02ff */
[----:B------:R0:W-:Y:S01]  /*46620*/  STG.E.U16 desc[UR4][R18.64], R12 ;  /* 0x0000000c12007986 */ /* 0x0001e2000c101504 */
[----:B-1----:R-:W-:Y:S02]  /*46630*/  IMAD R42, R42, 0x16a, RZ ;  /* 0x0000016a2a2a7824 */ /* 0x002fe400078e02ff */
[----:B---3--:R-:W-:Y:S02]  /*46640*/  IMAD R43, R43, 0x16c, RZ ;  /* 0x0000016c2b2b7824 */ /* 0x008fe400078e02ff */
[----:B----4-:R-:W-:Y:S01]  /*46650*/  IMAD R15, R45, 0xb5, RZ ;  /* 0x000000b52d0f7824 */ /* 0x010fe200078e02ff */
[----:B------:R-:W1:Y:S08]  /*46660*/  LDC R80, c[0x0][0x278] ;  /* 0x00009e00ff507b82 */ /* 0x000e700000000800 */
[----:B------:R-:W3:Y:S01]  /*46670*/  LDC R85, c[0x0][0x278] ;  /* 0x00009e00ff557b82 */ /* 0x000ee20000000800 */
[----:B0-----:R-:W-:-:S04]  /*46680*/  IADD3 R12, P0, R84, R2, RZ ;  /* 0x00000002540c7210 */ /* 0x001fc80007f1e0ff */
[----:B------:R-:W-:-:S03]  /*46690*/  LEA.HI.X.SX32 R13, R39, R3, 0x1, P0 ;  /* 0x00000003270d7211 */ /* 0x000fc600000f0eff */
[----:B------:R-:W0:Y:S01]  /*466a0*/  LDC R39, c[0x0][0x278] ;  /* 0x00009e00ff277b82 */ /* 0x000e220000000800 */
[-C--:B------:R-:W-:Y:S02]  /*466b0*/  IADD3 R14, P3, R42, R2.reuse, RZ ;  /* 0x000000022a0e7210 */ /* 0x080fe40007f7e0ff */
[----:B------:R-:W-:Y:S01]  /*466c0*/  IADD3 R16, P4, R43, R2, RZ ;  /* 0x000000022b107210 */ /* 0x000fe20007f9e0ff */
[----:B------:R4:W-:Y:S01]  /*466d0*/  STG.E.U16 desc[UR4][R12.64], R86 ;  /* 0x000000560c007986 */ /* 0x0009e2000c101504 */
[-C--:B------:R-:W-:Y:S02]  /*466e0*/  LEA.HI.X.SX32 R15, R15, R3.reuse, 0x1, P3 ;  /* 0x000000030f0f7211 */ /* 0x080fe400018f0eff */
[----:B------:R-:W-:Y:S01]  /*466f0*/  PRMT R18, R86, 0x7632, R18 ;  /* 0x0000763256127816 */ /* 0x000fe20000000012 */
[----:B------:R-:W1:Y:S01]  /*46700*/  LDC R79, c[0x0][0x278] ;  /* 0x00009e00ff4f7b82 */ /* 0x000e620000000800 */
[----:B------:R-:W-:Y:S01]  /*46710*/  LEA.HI.X.SX32 R17, R38, R3, 0x1, P4 ;  /* 0x0000000326117211 */ /* 0x000fe200020f0eff */
[----:B--2---:R-:W-:-:S02]  /*46720*/  IMAD R83, R83, 0x170, RZ ;  /* 0x0000017053537824 */ /* 0x004fc400078e02ff */
[----:B---3--:R-:W-:-:S04]  /*46730*/  IMAD R85, R85, 0x16e, RZ ;  /* 0x0000016e55557824 */ /* 0x008fc800078e02ff */
[----:B------:R-:W2:Y:S01]  /*46740*/  LDC R38, c[0x0][0x278] ;  /* 0x00009e00ff267b82 */ /* 0x000ea20000000800 */
[----:B----4-:R-:W-:Y:S02]  /*46750*/  IMAD R13, R37, 0xb7, RZ ;  /* 0x000000b7250d7824 */ /* 0x010fe400078e02ff */
[----:B------:R-:W-:Y:S01]  /*46760*/  IMAD R82, R82, 0x172, RZ ;  /* 0x0000017252527824 */ /* 0x000fe200078e02ff */
[-C--:B------:R-:W-:Y:S01]  /*46770*/  IADD3 R12, P3, R85, R2.reuse, RZ ;  /* 0x00000002550c7210 */ /* 0x080fe20007f7e0ff */
[----:B------:R-:W-:Y:S01]  /*46780*/  IMAD R81, R81, 0x174, RZ ;  /* 0x0000017451517824 */ /* 0x000fe200078e02ff */
[----:B------:R3:W-:Y:S01]  /*46790*/  STG.E.U16 desc[UR4][R14.64], R18 ;  /* 0x000000120e007986 */ /* 0x0007e2000c101504 */
[----:B------:R-:W-:Y:S01]  /*467a0*/  PRMT R19, R87, 0x7632, R19 ;  /* 0x0000763257137816 */ /* 0x000fe20000000013 */
[----:B------:R-:W4:Y:S01]  /*467b0*/  LDC R78, c[0x0][0x278] ;  /* 0x00009e00ff4e7b82 */ /* 0x000f220000000800 */
[----:B------:R-:W-:Y:S01]  /*467c0*/  LEA.HI.X.SX32 R13, R13, R3, 0x1, P3 ;  /* 0x000000030d0d7211 */ /* 0x000fe200018f0eff */
[----:B------:R0:W-:Y:S04]  /*467d0*/  STG.E.U16 desc[UR4][R16.64], R87 ;  /* 0x0000005710007986 */ /* 0x0001e8000c101504 */
[----:B------:R1:W-:Y:S02]  /*467e0*/  STG.E.U16 desc[UR4][R12.64], R19 ;  /* 0x000000130c007986 */ /* 0x0003e4000c101504 */
[----:B------:R-:W4:Y:S01]  /*467f0*/  LDC R40, c[0x0][0x278] ;  /* 0x00009e00ff287b82 */ /* 0x000f220000000800 */
[----:B---3--:R-:W-:-:S02]  /*46800*/  IADD3 R14, P0, R83, R2, RZ ;  /* 0x00000002530e7210 */ /* 0x008fc40007f1e0ff */
[-C--:B------:R-:W-:Y:S01]  /*46810*/  IADD3 R18, P4, R81, R2.reuse, RZ ;  /* 0x0000000251127210 */ /* 0x080fe20007f9e0ff */
[----:B0-----:R-:W-:Y:S01]  /*46820*/  IMAD R17, R39, 0xb9, RZ ;  /* 0x000000b927117824 */ /* 0x001fe200078e02ff */
[----:B------:R-:W-:-:S03]  /*46830*/  IADD3 R16, P3, R82, R2, RZ ;  /* 0x0000000252107210 */ /* 0x000fc60007f7e0ff */
[----:B------:R-:W0:Y:S01]  /*46840*/  LDC R77, c[0x0][0x278] ;  /* 0x00009e00ff4d7b82 */ /* 0x000e220000000800 */
[-C--:B------:R-:W-:Y:S02]  /*46850*/  LEA.HI.X.SX32 R15, R36, R3.reuse, 0x1, P0 ;  /* 0x00000003240f7211 */ /* 0x080fe400000f0eff */
[-C--:B------:R-:W-:Y:S02]  /*46860*/  LEA.HI.X.SX32 R17, R17, R3.reuse, 0x1, P3 ;  /* 0x0000000311117211 */ /* 0x080fe400018f0eff */
[----:B-1----:R-:W-:Y:S02]  /*46870*/  PRMT R12, R88, 0x7632, R12 ;  /* 0x00007632580c7816 */ /* 0x002fe4000000000c */
[----:B------:R-:W-:Y:S01]  /*46880*/  LEA.HI.X.SX32 R19, R35, R3, 0x1, P4 ;  /* 0x0000000323137211 */ /* 0x000fe200020f0eff */
[----:B------:R-:W1:Y:S01]  /*46890*/  LDC R76, c[0x0][0x278] ;  /* 0x00009e00ff4c7b82 */ /* 0x000e620000000800 */
[----:B------:R-:W-:Y:S04]  /*468a0*/  STG.E.U16 desc[UR4][R14.64], R88 ;  /* 0x000000580e007986 */ /* 0x000fe8000c101504 */
[----:B------:R-:W-:Y:S03]  /*468b0*/  STG.E.U16 desc[UR4][R16.64], R12 ;  /* 0x0000000c10007986 */ /* 0x000fe6000c101504 */
[----:B------:R-:W3:Y:S01]  /*468c0*/  LDC R75, c[0x0][0x278] ;  /* 0x00009e00ff4b7b82 */ /* 0x000ee20000000800 */
[----:B------:R2:W-:Y:S07]  /*468d0*/  STG.E.U16 desc[UR4][R18.64], R89 ;  /* 0x0000005912007986 */ /* 0x0005ee000c101504 */
[----:B------:R-:W3:Y:S01]  /*468e0*/  LDC R74, c[0x0][0x278] ;  /* 0x00009e00ff4a7b82 */ /* 0x000ee20000000800 */
[----:B------:R-:W-:-:S07]  /*468f0*/  IMAD R80, R80, 0x176, RZ ;  /* 0x0000017650507824 */ /* 0x000fce00078e02ff */
[----:B--2---:R-:W2:Y:S01]  /*46900*/  LDC R19, c[0x0][0x278] ;  /* 0x00009e00ff137b82 */ /* 0x004ea20000000800 */
[----:B------:R-:W-:-:S07]  /*46910*/  IMAD R79, R79, 0x178, RZ ;  /* 0x000001784f4f7824 */ /* 0x000fce00078e02ff */
[----:B------:R-:W2:Y:S01]  /*46920*/  LDC R35, c[0x0][0x278] ;  /* 0x00009e00ff237b82 */ /* 0x000ea20000000800 */
[----:B------:R-:W-:Y:S01]  /*46930*/  IMAD R13, R38, 0xbb, RZ ;  /* 0x000000bb260d7824 */ /* 0x000fe200078e02ff */
[-C--:B------:R-:W-:Y:S01]  /*46940*/  IADD3 R12, P0, R80, R2.reuse, RZ ;  /* 0x00000002500c7210 */ /* 0x080fe20007f1e0ff */
[----:B----4-:R-:W-:Y:S01]  /*46950*/  IMAD R78, R78, 0x17a, RZ ;  /* 0x0000017a4e4e7824 */ /* 0x010fe200078e02ff */
[----:B------:R-:W-:-:S04]  /*46960*/  IADD3 R14, P3, R79, R2, RZ ;  /* 0x000000024f0e7210 */ /* 0x000fc80007f7e0ff */
[----:B------:R-:W4:Y:S01]  /*46970*/  LDC R73, c[0x0][0x278] ;  /* 0x00009e00ff497b82 */ /* 0x000f220000000800 */
[-C--:B------:R-:W-:Y:S01]  /*46980*/  LEA.HI.X.SX32 R13, R13, R3.reuse, 0x1, P0 ;  /* 0x000000030d0d7211 */ /* 0x080fe200000f0eff */
[----:B------:R-:W-:Y:S01]  /*46990*/  IMAD R17, R40, 0xbd, RZ ;  /* 0x000000bd28117824 */ /* 0x000fe200078e02ff */
[----:B------:R-:W-:Y:S01]  /*469a0*/  PRMT R89, R89, 0x7632, R89 ;  /* 0x0000763259597816 */ /* 0x000fe20000000059 */
[----:B0-----:R-:W-:Y:S01]  /*469b0*/  IMAD R77, R77, 0x17c, RZ ;  /* 0x0000017c4d4d7824 */ /* 0x001fe200078e02ff */
[----:B------:R-:W-:-:S03]  /*469c0*/  LEA.HI.X.SX32 R15, R34, R3, 0x1, P3 ;  /* 0x00000003220f7211 */ /* 0x000fc600018f0eff */
[----:B------:R-:W0:Y:S01]  /*469d0*/  LDC R72, c[0x0][0x278] ;  /* 0x00009e00ff487b82 */ /* 0x000e220000000800 */
[----:B------:R-:W-:Y:S01]  /*469e0*/  IADD3 R16, P4, R78, R2, RZ ;  /* 0x000000024e107210 */ /* 0x000fe20007f9e0ff */
[----:B------:R-:W-:Y:S01]  /*469f0*/  STG.E.U16 desc[UR4][R12.64], R89 ;  /* 0x000000590c007986 */ /* 0x000fe2000c101504 */
[----:B------:R-:W-:-:S05]  /*46a00*/  PRMT R18, R90, 0x7632, R18 ;  /* 0x000076325a127816 */ /* 0x000fca0000000012 */
[----:B------:R-:W0:Y:S01]  /*46a10*/  LDC R71, c[0x0][0x278] ;  /* 0x00009e00ff477b82 */ /* 0x000e220000000800 */
[----:B------:R-:W-:Y:S01]  /*46a20*/  LEA.HI.X.SX32 R17, R17, R3, 0x1, P4 ;  /* 0x0000000311117211 */ /* 0x000fe200020f0eff */
[----:B------:R2:W-:Y:S01]  /*46a30*/  STG.E.U16 desc[UR4][R14.64], R90 ;  /* 0x0000005a0e007986 */ /* 0x0005e2000c101504 */
[----:B-1----:R-:W-:-:S05]  /*46a40*/  IMAD R76, R76, 0x17e, RZ ;  /* 0x0000017e4c4c7824 */ /* 0x002fca00078e02ff */
[----:B------:R-:W1:Y:S01]  /*46a50*/  LDC R70, c[0x0][0x278] ;  /* 0x00009e00ff467b82 */ /* 0x000e620000000800 */
[----:B---3--:R-:W-:Y:S02]  /*46a60*/  IMAD R75, R75, 0x180, RZ ;  /* 0x000001804b4b7824 */ /* 0x008fe400078e02ff */
[----:B------:R-:W-:-:S05]  /*46a70*/  IMAD R74, R74, 0x182, RZ ;  /* 0x000001824a4a7824 */ /* 0x000fca00078e02ff */
[----:B------:R-:W3:Y:S01]  /*46a80*/  LDC R36, c[0x0][0x278] ;  /* 0x00009e00ff247b82 */ /* 0x000ee20000000800 */
[-C--:B--2---:R-:W-:Y:S01]  /*46a90*/  IADD3 R14, P3, R77, R2.reuse, RZ ;  /* 0x000000024d0e7210 */ /* 0x084fe20007f7e0ff */
[----:B------:R-:W-:Y:S01]  /*46aa0*/  IMAD R13, R19, 0xbf, RZ ;  /* 0x000000bf130d7824 */ /* 0x000fe200078e02ff */
[----:B------:R2:W-:Y:S05]  /*46ab0*/  STG.E.U16 desc[UR4][R16.64], R18 ;  /* 0x0000001210007986 */ /* 0x0005ea000c101504 */
[----:B------:R-:W3:Y:S01]  /*46ac0*/  LDC R34, c[0x0][0x278] ;  /* 0x00009e00ff227b82 */ /* 0x000ee20000000800 */
[----:B------:R-:W-:Y:S01]  /*46ad0*/  IADD3 R12, P0, R76, R2, RZ ;  /* 0x000000024c0c7210 */ /* 0x000fe20007f1e0ff */
[----:B------:R-:W-:Y:S01]  /*46ae0*/  IMAD R19, R35, 0xc1, RZ ;  /* 0x000000c123137824 */ /* 0x000fe200078e02ff */
[----:B------:R-:W-:-:S02]  /*46af0*/  LEA.HI.X.SX32 R15, R33, R3, 0x1, P3 ;  /* 0x00000003210f7211 */ /* 0x000fc400018f0eff */
[----:B--2---:R-:W-:-:S03]  /*46b00*/  IADD3 R16, P3, R75, R2, RZ ;  /* 0x000000024b107210 */ /* 0x004fc60007f7e0ff */
[----:B------:R-:W2:Y:S01]  /*46b10*/  LDC R69, c[0x0][0x278] ;  /* 0x00009e00ff457b82 */ /* 0x000ea20000000800 */
[----:B------:R-:W-:Y:S01]  /*46b20*/  IADD3 R18, P4, R74, R2, RZ ;  /* 0x000000024a127210 */ /* 0x000fe20007f9e0ff */
[----:B------:R0:W-:Y:S01]  /*46b30*/  STG.E.U16 desc[UR4][R14.64], R91 ;  /* 0x0000005b0e007986 */ /* 0x0001e2000c101504 */
[-C--:B------:R-:W-:Y:S02]  /*46b40*/  LEA.HI.X.SX32 R13, R13, R3.reuse, 0x1, P0 ;  /* 0x000000030d0d7211 */ /* 0x080fe400000f0eff */
[----:B------:R-:W-:Y:S02]  /*46b50*/  PRMT R33, R91, 0x7632, R33 ;  /* 0x000076325b217816 */ /* 0x000fe40000000021 */
[-C--:B------:R-:W-:Y:S01]  /*46b60*/  LEA.HI.X.SX32 R17, R26, R3.reuse, 0x1, P3 ;  /* 0x000000031a117211 */ /* 0x080fe200018f0eff */
[----:B----4-:R-:W-:Y:S01]  /*46b70*/  IMAD R73, R73, 0x184, RZ ;  /* 0x0000018449497824 */ /* 0x010fe200078e02ff */
[----:B------:R-:W-:Y:S01]  /*46b80*/  LEA.HI.X.SX32 R19, R19, R3, 0x1, P4 ;  /* 0x0000000313137211 */ /* 0x000fe200020f0eff */
[----:B------:R-:W4:Y:S01]  /*46b90*/  LDC R68, c[0x0][0x278] ;  /* 0x00009e00ff447b82 */ /* 0x000f220000000800 */
[----:B------:R-:W-:Y:S01]  /*46ba0*/  STG.E.U16 desc[UR4][R12.64], R33 ;  /* 0x000000210c007986 */ /* 0x000fe2000c101504 */
[----:B0-----:R-:W-:-:S03]  /*46bb0*/  PRMT R14, R92, 0x7632, R14 ;  /* 0x000076325c0e7816 */ /* 0x001fc6000000000e */
[----:B------:R-:W-:Y:S03]  /*46bc0*/  STG.E.U16 desc[UR4][R16.64], R92 ;  /* 0x0000005c10007986 */ /* 0x000fe6000c101504 */
[----:B------:R-:W0:Y:S01]  /*46bd0*/  LDC R67, c[0x0][0x278] ;  /* 0x00009e00ff437b82 */ /* 0x000e220000000800 */
[----:B------:R1:W-:Y:S01]  /*46be0*/  STG.E.U16 desc[UR4][R18.64], R14 ;  /* 0x0000000e12007986 */ /* 0x0003e2000c101504 */
[----:B------:R-:W-:Y:S02]  /*46bf0*/  IMAD R72, R72, 0x186, RZ ;  /* 0x0000018648487824 */ /* 0x000fe400078e02ff */
[----:B------:R-:W-:-:S04]  /*46c00*/  IMAD R71, R71, 0x188, RZ ;  /* 0x0000018847477824 */ /* 0x000fc800078e02ff */
[----:B------:R-:W0:Y:S01]  /*46c10*/  LDC R26, c[0x0][0x278] ;  /* 0x00009e00ff1a7b82 */ /* 0x000e220000000800 */
[----:B-1----:R-:W-:Y:S01]  /*46c20*/  IMAD R70, R70, 0x18a, RZ ;  /* 0x0000018a46467824 */ /* 0x002fe200078e02ff */
[----:B------:R-:W-:-:S06]  /*46c30*/  IADD3 R14, P3, R73, R2, RZ ;  /* 0x00000002490e7210 */ /* 0x000fcc0007f7e0ff */
[----:B------:R-:W1:Y:S01]  /*46c40*/  LDC R66, c[0x0][0x278] ;  /* 0x00009e00ff427b82 */ /* 0x000e620000000800 */
[----:B------:R-:W-:Y:S01]  /*46c50*/  LEA.HI.X.SX32 R15, R24, R3, 0x1, P3 ;  /* 0x00000003180f7211 */ /* 0x000fe200018f0eff */
[----:B---3--:R-:W-:Y:S01]  /*46c60*/  IMAD R13, R36, 0xc3, RZ ;  /* 0x000000c3240d7824 */ /* 0x008fe200078e02ff */
[-C--:B------:R-:W-:Y:S01]  /*46c70*/  IADD3 R12, P0, R72, R2.reuse, RZ ;  /* 0x00000002480c7210 */ /* 0x080fe20007f1e0ff */
[----:B------:R-:W-:Y:S01]  /*46c80*/  IMAD R19, R34, 0xc5, RZ ;  /* 0x000000c522137824 */ /* 0x000fe200078e02ff */
[----:B------:R-:W-:-:S03]  /*46c90*/  IADD3 R16, P3, R71, R2, RZ ;  /* 0x0000000247107210 */ /* 0x000fc60007f7e0ff */
[----:B------:R-:W3:Y:S01]  /*46ca0*/  LDC R33, c[0x0][0x278] ;  /* 0x00009e00ff217b82 */ /* 0x000ee20000000800 */
[----:B------:R-:W-:Y:S01]  /*46cb0*/  IADD3 R18, P4, R70, R2, RZ ;  /* 0x0000000246127210 */ /* 0x000fe20007f9e0ff */
[----:B------:R4:W-:Y:S01]  /*46cc0*/  STG.E.U16 desc[UR4][R14.64], R93 ;  /* 0x0000005d0e007986 */ /* 0x0009e2000c101504 */
[-C--:B------:R-:W-:Y:S02]  /*46cd0*/  LEA.HI.X.SX32 R13, R13, R3.reuse, 0x1, P0 ;  /* 0x000000030d0d7211 */ /* 0x080fe400000f0eff */
[-C--:B------:R-:W-:Y:S02]  /*46ce0*/  LEA.HI.X.SX32 R17, R4, R3.reuse, 0x1, P3 ;  /* 0x0000000304117211 */ /* 0x080fe400018f0eff */
[----:B------:R-:W-:Y:S01]  /*46cf0*/  LEA.HI.X.SX32 R19, R19, R3, 0x1, P4 ;  /* 0x0000000313137211 */ /* 0x000fe200020f0eff */
[----:B--2---:R-:W-:Y:S01]  /*46d00*/  IMAD R69, R69, 0x18c, RZ ;  /* 0x0000018c45457824 */ /* 0x004fe200078e02ff */
[----:B------:R-:W-:Y:S01]  /*46d10*/  PRMT R4, R94, 0x7632, R4 ;  /* 0x000076325e047816 */ /* 0x000fe20000000004 */
[----:B----4-:R-:W-:Y:S01]  /*46d20*/  IMAD R68, R68, 0x18e, RZ ;  /* 0x0000018e44447824 */ /* 0x010fe200078e02ff */
[----:B------:R-:W2:Y:S01]  /*46d30*/  LDC R65, c[0x0][0x278] ;  /* 0x00009e00ff417b82 */ /* 0x000ea20000000800 */
[----:B------:R-:W-:-:S05]  /*46d40*/  PRMT R93, R93, 0x7632, R93 ;  /* 0x000076325d5d7816 */ /* 0x000fca000000005d */
[----:B------:R4:W-:Y:S01]  /*46d50*/  STG.E.U16 desc[UR4][R12.64], R93 ;  /* 0x0000005d0c007986 */ /* 0x0009e2000c101504 */
[----:B0-----:R-:W-:Y:S01]  /*46d60*/  IMAD R67, R67, 0x190, RZ ;  /* 0x0000019043437824 */ /* 0x001fe200078e02ff */
[----:B------:R-:W0:Y:S02]  /*46d70*/  LDC R64, c[0x0][0x278] ;  /* 0x00009e00ff407b82 */ /* 0x000e240000000800 */
[----:B------:R-:W-:Y:S04]  /*46d80*/  STG.E.U16 desc[UR4][R16.64], R94 ;  /* 0x0000005e10007986 */ /* 0x000fe8000c101504 */
[----:B------:R3:W-:Y:S01]  /*46d90*/  STG.E.U16 desc[UR4][R18.64], R4 ;  /* 0x0000000412007986 */ /* 0x0007e2000c101504 */
[----:B------:R-:W-:Y:S01]  /*46da0*/  IMAD R15, R26, 0xc7, RZ ;  /* 0x000000c71a0f7824 */ /* 0x000fe200078e02ff */
[----:B------:R-:W0:Y:S01]  /*46db0*/  LDC R63, c[0x0][0x278] ;  /* 0x00009e00ff3f7b82 */ /* 0x000e220000000800 */
[----:B----4-:R-:W-:Y:S01]  /*46dc0*/  IADD3 R12, P3, R69, R2, RZ ;  /* 0x00000002450c7210 */ /* 0x010fe20007f7e0ff */
[----:B-1----:R-:W-:-:S02]  /*46dd0*/  IMAD R66, R66, 0x192, RZ ;  /* 0x0000019242427824 */ /* 0x002fc400078e02ff */
[----:B--2---:R-:W-:-:S04]  /*46de0*/  IMAD R65, R65, 0x194, RZ ;  /* 0x0000019441417824 */ /* 0x004fc800078e02ff */
[----:B------:R-:W1:Y:S01]  /*46df0*/  LDC R34, c[0x0][0x278] ;  /* 0x00009e00ff227b82 */ /* 0x000e620000000800 */
[----:B------:R-:W-:-:S07]  /*46e00*/  LEA.HI.X.SX32 R13, R5, R3, 0x1, P3 ;  /* 0x00000003050d7211 */ /* 0x000fce00018f0eff */
[----:B---3--:R-:W2:Y:S01]  /*46e10*/  LDC R19, c[0x0][0x278] ;  /* 0x00009e00ff137b82 */ /* 0x008ea20000000800 */
[-C--:B------:R-:W-:Y:S02]  /*46e20*/  IADD3 R4, P0, R68, R2.reuse, RZ ;  /* 0x0000000244047210 */ /* 0x080fe40007f1e0ff */
[-C--:B------:R-:W-:Y:S01]  /*46e30*/  IADD3 R14, P3, R67, R2.reuse, RZ ;  /* 0x00000002430e7210 */ /* 0x080fe20007f7e0ff */
[----:B------:R-:W-:Y:S01]  /*46e40*/  IMAD R17, R33, 0xc9, RZ ;  /* 0x000000c921117824 */ /* 0x000fe200078e02ff */
[-C--:B------:R-:W-:Y:S02]  /*46e50*/  LEA.HI.X.SX32 R5, R15, R3.reuse, 0x1, P0 ;  /* 0x000000030f057211 */ /* 0x080fe400000f0eff */
[----:B------:R-:W-:Y:S01]  /*46e60*/  PRMT R18, R95, 0x7632, R18 ;  /* 0x000076325f127816 */ /* 0x000fe20000000012 */
[----:B0-----:R-:W-:Y:S01]  /*46e70*/  IMAD R64, R64, 0x196, RZ ;  /* 0x0000019640407824 */ /* 0x001fe200078e02ff */
[-C--:B------:R-:W-:Y:S01]  /*46e80*/  IADD3 R16, P4, R66, R2.reuse, RZ ;  /* 0x0000000242107210 */ /* 0x080fe20007f9e0ff */
[----:B------:R2:W-:Y:S01]  /*46e90*/  STG.E.U16 desc[UR4][R12.64], R95 ;  /* 0x0000005f0c007986 */ /* 0x0005e2000c101504 */
[-C--:B------:R-:W-:Y:S01]  /*46ea0*/  LEA.HI.X.SX32 R15, R6, R3.reuse, 0x1, P3 ;  /* 0x00000003060f7211 */ /* 0x080fe200018f0eff */
[----:B------:R-:W-:Y:S01]  /*46eb0*/  IMAD R63, R63, 0x198, RZ ;  /* 0x000001983f3f7824 */ /* 0x000fe200078e02ff */
[----:B------:R-:W-:Y:S01]  /*46ec0*/  LEA.HI.X.SX32 R17, R17, R3, 0x1, P4 ;  /* 0x0000000311117211 */ /* 0x000fe200020f0eff */
[----:B------:R-:W-:Y:S01]  /*46ed0*/  STG.E.U16 desc[UR4][R4.64], R18 ;  /* 0x0000001204007986 */ /* 0x000fe2000c101504 */
[----:B------:R-:W-:Y:S01]  /*46ee0*/  PRMT R6, R96, 0x7632, R6 ;  /* 0x0000763260067816 */ /* 0x000fe20000000006 */
[----:B------:R-:W0:Y:S02]  /*46ef0*/  LDC R36, c[0x0][0x278] ;  /* 0x00009e00ff247b82 */ /* 0x000e240000000800 */
[----:B------:R3:W-:Y:S04]  /*46f00*/  STG.E.U16 desc[UR4][R14.64], R96 ;  /* 0x000000600e007986 */ /* 0x0007e8000c101504 */
[----:B------:R4:W-:Y:S01]  /*46f10*/  STG.E.U16 desc[UR4][R16.64], R6 ;  /* 0x0000000610007986 */ /* 0x0009e2000c101504 */
[----:B--2---:R-:W-:Y:S01]  /*46f20*/  IMAD R13, R19, 0xcb, RZ ;  /* 0x000000cb130d7824 */ /* 0x004fe200078e02ff */
[----:B------:R-:W2:Y:S08]  /*46f30*/  LDC R37, c[0x0][0x278] ;  /* 0x00009e00ff257b82 */ /* 0x000eb00000000800 */
[----:B---3--:R-:W3:Y:S08]  /*46f40*/  LDC R14, c[0x0][0x278] ;  /* 0x00009e00ff0e7b82 */ /* 0x008ef00000000800 */
[----:B------:R-:W1:Y:S08]  /*46f50*/  LDC R15, c[0x0][0x278] ;  /* 0x00009e00ff0f7b82 */ /* 0x000e700000000800 */
[----:B----4-:R-:W4:Y:S08]  /*46f60*/  LDC R16, c[0x0][0x278] ;  /* 0x00009e00ff107b82 */ /* 0x010f300000000800 */
[----:B------:R-:W0:Y:S08]  /*46f70*/  LDC R17, c[0x0][0x278] ;  /* 0x00009e00ff117b82 */ /* 0x000e300000000800 */
[----:B------:R-:W2:Y:S01]  /*46f80*/  LDC R18, c[0x0][0x278] ;  /* 0x00009e00ff127b82 */ /* 0x000ea20000000800 */
[----:B------:R-:W-:-:S07]  /*46f90*/  IADD3 R4, P0, R65, R2, RZ ;  /* 0x0000000241047210 */ /* 0x000fce0007f1e0ff */
[----:B------:R-:W0:Y:S01]  /*46fa0*/  LDC R19, c[0x0][0x278] ;  /* 0x00009e00ff137b82 */ /* 0x000e220000000800 */
[-C--:B------:R-:W-:Y:S02]  /*46fb0*/  IADD3 R12, P3, R64, R2.reuse, RZ ;  /* 0x00000002400c7210 */ /* 0x080fe40007f7e0ff */
[----:B------:R-:W-:Y:S02]  /*46fc0*/  IADD3 R6, P4, R63, R2, RZ ;  /* 0x000000023f067210 */ /* 0x000fe40007f9e0ff */
[-C--:B------:R-:W-:Y:S02]  /*46fd0*/  LEA.HI.X.SX32 R5, R8, R3.reuse, 0x1, P0 ;  /* 0x0000000308057211 */ /* 0x080fe400000f0eff */
[-C--:B------:R-:W-:Y:S01]  /*46fe0*/  LEA.HI.X.SX32 R13, R13, R3.reuse, 0x1, P3 ;  /* 0x000000030d0d7211 */ /* 0x080fe200018f0eff */
[----:B------:R-:W0:Y:S01]  /*46ff0*/  LDC R35, c[0x0][0x278] ;  /* 0x00009e00ff237b82 */ /* 0x000e220000000800 */
[----:B------:R-:W-:Y:S02]  /*47000*/  PRMT R8, R97, 0x7632, R8 ;  /* 0x0000763261087816 */ /* 0x000fe40000000008 */
[----:B------:R-:W-:Y:S01]  /*47010*/  LEA.HI.X.SX32 R7, R7, R3, 0x1, P4 ;  /* 0x0000000307077211 */ /* 0x000fe200020f0eff */
[----:B------:R3:W-:Y:S04]  /*47020*/  STG.E.U16 desc[UR4][R4.64], R97 ;  /* 0x0000006104007986 */ /* 0x0007e8000c101504 */
[----:B------:R4:W-:Y:S01]  /*47030*/  STG.E.U16 desc[UR4][R12.64], R8 ;  /* 0x000000080c007986 */ /* 0x0009e2000c101504 */
[----:B------:R-:W0:Y:S03]  /*47040*/  LDC R38, c[0x0][0x278] ;  /* 0x00009e00ff267b82 */ /* 0x000e260000000800 */
[----:B------:R1:W-:Y:S01]  /*47050*/  STG.E.U16 desc[UR4][R6.64], R98 ;  /* 0x0000006206007986 */ /* 0x0003e2000c101504 */
[----:B---3--:R-:W-:-:S04]  /*47060*/  IMAD R5, R14, 0x19a, RZ ;  /* 0x0000019a0e057824 */ /* 0x008fc800078e02ff */
[----:B------:R-:W3:Y:S01]  /*47070*/  LDC R24, c[0x0][0x278] ;  /* 0x00009e00ff187b82 */ /* 0x000ee20000000800 */
[----:B--2---:R-:W-:Y:S02]  /*47080*/  IMAD R4, R18, 0x1a0, RZ ;  /* 0x000001a012047824 */ /* 0x004fe400078e02ff */
[----:B----4-:R-:W-:Y:S01]  /*47090*/  IMAD R13, R16, 0xcd, RZ ;  /* 0x000000cd100d7824 */ /* 0x010fe200078e02ff */
[----:B------:R-:W-:Y:S01]  /*470a0*/  IADD3 R12, P3, R5, R2, RZ ;  /* 0x00000002050c7210 */ /* 0x000fe20007f7e0ff */
[----:B-1----:R-:W-:-:S03]  /*470b0*/  IMAD R7, R15, 0x19c, RZ ;  /* 0x0000019c0f077824 */ /* 0x002fc600078e02ff */
[----:B------:R-:W1:Y:S01]  /*470c0*/  LDC R26, c[0x0][0x278] ;  /* 0x00009e00ff1a7b82 */ /* 0x000e620000000800 */
[----:B0-----:R-:W-:Y:S02]  /*470d0*/  IMAD R6, R17, 0x19e, RZ ;  /* 0x0000019e11067824 */ /* 0x001fe400078e02ff */
[----:B------:R-:W-:Y:S01]  /*470e0*/  IMAD R15, R19, 0xcf, RZ ;  /* 0x000000cf130f7824 */ /* 0x000fe200078e02ff */
[-C--:B------:R-:W-:Y:S02]  /*470f0*/  IADD3 R8, P0, R7, R2.reuse, RZ ;  /* 0x0000000207087210 */ /* 0x080fe40007f1e0ff */
[----:B------:R-:W-:Y:S02]  /*47100*/  PRMT R98, R98, 0x7632, R98 ;  /* 0x0000763262627816 */ /* 0x000fe40000000062 */
[----:B------:R-:W0:Y:S01]  /*47110*/  LDC R19, c[0x0][0x278] ;  /* 0x00009e00ff137b82 */ /* 0x000e220000000800 */
[----:B------:R-:W-:Y:S02]  /*47120*/  LEA.HI.X.SX32 R13, R13, R3, 0x1, P3 ;  /* 0x000000030d0d7211 */ /* 0x000fe400018f0eff */
[----:B------:R-:W-:-:S02]  /*47130*/  IADD3 R14, P3, R6, R2, RZ ;  /* 0x00000002060e7210 */ /* 0x000fc40007f7e0ff */
[----:B------:R-:W-:Y:S02]  /*47140*/  IADD3 R16, P4, R4, R2, RZ ;  /* 0x0000000204107210 */ /* 0x000fe40007f9e0ff */
[-C--:B------:R-:W-:Y:S01]  /*47150*/  LEA.HI.X.SX32 R9, R9, R3.reuse, 0x1, P0 ;  /* 0x0000000309097211 */ /* 0x080fe200000f0eff */
[----:B------:R2:W-:Y:S01]  /*47160*/  STG.E.U16 desc[UR4][R12.64], R98 ;  /* 0x000000620c007986 */ /* 0x0005e2000c101504 */
[-C--:B------:R-:W-:Y:S01]  /*47170*/  LEA.HI.X.SX32 R15, R15, R3.reuse, 0x1, P3 ;  /* 0x000000030f0f7211 */ /* 0x080fe200018f0eff */
[----:B------:R-:W4:Y:S01]  /*47180*/  LDC R33, c[0x0][0x278] ;  /* 0x00009e00ff217b82 */ /* 0x000f220000000800 */
[----:B------:R-:W-:Y:S01]  /*47190*/  LEA.HI.X.SX32 R17, R10, R3, 0x1, P4 ;  /* 0x000000030a117211 */ /* 0x000fe200020f0eff */
[----:B------:R3:W-:Y:S01]  /*471a0*/  STG.E.U16 desc[UR4][R8.64], R99 ;  /* 0x0000006308007986 */ /* 0x0007e2000c101504 */
[----:B------:R-:W-:-:S05]  /*471b0*/  IMAD R10, R34, 0x1a2, RZ ;  /* 0x000001a2220a7824 */ /* 0x000fca00078e02ff */
[----:B------:R-:W4:Y:S01]  /*471c0*/  LDC R34, c[0x0][0x278] ;  /* 0x00009e00ff227b82 */ /* 0x000f220000000800 */
[----:B--2---:R-:W-:Y:S01]  /*471d0*/  PRMT R12, R99, 0x7632, R12 ;  /* 0x00007632630c7816 */ /* 0x004fe2000000000c */
[----:B------:R-:W-:Y:S02]  /*471e0*/  IMAD R13, R37, 0xd1, RZ ;  /* 0x000000d1250d7824 */ /* 0x000fe400078e02ff */
[----:B---3--:R-:W-:Y:S02]  /*471f0*/  IMAD R8, R36, 0x1a4, RZ ;  /* 0x000001a424087824 */ /* 0x008fe400078e02ff */
[----:B------:R2:W-:Y:S01]  /*47200*/  STG.E.U16 desc[UR4][R14.64], R12 ;  /* 0x0000000c0e007986 */ /* 0x0005e2000c101504 */
[----:B------:R-:W-:Y:S01]  /*47210*/  IMAD R9, R35, 0x1a6, RZ ;  /* 0x000001a623097824 */ /* 0x000fe200078e02ff */
[----:B------:R-:W3:Y:S02]  /*47220*/  LDC R36, c[0x0][0x278] ;  /* 0x00009e00ff247b82 */ /* 0x000ee40000000800 */
[----:B------:R1:W-:Y:S06]  /*47230*/  STG.E.U16 desc[UR4][R16.64], R100 ;  /* 0x0000006410007986 */ /* 0x0003ec000c101504 */
[----:B------:R-:W3:Y:S01]  /*47240*/  LDC R35, c[0x0][0x278] ;  /* 0x00009e00ff237b82 */ /* 0x000ee20000000800 */
[----:B--2---:R-:W-:-:S02]  /*47250*/  IADD3 R12, P0, R10, R2, RZ ;  /* 0x000000020a0c7210 */ /* 0x004fc40007f1e0ff */
[-C--:B------:R-:W-:Y:S02]  /*47260*/  IADD3 R14, P3, R8, R2.reuse, RZ ;  /* 0x00000002080e7210 */ /* 0x080fe40007f7e0ff */
[-C--:B------:R-:W-:Y:S01]  /*47270*/  LEA.HI.X.SX32 R13, R13, R3.reuse, 0x1, P0 ;  /* 0x000000030d0d7211 */ /* 0x080fe200000f0eff */
[----:B-1----:R-:W-:Y:S01]  /*47280*/  IMAD R17, R38, 0xd3, RZ ;  /* 0x000000d326117824 */ /* 0x002fe200078e02ff */
[----:B------:R-:W-:Y:S01]  /*47290*/  PRMT R100, R100, 0x7632, R100 ;  /* 0x0000763264647816 */ /* 0x000fe20000000064 */
[----:B------:R-:W1:Y:S01]  /*472a0*/  LDC R37, c[0x0][0x278] ;  /* 0x00009e00ff257b82 */ /* 0x000e620000000800 */
[----:B------:R-:W-:Y:S02]  /*472b0*/  LEA.HI.X.SX32 R15, R31, R3, 0x1, P3 ;  /* 0x000000031f0f7211 */ /* 0x000fe400018f0eff */
[----:B------:R-:W-:Y:S01]  /*472c0*/  IADD3 R16, P4, R9, R2, RZ ;  /* 0x0000000209107210 */ /* 0x000fe20007f9e0ff */
[----:B------:R-:W-:Y:S01]  /*472d0*/  STG.E.U16 desc[UR4][R12.64], R100 ;  /* 0x000000640c007986 */ /* 0x000fe2000c101504 */
[----:B------:R-:W-:-:S02]  /*472e0*/  PRMT R18, R101, 0x7632, R18 ;  /* 0x0000763265127816 */ /* 0x000fc40000000012 */
[----:B------:R-:W-:Y:S01]  /*472f0*/  LEA.HI.X.SX32 R17, R17, R3, 0x1, P4 ;  /* 0x0000000311117211 */ /* 0x000fe200020f0eff */
[----:B------:R0:W-:Y:S01]  /*47300*/  STG.E.U16 desc[UR4][R14.64], R101 ;  /* 0x000000650e007986 */ /* 0x0001e2000c101504 */
[----:B------:R-:W2:Y:S03]  /*47310*/  LDC R40, c[0x0][0x278] ;  /* 0x00009e00ff287b82 */ /* 0x000ea60000000800 */
[----:B------:R4:W-:Y:S05]  /*47320*/  STG.E.U16 desc[UR4][R16.64], R18 ;  /* 0x0000001210007986 */ /* 0x0009ea000c101504 */
[----:B------:R-:W2:Y:S01]  /*47330*/  LDC R38, c[0x0][0x278] ;  /* 0x00009e00ff267b82 */ /* 0x000ea20000000800 */
[----:B0-----:R-:W-:-:S02]  /*47340*/  IMAD R14, R19, 0x1a8, RZ ;  /* 0x000001a8130e7824 */ /* 0x001fc400078e02ff */
[----:B------:R-:W-:-:S03]  /*47350*/  IMAD R15, R24, 0x1aa, RZ ;  /* 0x000001aa180f7824 */ /* 0x000fc600078e02ff */
[-C--:B----4-:R-:W-:Y:S01]  /*47360*/  IADD3 R18, P3, R14, R2.reuse, RZ ;  /* 0x000000020e127210 */ /* 0x090fe20007f7e0ff */
[----:B------:R-:W-:Y:S01]  /*47370*/  IMAD R17, R26, 0xd5, RZ ;  /* 0x000000d51a117824 */ /* 0x000fe200078e02ff */
[-C--:B------:R-:W-:Y:S01]  /*47380*/  IADD3 R16, P0, R15, R2.reuse, RZ ;  /* 0x000000020f107210 */ /* 0x080fe20007f1e0ff */
[----:B------:R-:W-:Y:S01]  /*47390*/  IMAD R12, R33, 0x1ac, RZ ;  /* 0x000001ac210c7824 */ /* 0x000fe200078e02ff */
[-C--:B------:R-:W-:Y:S01]  /*473a0*/  LEA.HI.X.SX32 R19, R32, R3.reuse, 0x1, P3 ;  /* 0x0000000320137211 */ /* 0x080fe200018f0eff */
[----:B------:R-:W-:Y:S01]  /*473b0*/  IMAD R13, R34, 0x1ae, RZ ;  /* 0x000001ae220d7824 */ /* 0x000fe200078e02ff */
[----:B------:R-:W0:Y:S01]  /*473c0*/  LDC R39, c[0x0][0x278] ;  /* 0x00009e00ff277b82 */ /* 0x000e220000000800 */
[----:B---3--:R-:W-:Y:S01]  /*473d0*/  IMAD R24, R35, 0xd7, RZ ;  /* 0x000000d723187824 */ /* 0x008fe200078e02ff */
[----:B------:R-:W-:Y:S01]  /*473e0*/  IADD3 R32, P3, R12, R2, RZ ;  /* 0x000000020c207210 */ /* 0x000fe20007f7e0ff */
[----:B------:R3:W-:Y:S01]  /*473f0*/  STG.E.U16 desc[UR4][R18.64], R102 ;  /* 0x0000006612007986 */ /* 0x0007e2000c101504 */
[----:B------:R-:W-:-:S02]  /*47400*/  LEA.HI.X.SX32 R17, R17, R3, 0x1, P0 ;  /* 0x0000000311117211 */ /* 0x000fc400000f0eff */
[----:B------:R-:W-:Y:S02]  /*47410*/  IADD3 R34, P4, R13, R2, RZ ;  /* 0x000000020d227210 */ /* 0x000fe40007f9e0ff */
[----:B------:R-:W4:Y:S01]  /*47420*/  LDC R48, c[0x0][0x278] ;  /* 0x00009e00ff307b82 */ /* 0x000f220000000800 */
[----:B------:R-:W-:Y:S02]  /*47430*/  LEA.HI.X.SX32 R33, R11, R3, 0x1, P3 ;  /* 0x000000030b217211 */ /* 0x000fe400018f0eff */
[----:B---3--:R-:W-:-:S05]  /*47440*/  PRMT R102, R102, 0x7632, R102 ;  /* 0x0000763266667816 */ /* 0x008fca0000000066 */
[----:B------:R-:W3:Y:S01]  /*47450*/  LDC R42, c[0x0][0x278] ;  /* 0x00009e00ff2a7b82 */ /* 0x000ee20000000800 */
[----:B------:R-:W-:Y:S02]  /*47460*/  LEA.HI.X.SX32 R35, R24, R3, 0x1, P4 ;  /* 0x0000000318237211 */ /* 0x000fe400020f0eff */
[----:B------:R-:W-:Y:S01]  /*47470*/  PRMT R11, R103, 0x7632, R11 ;  /* 0x00007632670b7816 */ /* 0x000fe2000000000b */
[----:B------:R2:W-:Y:S04]  /*47480*/  STG.E.U16 desc[UR4][R16.64], R102 ;  /* 0x0000006610007986 */ /* 0x0005e8000c101504 */
[----:B------:R-:W3:Y:S01]  /*47490*/  LDC R45, c[0x0][0x278] ;  /* 0x00009e00ff2d7b82 */ /* 0x000ee20000000800 */
[----:B------:R0:W-:Y:S01]  /*474a0*/  STG.E.U16 desc[UR4][R32.64], R103 ;  /* 0x0000006720007986 */ /* 0x0001e2000c101504 */
[----:B-1----:R-:W-:-:S02]  /*474b0*/  IMAD R18, R37, 0x1b2, RZ ;  /* 0x000001b225127824 */ /* 0x002fc400078e02ff */
[----:B--2---:R-:W-:Y:S01]  /*474c0*/  IMAD R17, R36, 0x1b0, RZ ;  /* 0x000001b024117824 */ /* 0x004fe200078e02ff */
[----:B------:R1:W-:Y:S03]  /*474d0*/  STG.E.U16 desc[UR4][R34.64], R11 ;  /* 0x0000000b22007986 */ /* 0x0003e6000c101504 */
[----:B------:R-:W2:Y:S01]  /*474e0*/  LDC R31, c[0x0][0x278] ;  /* 0x00009e00ff1f7b82 */ /* 0x000ea20000000800 */
[----:B------:R-:W-:Y:S02]  /*474f0*/  IMAD R16, R40, 0x1b4, RZ ;  /* 0x000001b428107824 */ /* 0x000fe400078e02ff */
[----:B------:R-:W-:Y:S01]  /*47500*/  IMAD R19, R38, 0xd9, RZ ;  /* 0x000000d926137824 */ /* 0x000fe200078e02ff */
[----:B0-----:R-:W-:-:S04]  /*47510*/  IADD3 R32, P0, R18, R2, RZ ;  /* 0x0000000212207210 */ /* 0x001fc80007f1e0ff */
[----:B------:R-:W0:Y:S01]  /*47520*/  LDC R43, c[0x0][0x278] ;  /* 0x00009e00ff2b7b82 */ /* 0x000e220000000800 */
[----:B-1----:R-:W-:-:S04]  /*47530*/  IADD3 R34, P3, R17, R2, RZ ;  /* 0x0000000211227210 */ /* 0x002fc80007f7e0ff */
[-C--:B------:R-:W-:Y:S01]  /*47540*/  LEA.HI.X.SX32 R35, R28, R3.reuse, 0x1, P3 ;  /* 0x000000031c237211 */ /* 0x080fe200018f0eff */
[----:B------:R-:W-:Y:S01]  /*47550*/  IMAD R11, R39, 0x1b6, RZ ;  /* 0x000001b6270b7824 */ /* 0x000fe200078e02ff */
[-C--:B------:R-:W-:Y:S01]  /*47560*/  IADD3 R26, P3, R16, R2.reuse, RZ ;  /* 0x00000002101a7210 */ /* 0x080fe20007f7e0ff */
[----:B------:R-:W1:Y:S01]  /*47570*/  LDC R28, c[0x0][0x278] ;  /* 0x00009e00ff1c7b82 */ /* 0x000e620000000800 */
[-C--:B------:R-:W-:Y:S01]  /*47580*/  LEA.HI.X.SX32 R33, R19, R3.reuse, 0x1, P0 ;  /* 0x0000000313217211 */ /* 0x080fe200000f0eff */
[----:B------:R3:W-:Y:S01]  /*47590*/  STG.E.U16 desc[UR4][R34.64], R104 ;  /* 0x0000006822007986 */ /* 0x0007e2000c101504 */
[----:B------:R-:W-:Y:S01]  /*475a0*/  LEA.HI.X.SX32 R27, R27, R3, 0x1, P3 ;  /* 0x000000031b1b7211 */ /* 0x000fe200018f0eff */
[----:B----4-:R-:W-:Y:S01]  /*475b0*/  IMAD R24, R48, 0xdb, RZ ;  /* 0x000000db30187824 */ /* 0x010fe200078e02ff */
[----:B------:R-:W-:-:S03]  /*475c0*/  IADD3 R36, P4, R11, R2, RZ ;  /* 0x000000020b247210 */ /* 0x000fc60007f9e0ff */
[----:B------:R-:W4:Y:S01]  /*475d0*/  LDC R39, c[0x0][0x278] ;  /* 0x00009e00ff277b82 */ /* 0x000f220000000800 */
[----:B---3--:R-:W-:-:S07]  /*475e0*/  PRMT R104, R104, 0x7632, R104 ;  /* 0x0000763268687816 */ /* 0x008fce0000000068 */
[----:B------:R-:W3:Y:S01]  /*475f0*/  LDC R38, c[0x0][0x278] ;  /* 0x00009e00ff267b82 */ /* 0x000ee20000000800 */
[----:B------:R-:W-:Y:S01]  /*47600*/  STG.E.U16 desc[UR4][R32.64], R104 ;  /* 0x0000006820007986 */ /* 0x000fe2000c101504 */
[----:B------:R-:W-:-:S03]  /*47610*/  LEA.HI.X.SX32 R37, R24, R3, 0x1, P4 ;  /* 0x0000000318257211 */ /* 0x000fc600020f0eff */
[----:B------:R2:W-:Y:S03]  /*47620*/  STG.E.U16 desc[UR4][R26.64], R105 ;  /* 0x000000691a007986 */ /* 0x0005e6000c101504 */
[----:B------:R-:W4:Y:S01]  /*47630*/  LDC R40, c[0x0][0x278] ;  /* 0x00009e00ff287b82 */ /* 0x000f220000000800 */
[----:B------:R-:W-:-:S07]  /*47640*/  PRMT R19, R105, 0x7632, R19 ;  /* 0x0000763269137816 */ /* 0x000fce0000000013 */
[----:B------:R-:W4:Y:S01]  /*47650*/  LDC R49, c[0x0][0x278] ;  /* 0x00009e00ff317b82 */ /* 0x000f220000000800 */
[----:B--2---:R-:W-:Y:S02]  /*47660*/  IMAD R26, R42, 0x1ba, RZ ;  /* 0x000001ba2a1a7824 */ /* 0x004fe400078e02ff */
[----:B------:R-:W-:-:S05]  /*47670*/  IMAD R27, R45, 0xdd, RZ ;  /* 0x000000dd2d1b7824 */ /* 0x000fca00078e02ff */
[----:B------:R-:W2:Y:S01]  /*47680*/  LDC R42, c[0x0][0x278] ;  /* 0x00009e00ff2a7b82 */ /* 0x000ea20000000800 */
[----:B------:R0:W-:Y:S07]  /*47690*/  STG.E.U16 desc[UR4][R36.64], R19 ;  /* 0x0000001324007986 */ /* 0x0001ee000c101504 */
[----:B------:R-:W4:Y:S01]  /*476a0*/  LDC R45, c[0x0][0x278] ;  /* 0x00009e00ff2d7b82 */ /* 0x000f220000000800 */
[----:B0-----:R-:W-:Y:S01]  /*476b0*/  IMAD R19, R31, 0x1b8, RZ ;  /* 0x000001b81f137824 */ /* 0x001fe200078e02ff */
[----:B------:R-:W-:Y:S01]  /*476c0*/  IADD3 R34, P3, R26, R2, RZ ;  /* 0x000000021a227210 */ /* 0x000fe20007f7e0ff */
[----:B------:R-:W-:-:S05]  /*476d0*/  IMAD R24, R43, 0x1bc, RZ ;  /* 0x000001bc2b187824 */ /* 0x000fca00078e02ff */
[----:B------:R-:W0:Y:S01]  /*476e0*/  LDC R48, c[0x0][0x278] ;  /* 0x00009e00ff307b82 */ /* 0x000e220000000800 */
[-C--:B------:R-:W-:Y:S02]  /*476f0*/  IADD3 R32, P0, R19, R2.reuse, RZ ;  /* 0x0000000213207210 */ /* 0x080fe40007f1e0ff */
[----:B------:R-:W-:Y:S02]  /*47700*/  IADD3 R36, P4, R24, R2, RZ ;  /* 0x0000000218247210 */ /* 0x000fe40007f9e0ff */
[-C--:B------:R-:W-:Y:S02]  /*47710*/  LEA.HI.X.SX32 R33, R20, R3.reuse, 0x1, P0 ;  /* 0x0000000314217211 */ /* 0x080fe400000f0eff */
[-C--:B------:R-:W-:Y:S01]  /*47720*/  LEA.HI.X.SX32 R35, R27, R3.reuse, 0x1, P3 ;  /* 0x000000031b237211 */ /* 0x080fe200018f0eff */
[----:B-1----:R-:W-:Y:S01]  /*47730*/  IMAD R27, R28, 0x1be, RZ ;  /* 0x000001be1c1b7824 */ /* 0x002fe200078e02ff */
[----:B------:R-:W-:Y:S01]  /*47740*/  PRMT R20, R106, 0x7632, R20 ;  /* 0x000076326a147816 */ /* 0x000fe20000000014 */
[----:B------:R-:W1:Y:S01]  /*47750*/  LDC R43, c[0x0][0x278] ;  /* 0x00009e00ff2b7b82 */ /* 0x000e620000000800 */
[----:B------:R-:W-:Y:S01]  /*47760*/  LEA.HI.X.SX32 R37, R21, R3, 0x1, P4 ;  /* 0x0000000315257211 */ /* 0x000fe200020f0eff */
[----:B------:R4:W-:Y:S01]  /*47770*/  STG.E.U16 desc[UR4][R32.64], R106 ;  /* 0x0000006a20007986 */ /* 0x0009e2000c101504 */
[----:B---3--:R-:W-:-:S03]  /*47780*/  IMAD R28, R38, 0x1c0, RZ ;  /* 0x000001c0261c7824 */ /* 0x008fc600078e02ff */
[----:B------:R3:W-:Y:S01]  /*47790*/  STG.E.U16 desc[UR4][R34.64], R20 ;  /* 0x0000001422007986 */ /* 0x0007e2000c101504 */
[----:B--2---:R-:W-:Y:S01]  /*477a0*/  IMAD R21, R42, 0x1c4, RZ ;  /* 0x000001c42a157824 */ /* 0x004fe200078e02ff */
[----:B------:R-:W2:Y:S02]  /*477b0*/  LDC R54, c[0x0][0x278] ;  /* 0x00009e00ff367b82 */ /* 0x000ea40000000800 */
[----:B------:R0:W-:Y:S01]  /*477c0*/  STG.E.U16 desc[UR4][R36.64], R107 ;  /* 0x0000006b24007986 */ /* 0x0001e2000c101504 */
[----:B----4-:R-:W-:Y:S01]  /*477d0*/  IMAD R33, R39, 0xdf, RZ ;  /* 0x000000df27217824 */ /* 0x010fe200078e02ff */
[----:B------:R-:W-:-:S04]  /*477e0*/  IADD3 R32, P3, R27, R2, RZ ;  /* 0x000000021b207210 */ /* 0x000fc80007f7e0ff */
[----:B------:R-:W4:Y:S01]  /*477f0*/  LDC R55, c[0x0][0x278] ;  /* 0x00009e00ff377b82 */ /* 0x000f220000000800 */
[----:B---3--:R-:W-:Y:S01]  /*47800*/  IMAD R20, R40, 0x1c2, RZ ;  /* 0x000001c228147824 */ /* 0x008fe200078e02ff */
[-C--:B------:R-:W-:Y:S02]  /*47810*/  IADD3 R34, P0, R28, R2.reuse, RZ ;  /* 0x000000021c227210 */ /* 0x080fe40007f1e0ff */
[----:B------:R-:W-:Y:S01]  /*47820*/  LEA.HI.X.SX32 R33, R33, R3, 0x1, P3 ;  /* 0x0000000321217211 */ /* 0x000fe200018f0eff */
[----:B0-----:R-:W-:Y:S01]  /*47830*/  IMAD R37, R45, 0xe1, RZ ;  /* 0x000000e12d257824 */ /* 0x001fe200078e02ff */
[-C--:B------:R-:W-:Y:S02]  /*47840*/  IADD3 R36, P3, R20, R2.reuse, RZ ;  /* 0x0000000214247210 */ /* 0x080fe40007f7e0ff */
[----:B------:R-:W0:Y:S01]  /*47850*/  LDC R42, c[0x0][0x278] ;  /* 0x00009e00ff2a7b82 */ /* 0x000e220000000800 */
[----:B------:R-:W-:Y:S02]  /*47860*/  IADD3 R38, P4, R21, R2, RZ ;  /* 0x0000000215267210 */ /* 0x000fe40007f9e0ff */
[----:B------:R-:W-:-:S02]  /*47870*/  PRMT R31, R107, 0x7632, R31 ;  /* 0x000076326b1f7816 */ /* 0x000fc4000000001f */
[-C--:B------:R-:W-:Y:S02]  /*47880*/  LEA.HI.X.SX32 R35, R30, R3.reuse, 0x1, P0 ;  /* 0x000000031e237211 */ /* 0x080fe400000f0eff */
[-C--:B------:R-:W-:Y:S01]  /*47890*/  LEA.HI.X.SX32 R37, R37, R3.reuse, 0x1, P3 ;  /* 0x0000000325257211 */ /* 0x080fe200018f0eff */
[----:B------:R-:W3:Y:S01]  /*478a0*/  LDC R40, c[0x0][0x278] ;  /* 0x00009e00ff287b82 */ /* 0x000ee20000000800 */
[----:B------:R-:W-:Y:S02]  /*478b0*/  PRMT R30, R108, 0x7632, R30 ;  /* 0x000076326c1e7816 */ /* 0x000fe4000000001e */
[----:B------:R-:W-:Y:S01]  /*478c0*/  LEA.HI.X.SX32 R39, R29, R3, 0x1, P4 ;  /* 0x000000031d277211 */ /* 0x000fe200020f0eff */
[----:B------:R1:W-:Y:S04]  /*478d0*/  STG.E.U16 desc[UR4][R32.64], R31 ;  /* 0x0000001f20007986 */ /* 0x0003e8000c101504 */
[----:B------:R-:W-:Y:S01]  /*478e0*/  STG.E.U16 desc[UR4][R34.64], R108 ;  /* 0x0000006c22007986 */ /* 0x000fe2000c101504 */
[----:B------:R-:W3:Y:S03]  /*478f0*/  LDC R45, c[0x0][0x278] ;  /* 0x00009e00ff2d7b82 */ /* 0x000ee60000000800 */
[----:B------:R2:W-:Y:S04]  /*47900*/  STG.E.U16 desc[UR4][R36.64], R30 ;  /* 0x0000001e24007986 */ /* 0x0005e8000c101504 */
[----:B------:R4:W-:Y:S01]  /*47910*/  STG.E.U16 desc[UR4][R38.64], R109 ;  /* 0x0000006d26007986 */ /* 0x0009e2000c101504 */
[----:B------:R-:W-:Y:S01]  /*47920*/  IMAD R29, R49, 0x1c8, RZ ;  /* 0x000001c8311d7824 */ /* 0x000fe200078e02ff */
[----:B------:R-:W3:Y:S01]  /*47930*/  LDC R56, c[0x0][0x278] ;  /* 0x00009e00ff387b82 */ /* 0x000ee20000000800 */
[----:B-1----:R-:W-:-:S07]  /*47940*/  IMAD R31, R48, 0x1ca, RZ ;  /* 0x000001ca301f7824 */ /* 0x002fce00078e02ff */
[----:B------:R-:W1:Y:S01]  /*47950*/  LDC R57, c[0x0][0x278] ;  /* 0x00009e00ff397b82 */ /* 0x000e620000000800 */
[----:B--2---:R-:W-:-:S07]  /*47960*/  IMAD R30, R43, 0x1c6, RZ ;  /* 0x000001c62b1e7824 */ /* 0x004fce00078e02ff */
[----:B----4-:R-:W2:Y:S01]  /*47970*/  LDC R38, c[0x0][0x278] ;  /* 0x00009e00ff267b82 */ /* 0x010ea20000000800 */
[----:B------:R-:W-:-:S07]  /*47980*/  IMAD R33, R54, 0xe3, RZ ;  /* 0x000000e336217824 */ /* 0x000fce00078e02ff */
[----:B------:R-:W4:Y:S01]  /*47990*/  LDC R39, c[0x0][0x278] ;  /* 0x00009e00ff277b82 */ /* 0x000f220000000800 */
[----:B------:R-:W-:-:S07]  /*479a0*/  IADD3 R32, P0, R30, R2, RZ ;  /* 0x000000021e207210 */ /* 0x000fce0007f1e0ff */
[----:B------:R-:W3:Y:S01]  /*479b0*/  LDC R43, c[0x0][0x278] ;  /* 0x00009e00ff2b7b82 */ /* 0x000ee20000000800 */
[----:B------:R-:W-:Y:S01]  /*479c0*/  IMAD R37, R55, 0xe5, RZ ;  /* 0x000000e537257824 */ /* 0x000fe200078e02ff */
[-C--:B------:R-:W-:Y:S02]  /*479d0*/  IADD3 R34, P3, R29, R2.reuse, RZ ;  /* 0x000000021d227210 */ /* 0x080fe40007f7e0ff */
[----:B------:R-:W-:Y:S02]  /*479e0*/  IADD3 R36, P4, R31, R2, RZ ;  /* 0x000000021f247210 */ /* 0x000fe40007f9e0ff */
[-C--:B------:R-:W-:Y:S02]  /*479f0*/  LEA.HI.X.SX32 R33, R33, R3.reuse, 0x1, P0 ;  /* 0x0000000321217211 */ /* 0x080fe400000f0eff */
[----:B------:R-:W-:Y:S01]  /*47a00*/  PRMT R109, R109, 0x7632, R109 ;  /* 0x000076326d6d7816 */ /* 0x000fe2000000006d */
[----:B------:R-:W1:Y:S01]  /*47a10*/  LDC R55, c[0x0][0x278] ;  /* 0x00009e00ff377b82 */ /* 0x000e620000000800 */
[----:B------:R-:W-:-:S02]  /*47a20*/  LEA.HI.X.SX32 R35, R22, R3, 0x1, P3 ;  /* 0x0000000316237211 */ /* 0x000fc400018f0eff */
[----:B------:R-:W-:Y:S02]  /*47a30*/  LEA.HI.X.SX32 R37, R37, R3, 0x1, P4 ;  /* 0x0000000325257211 */ /* 0x000fe400020f0eff */
[----:B------:R-:W-:Y:S01]  /*47a40*/  PRMT R22, R110, 0x7632, R22 ;  /* 0x000076326e167816 */ /* 0x000fe20000000016 */
[----:B------:R0:W-:Y:S02]  /*47a50*/  STG.E.U16 desc[UR4][R32.64], R109 ;  /* 0x0000006d20007986 */ /* 0x0001e4000c101504 */
[----:B------:R-:W1:Y:S02]  /*47a60*/  LDC R58, c[0x0][0x278] ;  /* 0x00009e00ff3a7b82 */ /* 0x000e640000000800 */
[----:B------:R-:W-:Y:S04]  /*47a70*/  STG.E.U16 desc[UR4][R34.64], R110 ;  /* 0x0000006e22007986 */ /* 0x000fe8000c101504 */
[----:B------:R2:W-:Y:S02]  /*47a80*/  STG.E.U16 desc[UR4][R36.64], R22 ;  /* 0x0000001624007986 */ /* 0x0005e4000c101504 */
[----:B------:R-:W1:Y:S01]  /*47a90*/  LDC R59, c[0x0][0x278] ;  /* 0x00009e00ff3b7b82 */ /* 0x000e620000000800 */
[----:B0-----:R-:W-:-:S07]  /*47aa0*/  IMAD R32, R42, 0x1d0, RZ ;  /* 0x000001d02a207824 */ /* 0x001fce00078e02ff */
[----:B------:R-:W0:Y:S08]  /*47ab0*/  LDC R60, c[0x0][0x278] ;  /* 0x00009e00ff3c7b82 */ /* 0x000e300000000800 */
[----:B------:R-:W0:Y:S01]  /*47ac0*/  LDC R62, c[0x0][0x278] ;  /* 0x00009e00ff3e7b82 */ /* 0x000e220000000800 */
[----:B--2---:R-:W-:-:S07]  /*47ad0*/  IMAD R22, R38, 0x1cc, RZ ;  /* 0x000001cc26167824 */ /* 0x004fce00078e02ff */
[----:B------:R-:W2:Y:S01]  /*47ae0*/  LDC R61, c[0x0][0x278] ;  /* 0x00009e00ff3d7b82 */ /* 0x000ea20000000800 */
[----:B----4-:R-:W-:Y:S01]  /*47af0*/  IMAD R34, R39, 0x1ce, RZ ;  /* 0x000001ce27227824 */ /* 0x010fe200078e02ff */
[----:B------:R-:W-:Y:S01]  /*47b00*/  IADD3 R38, P3, R22, R2, RZ ;  /* 0x0000000216267210 */ /* 0x000fe20007f7e0ff */
[----:B---3--:R-:W-:-:S05]  /*47b10*/  IMAD R33, R43, 0x1d2, RZ ;  /* 0x000001d22b217824 */ /* 0x008fca00078e02ff */
[----:B------:R-:W3:Y:S01]  /*47b20*/  LDC R88, c[0x0][0x278] ;  /* 0x00009e00ff587b82 */ /* 0x000ee20000000800 */
[----:B------:R-:W-:Y:S01]  /*47b30*/  IMAD R35, R40, 0xe7, RZ ;  /* 0x000000e728237824 */ /* 0x000fe200078e02ff */
[-C--:B------:R-:W-:Y:S01]  /*47b40*/  IADD3 R36, P0, R34, R2.reuse, RZ ;  /* 0x0000000222247210 */ /* 0x080fe20007f1e0ff */
[----:B------:R-:W4:Y:S01]  /*47b50*/  LDL.LU R109, [R1+0x5c] ;  /* 0x00005c00016d7983 */ /* 0x000f220000300800 */
[-C--:B------:R-:W-:Y:S01]  /*47b60*/  LEA.HI.X.SX32 R39, R23, R3.reuse, 0x1, P3 ;  /* 0x0000000317277211 */ /* 0x080fe200018f0eff */
[----:B------:R-:W-:Y:S01]  /*47b70*/  IMAD R23, R45, 0xe9, RZ ;  /* 0x000000e92d177824 */ /* 0x000fe200078e02ff */
[-C--:B------:R-:W-:Y:S01]  /*47b80*/  IADD3 R40, P3, R32, R2.reuse, RZ ;  /* 0x0000000220287210 */ /* 0x080fe20007f7e0ff */
[----:B------:R-:W4:Y:S01]  /*47b90*/  LDL.LU R108, [R1+0x58] ;  /* 0x00005800016c7983 */ /* 0x000f220000300800 */
[----:B------:R-:W-:Y:S01]  /*47ba0*/  IADD3 R42, P4, R33, R2, RZ ;  /* 0x00000002212a7210 */ /* 0x000fe20007f9e0ff */
[----:B------:R-:W0:Y:S01]  /*47bb0*/  LDC R45, c[0x0][0x278] ;  /* 0x00009e00ff2d7b82 */ /* 0x000e220000000800 */
[----:B------:R-:W-:Y:S01]  /*47bc0*/  LEA.HI.X.SX32 R37, R35, R3, 0x1, P0 ;  /* 0x0000000323257211 */ /* 0x000fe200000f0eff */
[----:B------:R-:W-:Y:S01]  /*47bd0*/  STG.E.U16 desc[UR4][R38.64], R111 ;  /* 0x0000006f26007986 */ /* 0x000fe2000c101504 */
[----:B------:R-:W-:-:S02]  /*47be0*/  PRMT R35, R111, 0x7632, R35 ;  /* 0x000076326f237816 */ /* 0x000fc40000000023 */
[-C--:B------:R-:W-:Y:S01]  /*47bf0*/  LEA.HI.X.SX32 R41, R41, R3.reuse, 0x1, P3 ;  /* 0x0000000329297211 */ /* 0x080fe200018f0eff */
[----:B------:R-:W4:Y:S01]  /*47c00*/  LDL.LU R107, [R1+0x54] ;  /* 0x00005400016b7983 */ /* 0x000f220000300800 */
[----:B------:R-:W-:Y:S01]  /*47c10*/  LEA.HI.X.SX32 R43, R23, R3, 0x1, P4 ;  /* 0x00000003172b7211 */ /* 0x000fe200020f0eff */
[----:B------:R-:W2:Y:S01]  /*47c20*/  LDC R48, c[0x0][0x278] ;  /* 0x00009e00ff307b82 */ /* 0x000ea20000000800 */
[----:B------:R-:W-:Y:S01]  /*47c30*/  PRMT R23, R112, 0x7632, R23 ;  /* 0x0000763270177816 */ /* 0x000fe20000000017 */
[----:B------:R1:W-:Y:S04]  /*47c40*/  STG.E.U16 desc[UR4][R36.64], R35 ;  /* 0x0000002324007986 */ /* 0x0003e8000c101504 */
[----:B------:R-:W-:Y:S02]  /*47c50*/  STG.E.U16 desc[UR4][R40.64], R112 ;  /* 0x0000007028007986 */ /* 0x000fe4000c101504 */
[----:B------:R-:W3:Y:S02]  /*47c60*/  LDC R49, c[0x0][0x278] ;  /* 0x00009e00ff317b82 */ /* 0x000ee40000000800 */
[----:B------:R1:W-:Y:S02]  /*47c70*/  STG.E.U16 desc[UR4][R42.64], R23 ;  /* 0x000000172a007986 */ /* 0x0003e4000c101504 */
[----:B-1----:R-:W-:-:S04]  /*47c80*/  IMAD R37, R56, 0x1d6, RZ ;  /* 0x000001d638257824 */ /* 0x002fc800078e02ff */
[----:B------:R-:W1:Y:S08]  /*47c90*/  LDC R87, c[0x0][0x278] ;  /* 0x00009e00ff577b82 */ /* 0x000e700000000800 */
[----:B------:R-:W1:Y:S01]  /*47ca0*/  LDC R54, c[0x0][0x278] ;  /* 0x00009e00ff367b82 */ /* 0x000e620000000800 */
[----:B------:R-:W-:-:S07]  /*47cb0*/  IMAD R23, R55, 0x1d4, RZ ;  /* 0x000001d437177824 */ /* 0x000fce00078e02ff */
[----:B------:R-:W2:Y:S01]  /*47cc0*/  LDC R90, c[0x0][0x278] ;  /* 0x00009e00ff5a7b82 */ /* 0x000ea20000000800 */
[----:B------:R-:W-:Y:S01]  /*47cd0*/  IADD3 R38, P3, R23, R2, RZ ;  /* 0x0000000217267210 */ /* 0x000fe20007f7e0ff */
[----:B0-----:R-:W-:-:S06]  /*47ce0*/  IMAD R45, R45, 0xed, RZ ;  /* 0x000000ed2d2d7824 */ /* 0x001fcc00078e02ff */
[----:B------:R-:W0:Y:S01]  /*47cf0*/  LDC R86, c[0x0][0x278] ;  /* 0x00009e00ff567b82 */ /* 0x000e220000000800 */
[----:B------:R-:W-:Y:S01]  /*47d00*/  LEA.HI.X.SX32 R39, R44, R3, 0x1, P3 ;  /* 0x000000032c277211 */ /* 0x000fe200018f0eff */
[----:B------:R-:W4:Y:S06]  /*47d10*/  LDL.LU R106, [R1+0x50] ;  /* 0x00005000016a7983 */ /* 0x000f2c0000300800 */
[----:B------:R-:W1:Y:S01]  /*47d20*/  LDC R55, c[0x0][0x278] ;  /* 0x00009e00ff377b82 */ /* 0x000e620000000800 */
[----:B------:R-:W-:Y:S01]  /*47d30*/  IMAD R41, R57, 0xeb, RZ ;  /* 0x000000eb39297824 */ /* 0x000fe200078e02ff */
[----:B------:R-:W-:Y:S01]  /*47d40*/  IADD3 R40, P0, R37, R2, RZ ;  /* 0x0000000225287210 */ /* 0x000fe20007f1e0ff */
[----:B------:R-:W-:-:S02]  /*47d50*/  IMAD R35, R58, 0x1d8, RZ ;  /* 0x000001d83a237824 */ /* 0x000fc400078e02ff */
[----:B------:R-:W-:Y:S01]  /*47d60*/  IMAD R36, R59, 0x1da, RZ ;  /* 0x000001da3b247824 */ /* 0x000fe200078e02ff */
[----:B------:R3:W-:Y:S01]  /*47d70*/  STG.E.U16 desc[UR4][R38.64], R113 ;  /* 0x0000007126007986 */ /* 0x0007e2000c101504 */
[----:B------:R-:W-:Y:S01]  /*47d80*/  LEA.HI.X.SX32 R41, R41, R3, 0x1, P0 ;  /* 0x0000000329297211 */ /* 0x000fe200000f0eff */
[----:B------:R-:W0:Y:S01]  /*47d90*/  LDC R59, c[0x0][0x278] ;  /* 0x00009e00ff3b7b82 */ /* 0x000e220000000800 */
[----:B------:R-:W-:-:S07]  /*47da0*/  IADD3 R42, P3, R35, R2, RZ ;  /* 0x00000002232a7210 */ /* 0x000fce0007f7e0ff */
[----:B------:R-:W0:Y:S01]  /*47db0*/  LDC R56, c[0x0][0x278] ;  /* 0x00009e00ff387b82 */ /* 0x000e220000000800 */
[----:B------:R-:W-:Y:S01]  /*47dc0*/  IADD3 R44, P4, R36, R2, RZ ;  /* 0x00000002242c7210 */ /* 0x000fe20007f9e0ff */
[----:B--2---:R-:W-:Y:S01]  /*47dd0*/  IMAD R90, R90, 0xfc, RZ ;  /* 0x000000fc5a5a7824 */ /* 0x004fe200078e02ff */
[----:B---3--:R-:W-:Y:S01]  /*47de0*/  PRMT R113, R113, 0x7632, R113 ;  /* 0x0000763271717816 */ /* 0x008fe20000000071 */
[----:B------:R-:W2:Y:S01]  /*47df0*/  LDL.LU R105, [R1+0x60c] ;  /* 0x00060c0001697983 */ /* 0x000ea20000300800 */
[-C--:B------:R-:W-:Y:S02]  /*47e00*/  LEA.HI.X.SX32 R43, R25, R3.reuse, 0x1, P3 ;  /* 0x00000003192b7211 */ /* 0x080fe400018f0eff */
[----:B------:R-:W-:Y:S01]  /*47e10*/  LEA.HI.X.SX32 R45, R45, R3, 0x1, P4 ;  /* 0x000000032d2d7211 */ /* 0x000fe200020f0eff */
[----:B------:R3:W-:Y:S01]  /*47e20*/  STG.E.U16 desc[UR4][R40.64], R113 ;  /* 0x0000007128007986 */ /* 0x0007e2000c101504 */
[----:B------:R-:W-:Y:S01]  /*47e30*/  PRMT R25, R114, 0x7632, R25 ;  /* 0x0000763272197816 */ /* 0x000fe20000000019 */
[----:B------:R-:W0:Y:S01]  /*47e40*/  LDC R57, c[0x0][0x278] ;  /* 0x00009e00ff397b82 */ /* 0x000e220000000800 */
[----:B------:R-:W-:Y:S01]  /*47e50*/  IMAD R39, R49, 0x1de, RZ ;  /* 0x000001de31277824 */ /* 0x000fe200078e02ff */
[----:B------:R3:W-:Y:S01]  /*47e60*/  STG.E.U16 desc[UR4][R42.64], R114 ;  /* 0x000000722a007986 */ /* 0x0007e2000c101504 */
[----:B-1----:R-:W-:-:S03]  /*47e70*/  IMAD R38, R55, 0x1e2, RZ ;  /* 0x000001e237267824 */ /* 0x002fc600078e02ff */
[----:B------:R1:W-:Y:S02]  /*47e80*/  STG.E.U16 desc[UR4][R44.64], R25 ;  /* 0x000000192c007986 */ /* 0x0003e4000c101504 */
[----:B------:R-:W0:Y:S01]  /*47e90*/  LDC R58, c[0x0][0x278] ;  /* 0x00009e00ff3a7b82 */ /* 0x000e220000000800 */
[----:B---3--:R-:W-:-:S07]  /*47ea0*/  IMAD R40, R48, 0x1dc, RZ ;  /* 0x000001dc30287824 */ /* 0x008fce00078e02ff */
[----:B------:R-:W3:Y:S01]  /*47eb0*/  LDC R89, c[0x0][0x278] ;  /* 0x00009e00ff597b82 */ /* 0x000ee20000000800 */
[-C--:B------:R-:W-:Y:S01]  /*47ec0*/  IADD3 R42, P3, R40, R2.reuse, RZ ;  /* 0x00000002282a7210 */ /* 0x080fe20007f7e0ff */
[----:B-1----:R-:W-:Y:S01]  /*47ed0*/  IMAD R25, R60, 0x1e0, RZ ;  /* 0x000001e03c197824 */ /* 0x002fe200078e02ff */
[-C--:B------:R-:W-:Y:S01]  /*47ee0*/  IADD3 R44, P0, R39, R2.reuse, RZ ;  /* 0x00000002272c7210 */ /* 0x080fe20007f1e0ff */
[----:B------:R-:W-:Y:S01]  /*47ef0*/  IMAD R41, R54, 0xef, RZ ;  /* 0x000000ef36297824 */ /* 0x000fe200078e02ff */
[-C--:B------:R-:W-:Y:S01]  /*47f00*/  LEA.HI.X.SX32 R43, R46, R3.reuse, 0x1, P3 ;  /* 0x000000032e2b7211 */ /* 0x080fe200018f0eff */
[----:B------:R-:W-:Y:S01]  /*47f10*/  IMAD R49, R62, 0xf1, RZ ;  /* 0x000000f13e317824 */ /* 0x000fe200078e02ff */
[-C--:B------:R-:W-:Y:S01]  /*47f20*/  IADD3 R46, P3, R25, R2.reuse, RZ ;  /* 0x00000002192e7210 */ /* 0x080fe20007f7e0ff */
[----:B------:R-:W1:Y:S01]  /*47f30*/  LDC R54, c[0x0][0x278] ;  /* 0x00009e00ff367b82 */ /* 0x000e620000000800 */
[----:B------:R-:W-:Y:S01]  /*47f40*/  IADD3 R48, P4, R38, R2, RZ ;  /* 0x0000000226307210 */ /* 0x000fe20007f9e0ff */
[----:B------:R-:W2:Y:S01]  /*47f50*/  LDL.LU R104, [R1+0x608] ;  /* 0x0006080001687983 */ /* 0x000ea20000300800 */
[----:B------:R-:W-:-:S02]  /*47f60*/  LEA.HI.X.SX32 R45, R41, R3, 0x1, P0 ;  /* 0x00000003292d7211 */ /* 0x000fc400000f0eff */
[----:B------:R-:W-:Y:S01]  /*47f70*/  PRMT R41, R115, 0x7632, R41 ;  /* 0x0000763273297816 */ /* 0x000fe20000000029 */
[----:B------:R0:W-:Y:S01]  /*47f80*/  STG.E.U16 desc[UR4][R42.64], R115 ;  /* 0x000000732a007986 */ /* 0x0001e2000c101504 */
[-C--:B------:R-:W-:Y:S01]  /*47f90*/  LEA.HI.X.SX32 R47, R47, R3.reuse, 0x1, P3 ;  /* 0x000000032f2f7211 */ /* 0x080fe200018f0eff */
[----:B------:R-:W3:Y:S01]  /*47fa0*/  LDC R55, c[0x0][0x278] ;  /* 0x00009e00ff377b82 */ /* 0x000ee20000000800 */
[----:B------:R-:W-:Y:S01]  /*47fb0*/  LEA.HI.X.SX32 R49, R49, R3, 0x1, P4 ;  /* 0x0000000331317211 */ /* 0x000fe200020f0eff */
[----:B------:R0:W-:Y:S04]  /*47fc0*/  STG.E.U16 desc[UR4][R44.64], R41 ;  /* 0x000000292c007986 */ /* 0x0001e8000c101504 */
[----:B------:R0:W-:Y:S02]  /*47fd0*/  STG.E.U16 desc[UR4][R46.64], R116 ;  /* 0x000000742e007986 */ /* 0x0001e4000c101504 */
[----:B------:R-:W1:Y:S01]  /*47fe0*/  LDC R62, c[0x0][0x278] ;  /* 0x00009e00ff3e7b82 */ /* 0x000e620000000800 */
[----:B0-----:R-:W-:Y:S01]  /*47ff0*/  PRMT R42, R116, 0x7632, R42 ;  /* 0x00007632742a7816 */ /* 0x001fe2000000002a */
[----:B------:R-:W2:Y:S04]  /*48000*/  LDL.LU R103, [R1+0x604] ;  /* 0x0006040001677983 */ /* 0x000ea80000300800 */
[----:B------:R0:W-:Y:S01]  /*48010*/  STG.E.U16 desc[UR4][R48.64], R42 ;  /* 0x0000002a30007986 */ /* 0x0001e2000c101504 */
[----:B------:R-:W-:Y:S01]  /*48020*/  IMAD R43, R57, 0x1e4, RZ ;  /* 0x000001e4392b7824 */ /* 0x000fe200078e02ff */
[----:B------:R-:W1:Y:S01]  /*48030*/  LDC R60, c[0x0][0x278] ;  /* 0x00009e00ff3c7b82 */ /* 0x000e620000000800 */
[----:B------:R-:W-:-:S07]  /*48040*/  IMAD R41, R58, 0x1e6, RZ ;  /* 0x000001e63a297824 */ /* 0x000fce00078e02ff */
[----:B------:R-:W4:Y:S01]  /*48050*/  LDC R93, c[0x0][0x278] ;  /* 0x00009e00ff5d7b82 */ /* 0x000f220000000800 */
[----:B------:R-:W-:-:S07]  /*48060*/  IMAD R47, R61, 0xf3, RZ ;  /* 0x000000f33d2f7824 */ /* 0x000fce00078e02ff */
[----:B------:R-:W4:Y:S01]  /*48070*/  LDC R96, c[0x0][0x278] ;  /* 0x00009e00ff607b82 */ /* 0x000f220000000800 */
[----:B0-----:R-:W-:-:S07]  /*48080*/  IMAD R42, R59, 0x1e8, RZ ;  /* 0x000001e83b2a7824 */ /* 0x001fce00078e02ff */
[----:B------:R-:W0:Y:S01]  /*48090*/  LDC R98, c[0x0][0x278] ;  /* 0x00009e00ff627b82 */ /* 0x000e220000000800 */
[----:B---3--:R-:W-:-:S07]  /*480a0*/  IMAD R55, R55, 0x1ec, RZ ;  /* 0x000001ec37377824 */ /* 0x008fce00078e02ff */
[----:B------:R-:W3:Y:S08]  /*480b0*/  LDC R94, c[0x0][0x278] ;  /* 0x00009e00ff5e7b82 */ /* 0x000ef00000000800 */
[----:B------:R-:W3:Y:S08]  /*480c0*/  LDC R92, c[0x0][0x278] ;  /* 0x00009e00ff5c7b82 */ /* 0x000ef00000000800 */
[----:B------:R-:W3:Y:S08]  /*480d0*/  LDC R97, c[0x0][0x278] ;  /* 0x00009e00ff617b82 */ /* 0x000ef00000000800 */
[----:B------:R-:W3:Y:S08]  /*480e0*/  LDC R91, c[0x0][0x278] ;  /* 0x00009e00ff5b7b82 */ /* 0x000ef00000000800 */
[----:B------:R-:W3:Y:S01]  /*480f0*/  LDC R95, c[0x0][0x278] ;  /* 0x00009e00ff5f7b82 */ /* 0x000ee20000000800 */
[----:B------:R-:W-:Y:S01]  /*48100*/  PRMT R99, R152, 0x7632, R99 ;  /* 0x0000763298637816 */ /* 0x000fe20000000063 */
[----:B------:R-:W2:Y:S06]  /*48110*/  LDL.LU R101, [R1+0x600] ;  /* 0x0006000001657983 */ /* 0x000eac0000300800 */
[----:B------:R-:W3:Y:S01]  /*48120*/  LDC R59, c[0x0][0x278] ;  /* 0x00009e00ff3b7b82 */ /* 0x000ee20000000800 */
[----:B------:R-:W-:-:S07]  /*48130*/  IADD3 R44, P0, R43, R2, RZ ;  /* 0x000000022b2c7210 */ /* 0x000fce0007f1e0ff */
[----:B------:R-:W3:Y:S01]  /*48140*/  LDC R57, c[0x0][0x278] ;  /* 0x00009e00ff397b82 */ /* 0x000ee20000000800 */
[----:B------:R-:W-:-:S07]  /*48150*/  IADD3 R46, P3, R41, R2, RZ ;  /* 0x00000002292e7210 */ /* 0x000fce0007f7e0ff */
[----:B------:R-:W3:Y:S01]  /*48160*/  LDC R58, c[0x0][0x278] ;  /* 0x00009e00ff3a7b82 */ /* 0x000ee20000000800 */
[----:B------:R-:W-:Y:S02]  /*48170*/  LEA.HI.X.SX32 R45, R52, R3, 0x1, P0 ;  /* 0x00000003342d7211 */ /* 0x000fe400000f0eff */
[----:B------:R-:W-:-:S05]  /*48180*/  IADD3 R48, P4, R42, R2, RZ ;  /* 0x000000022a307210 */ /* 0x000fca0007f9e0ff */
[----:B------:R-:W3:Y:S01]  /*48190*/  LDC R61, c[0x0][0x278] ;  /* 0x00009e00ff3d7b82 */ /* 0x000ee20000000800 */
[-C--:B------:R-:W-:Y:S01]  /*481a0*/  LEA.HI.X.SX32 R47, R47, R3.reuse, 0x1, P3 ;  /* 0x000000032f2f7211 */ /* 0x080fe200018f0eff */
[----:B-1----:R-:W-:Y:S01]  /*481b0*/  IMAD R60, R60, 0x1fa, RZ ;  /* 0x000001fa3c3c7824 */ /* 0x002fe200078e02ff */
[----:B------:R-:W-:Y:S01]  /*481c0*/  PRMT R52, R117, 0x7632, R52 ;  /* 0x0000763275347816 */ /* 0x000fe20000000034 */
[----:B------:R1:W-:Y:S04]  /*481d0*/  STG.E.U16 desc[UR4][R44.64], R117 ;  /* 0x000000752c007986 */ /* 0x0003e8000c101504 */
[----:B------:R1:W-:Y:S01]  /*481e0*/  STG.E.U16 desc[UR4][R46.64], R52 ;  /* 0x000000342e007986 */ /* 0x0003e2000c101504 */
[----:B------:R-:W-:Y:S01]  /*481f0*/  LEA.HI.X.SX32 R49, R50, R3, 0x1, P4 ;  /* 0x0000000332317211 */ /* 0x000fe200020f0eff */
[----:B0-----:R-:W-:Y:S01]  /*48200*/  IMAD R98, R98, 0x102, RZ ;  /* 0x0000010262627824 */ /* 0x001fe200078e02ff */
[----:B------:R-:W0:Y:S01]  /*48210*/  LDC R100, c[0x0][0x278] ;  /* 0x00009e00ff647b82 */ /* 0x000e220000000800 */
[----:B------:R-:W2:Y:S01]  /*48220*/  LDL.LU R102, [R1+0x878] ;  /* 0x0008780001667983 */ /* 0x000ea20000300800 */
[----:B-1----:R-:W-:-:S02]  /*48230*/  IMAD R45, R54, 0x1ea, RZ ;  /* 0x000001ea362d7824 */ /* 0x002fc400078e02ff */
[----:B------:R-:W-:Y:S02]  /*48240*/  IMAD R47, R56, 0xf5, RZ ;  /* 0x000000f5382f7824 */ /* 0x000fe400078e02ff */
[----:B---3--:R-:W-:Y:S02]  /*48250*/  IMAD R56, R59, 0xf7, RZ ;  /* 0x000000f73b387824 */ /* 0x008fe400078e02ff */
[----:B------:R-:W1:Y:S01]  /*48260*/  LDC R59, c[0x0][0x278] ;  /* 0x00009e00ff3b7b82 */ /* 0x000e620000000800 */
[-C--:B------:R-:W-:Y:S01]  /*48270*/  IADD3 R46, P3, R45, R2.reuse, RZ ;  /* 0x000000022d2e7210 */ /* 0x080fe20007f7e0ff */
[----:B------:R-:W-:Y:S01]  /*48280*/  IMAD R54, R57, 0x1ee, RZ ;  /* 0x000001ee39367824 */ /* 0x000fe200078e02ff */
[----:B------:R3:W-:Y:S01]  /*48290*/  STG.E.U16 desc[UR4][R48.64], R118 ;  /* 0x0000007630007986 */ /* 0x0007e2000c101504 */
[----:B------:R-:W-:Y:S01]  /*482a0*/  IMAD R44, R58, 0x1f0, RZ ;  /* 0x000001f03a2c7824 */ /* 0x000fe200078e02ff */
[----:B------:R-:W-:Y:S02]  /*482b0*/  LEA.HI.X.SX32 R47, R47, R3, 0x1, P3 ;  /* 0x000000032f2f7211 */ /* 0x000fe400018f0eff */
[-C--:B------:R-:W-:Y:S01]  /*482c0*/  IADD3 R50, P3, R54, R2.reuse, RZ ;  /* 0x0000000236327210 */ /* 0x080fe20007f7e0ff */
[----:B------:R-:W-:Y:S01]  /*482d0*/  IMAD R58, R62, 0x1f2, RZ ;  /* 0x000001f23e3a7824 */ /* 0x000fe200078e02ff */
[----:B------:R-:W-:Y:S01]  /*482e0*/  IADD3 R52, P4, R44, R2, RZ ;  /* 0x000000022c347210 */ /* 0x000fe20007f9e0ff */
[----:B------:R-:W-:Y:S01]  /*482f0*/  IMAD R57, R87, 0x1f4, RZ ;  /* 0x000001f457397824 */ /* 0x000fe200078e02ff */
[----:B------:R-:W0:Y:S01]  /*48300*/  LDC R62, c[0x0][0x278] ;  /* 0x00009e00ff3e7b82 */ /* 0x000e220000000800 */
[----:B---3--:R-:W-:-:S02]  /*48310*/  PRMT R118, R118, 0x7632, R118 ;  /* 0x0000763276767816 */ /* 0x008fc40000000076 */
[----:B------:R-:W-:Y:S02]  /*48320*/  IADD3 R48, P0, R55, R2, RZ ;  /* 0x0000000237307210 */ /* 0x000fe40007f1e0ff */
[-C--:B------:R-:W-:Y:S01]  /*48330*/  LEA.HI.X.SX32 R53, R53, R3.reuse, 0x1, P4 ;  /* 0x0000000335357211 */ /* 0x080fe200020f0eff */
[----:B------:R3:W-:Y:S01]  /*48340*/  STG.E.U16 desc[UR4][R46.64], R118 ;  /* 0x000000762e007986 */ /* 0x0007e2000c101504 */
[-C--:B------:R-:W-:Y:S01]  /*48350*/  LEA.HI.X.SX32 R49, R51, R3.reuse, 0x1, P0 ;  /* 0x0000000333317211 */ /* 0x080fe200000f0eff */
[----:B------:R-:W-:Y:S01]  /*48360*/  IMAD R61, R61, 0x1fc, RZ ;  /* 0x000001fc3d3d7824 */ /* 0x000fe200078e02ff */
[----:B------:R-:W-:Y:S01]  /*48370*/  LEA.HI.X.SX32 R51, R56, R3, 0x1, P3 ;  /* 0x0000000338337211 */ /* 0x000fe200018f0eff */
[----:B-1----:R-:W-:Y:S01]  /*48380*/  IMAD R59, R59, 0x1f8, RZ ;  /* 0x000001f83b3b7824 */ /* 0x002fe200078e02ff */
[----:B------:R-:W1:Y:S01]  /*48390*/  LDC R87, c[0x0][0x278] ;  /* 0x00009e00ff577b82 */ /* 0x000e620000000800 */
[----:B------:R0:W-:Y:S01]  /*483a0*/  STG.E.U16 desc[UR4][R48.64], R119 ;  /* 0x0000007730007986 */ /* 0x0001e2000c101504 */
[----:B---3--:R-:W-:Y:S01]  /*483b0*/  PRMT R46, R119, 0x7632, R46 ;  /* 0x00007632772e7816 */ /* 0x008fe2000000002e */
[----:B------:R-:W-:-:S05]  /*483c0*/  IMAD R47, R88, 0xf9, RZ ;  /* 0x000000f9582f7824 */ /* 0x000fca00078e02ff */
[----:B------:R-:W3:Y:S01]  /*483d0*/  LDC R88, c[0x0][0x278] ;  /* 0x00009e00ff587b82 */ /* 0x000ee20000000800 */
[----:B------:R4:W-:Y:S01]  /*483e0*/  STG.E.U16 desc[UR4][R50.64], R46 ;  /* 0x0000002e32007986 */ /* 0x0009e2000c101504 */
[----:B0-----:R-:W-:-:S03]  /*483f0*/  IADD3 R48, P3, R57, R2, RZ ;  /* 0x0000000239307210 */ /* 0x001fc60007f7e0ff */
[----:B------:R0:W-:Y:S01]  /*48400*/  STG.E.U16 desc[UR4][R52.64], R120 ;  /* 0x0000007834007986 */ /* 0x0001e2000c101504 */
[----:B----4-:R-:W-:-:S04]  /*48410*/  IADD3 R46, P0, R58, R2, RZ ;  /* 0x000000023a2e7210 */ /* 0x010fc80007f1e0ff */
[-C--:B------:R-:W-:Y:S01]  /*48420*/  LEA.HI.X.SX32 R47, R47, R3.reuse, 0x1, P0 ;  /* 0x000000032f2f7211 */ /* 0x080fe200000f0eff */
[----:B0-----:R-:W0:Y:S01]  /*48430*/  LDC R53, c[0x0][0x278] ;  /* 0x00009e00ff357b82 */ /* 0x001e220000000800 */
[----:B------:R-:W-:Y:S02]  /*48440*/  PRMT R120, R120, 0x7632, R120 ;  /* 0x0000763278787816 */ /* 0x000fe40000000078 */
[----:B------:R-:W-:-:S03]  /*48450*/  LEA.HI.X.SX32 R49, R246, R3, 0x1, P3 ;  /* 0x00000003f6317211 */ /* 0x000fc600018f0eff */
[----:B------:R4:W-:Y:S02]  /*48460*/  STG.E.U16 desc[UR4][R46.64], R120 ;  /* 0x000000782e007986 */ /* 0x0009e4000c101504 */
[----:B----4-:R-:W-:-:S04]  /*48470*/  IADD3 R46, P3, R59, R2, RZ ;  /* 0x000000023b2e7210 */ /* 0x010fc80007f7e0ff */
[----:B------:R-:W-:Y:S02]  /*48480*/  LEA.HI.X.SX32 R47, R90, R3, 0x1, P3 ;  /* 0x000000035a2f7211 */ /* 0x000fe400018f0eff */
[----:B------:R-:W4:Y:S01]  /*48490*/  LDC R90, c[0x0][0x278] ;  /* 0x00009e00ff5a7b82 */ /* 0x000f220000000800 */
[----:B------:R-:W-:Y:S02]  /*484a0*/  IMAD R56, R86, 0x1f6, RZ ;  /* 0x000001f656387824 */ /* 0x000fe400078e02ff */
[----:B------:R-:W-:-:S05]  /*484b0*/  IMAD R51, R89, 0xfb, RZ ;  /* 0x000000fb59337824 */ /* 0x000fca00078e02ff */
[----:B------:R-:W1:Y:S01]  /*484c0*/  LDC R86, c[0x0][0x278] ;  /* 0x00009e00ff567b82 */ /* 0x000e620000000800 */
[----:B------:R-:W-:Y:S02]  /*484d0*/  IADD3 R50, P4, R56, R2, RZ ;  /* 0x0000000238327210 */ /* 0x000fe40007f9e0ff */
[----:B------:R-:W-:Y:S02]  /*484e0*/  PRMT R52, R121, 0x7632, R52 ;  /* 0x0000763279347816 */ /* 0x000fe40000000034 */
[----:B------:R-:W-:Y:S01]  /*484f0*/  LEA.HI.X.SX32 R51, R51, R3, 0x1, P4 ;  /* 0x0000000333337211 */ /* 0x000fe200020f0eff */
[----:B------:R-:W-:Y:S01]  /*48500*/  IMAD R62, R62, 0x1fe, RZ ;  /* 0x000001fe3e3e7824 */ /* 0x000fe200078e02ff */
[----:B------:R0:W-:Y:S01]  /*48510*/  STG.E.U16 desc[UR4][R48.64], R121 ;  /* 0x0000007930007986 */ /* 0x0001e2000c101504 */
[----:B------:R-:W1:Y:S03]  /*48520*/  LDC R89, c[0x0][0x278] ;  /* 0x00009e00ff597b82 */ /* 0x000e660000000800 */
[----:B------:R3:W-:Y:S01]  /*48530*/  STG.E.U16 desc[UR4][R50.64], R52 ;  /* 0x0000003432007986 */ /* 0x0007e2000c101504 */
[----:B----4-:R-:W-:-:S02]  /*48540*/  IMAD R90, R90, 0xfe, RZ ;  /* 0x000000fe5a5a7824 */ /* 0x010fc400078e02ff */
[----:B0-----:R-:W-:Y:S01]  /*48550*/  IMAD R49, R53, 0xfd, RZ ;  /* 0x000000fd35317824 */ /* 0x001fe200078e02ff */
[----:B------:R-:W-:Y:S01]  /*48560*/  IADD3 R48, P0, R60, R2, RZ ;  /* 0x000000023c307210 */ /* 0x000fe20007f1e0ff */
[----:B------:R0:W-:Y:S01]  /*48570*/  STG.E.U16 desc[UR4][R46.64], R122 ;  /* 0x0000007a2e007986 */ /* 0x0001e2000c101504 */
[----:B---3--:R-:W-:Y:S02]  /*48580*/  LEA R53, R88, -R88, 0x8 ;  /* 0x8000005858357211 */ /* 0x008fe400078e40ff */
[-C--:B------:R-:W-:Y:S01]  /*48590*/  IADD3 R50, P3, R61, R2.reuse, RZ ;  /* 0x000000023d327210 */ /* 0x080fe20007f7e0ff */
[----:B------:R-:W3:Y:S01]  /*485a0*/  LDC R88, c[0x0][0x278] ;  /* 0x00009e00ff587b82 */ /* 0x000ee20000000800 */
[----:B------:R-:W-:Y:S02]  /*485b0*/  IADD3 R52, P4, R62, R2, RZ ;  /* 0x000000023e347210 */ /* 0x000fe40007f9e0ff */
[-C--:B------:R-:W-:Y:S02]  /*485c0*/  LEA.HI.X.SX32 R49, R49, R3.reuse, 0x1, P0 ;  /* 0x0000000331317211 */ /* 0x080fe400000f0eff */
[----:B------:R-:W-:-:S02]  /*485d0*/  LEA.HI.X.SX32 R51, R90, R3, 0x1, P3 ;  /* 0x000000035a337211 */ /* 0x000fc400018f0eff */
[----:B0-----:R-:W-:Y:S01]  /*485e0*/  PRMT R122, R122, 0x7632, R122 ;  /* 0x000076327a7a7816 */ /* 0x001fe2000000007a */
[----:B------:R-:W0:Y:S01]  /*485f0*/  LDC R90, c[0x0][0x278] ;  /* 0x00009e00ff5a7b82 */ /* 0x000e220000000800 */
[----:B------:R-:W-:Y:S02]  /*48600*/  LEA.HI.X.SX32 R53, R53, R3, 0x1, P4 ;  /* 0x0000000335357211 */ /* 0x000fe400020f0eff */
[----:B------:R-:W-:Y:S01]  /*48610*/  PRMT R46, R123, 0x7632, R46 ;  /* 0x000076327b2e7816 */ /* 0x000fe2000000002e */
[----:B------:R-:W-:Y:S01]  /*48620*/  STG.E.U16 desc[UR4][R48.64], R122 ;  /* 0x0000007a30007986 */ /* 0x000fe2000c101504 */
[----:B-1----:R-:W-:-:S03]  /*48630*/  SHF.L.U32 R47, R86, 0x8, RZ ;  /* 0x00000008562f7819 */ /* 0x002fc600000006ff */
[----:B------:R1:W-:Y:S01]  /*48640*/  STG.E.U16 desc[UR4][R50.64], R123 ;  /* 0x0000007b32007986 */ /* 0x0003e2000c101504 */
[----:B------:R-:W4:Y:S03]  /*48650*/  LDC R86, c[0x0][0x278] ;  /* 0x00009e00ff567b82 */ /* 0x000f260000000800 */
[----:B------:R1:W-:Y:S02]  /*48660*/  STG.E.U16 desc[UR4][R52.64], R46 ;  /* 0x0000002e34007986 */ /* 0x0003e4000c101504 */
[----:B-1----:R-:W-:Y:S02]  /*48670*/  IMAD R50, R96, 0x204, RZ ;  /* 0x0000020460327824 */ /* 0x002fe400078e02ff */
[----:B------:R-:W-:Y:S01]  /*48680*/  IMAD R48, R87, 0x202, RZ ;  /* 0x0000020257307824 */ /* 0x000fe200078e02ff */
[----:B------:R-:W-:Y:S02]  /*48690*/  LEA R49, R92, R92, 0x8 ;  /* 0x0000005c5c317211 */ /* 0x000fe400078e40ff */
[-C--:B------:R-:W-:Y:S01]  /*486a0*/  LEA R46, P3, R93, R2.reuse, 0x9 ;  /* 0x000000025d2e7211 */ /* 0x080fe200078648ff */
[----:B------:R-:W-:Y:S01]  /*486b0*/  IMAD R52, R94, 0x206, RZ ;  /* 0x000002065e347824 */ /* 0x000fe200078e02ff */
[-C--:B------:R-:W-:Y:S01]  /*486c0*/  IADD3 R48, P0, R48, R2.reuse, RZ ;  /* 0x0000000230307210 */ /* 0x080fe20007f1e0ff */
[----:B------:R-:W-:Y:S01]  /*486d0*/  IMAD R53, R97, 0x103, RZ ;  /* 0x0000010361357824 */ /* 0x000fe200078e02ff */
[----:B------:R-:W-:Y:S01]  /*486e0*/  LEA.HI.X.SX32 R47, R47, R3, 0x1, P3 ;  /* 0x000000032f2f7211 */ /* 0x000fe200018f0eff */
[----:B------:R-:W1:Y:S01]  /*486f0*/  LDC R87, c[0x0][0x278] ;  /* 0x00009e00ff577b82 */ /* 0x000e620000000800 */
[----:B------:R-:W-:-:S04]  /*48700*/  IADD3 R50, P3, R50, R2, RZ ;  /* 0x0000000232327210 */ /* 0x000fc80007f7e0ff */
[----:B------:R-:W-:-:S03]  /*48710*/  LEA.HI.X.SX32 R51, R98, R3, 0x1, P3 ;  /* 0x0000000362337211 */ /* 0x000fc600018f0eff */
[----:B------:R-:W3:Y:S01]  /*48720*/  LDC R98, c[0x0][0x278] ;  /* 0x00009e00ff627b82 */ /* 0x000ee20000000800 */
[----:B------:R-:W-:Y:S01]  /*48730*/  IADD3 R52, P4, R52, R2, RZ ;  /* 0x0000000234347210 */ /* 0x000fe20007f9e0ff */
[----:B------:R0:W-:Y:S01]  /*48740*/  STG.E.U16 desc[UR4][R46.64], R124 ;  /* 0x0000007c2e007986 */ /* 0x0001e2000c101504 */
[-C--:B------:R-:W-:Y:S02]  /*48750*/  LEA.HI.X.SX32 R49, R49, R3.reuse, 0x1, P0 ;  /* 0x0000000331317211 */ /* 0x080fe400000f0eff */
[----:B------:R-:W-:-:S03]  /*48760*/  LEA.HI.X.SX32 R53, R53, R3, 0x1, P4 ;  /* 0x0000000335357211 */ /* 0x000fc600020f0eff */
[----:B------:R-:W4:Y:S01]  /*48770*/  LDC R94, c[0x0][0x278] ;  /* 0x00009e00ff5e7b82 */ /* 0x000f220000000800 */
[----:B0-----:R-:W-:Y:S02]  /*48780*/  PRMT R124, R124, 0x7632, R124 ;  /* 0x000076327c7c7816 */ /* 0x001fe4000000007c */
[----:B------:R-:W-:-:S05]  /*48790*/  PRMT R46, R125, 0x7632, R46 ;  /* 0x000076327d2e7816 */ /* 0x000fca000000002e */
[----:B------:R-:W0:Y:S01]  /*487a0*/  LDC R93, c[0x0][0x278] ;  /* 0x00009e00ff5d7b82 */ /* 0x000e220000000800 */
[----:B------:R-:W-:Y:S04]  /*487b0*/  STG.E.U16 desc[UR4][R48.64], R124 ;  /* 0x0000007c30007986 */ /* 0x000fe8000c101504 */
[----:B------:R-:W-:Y:S03]  /*487c0*/  STG.E.U16 desc[UR4][R50.64], R125 ;  /* 0x0000007d32007986 */ /* 0x000fe6000c101504 */
[----:B------:R-:W0:Y:S01]  /*487d0*/  LDC R92, c[0x0][0x278] ;  /* 0x00009e00ff5c7b82 */ /* 0x000e220000000800 */
[----:B------:R1:W-:Y:S01]  /*487e0*/  STG.E.U16 desc[UR4][R52.64], R46 ;  /* 0x0000002e34007986 */ /* 0x0003e2000c101504 */
[----:B---3--:R-:W-:-:S06]  /*487f0*/  IMAD R98, R98, 0x104, RZ ;  /* 0x0000010462627824 */ /* 0x008fcc00078e02ff */
[----:B------:R-:W3:Y:S01]  /*48800*/  LDC R96, c[0x0][0x278] ;  /* 0x00009e00ff607b82 */ /* 0x000ee20000000800 */
[----:B-1----:R-:W-:Y:S02]  /*48810*/  IMAD R46, R89, 0x208, RZ ;  /* 0x00000208592e7824 */ /* 0x002fe400078e02ff */
[----:B------:R-:W-:-:S05]  /*48820*/  IMAD R50, R91, 0x20c, RZ ;  /* 0x0000020c5b327824 */ /* 0x000fca00078e02ff */
[----:B------:R-:W1:Y:S01]  /*48830*/  LDC R97, c[0x0][0x278] ;  /* 0x00009e00ff617b82 */ /* 0x000e620000000800 */
[----:B------:R-:W-:-:S04]  /*48840*/  IADD3 R46, P0, R46, R2, RZ ;  /* 0x000000022e2e7210 */ /* 0x000fc80007f1e0ff */
[----:B------:R-:W-:-:S03]  /*48850*/  LEA.HI.X.SX32 R47, R98, R3, 0x1, P0 ;  /* 0x00000003622f7211 */ /* 0x000fc600000f0eff */
[----:B------:R-:W4:Y:S01]  /*48860*/  LDC R98, c[0x0][0x278] ;  /* 0x00009e00ff627b82 */ /* 0x000f220000000800 */
[----:B------:R-:W-:Y:S01]  /*48870*/  IADD3 R50, P4, R50, R2, RZ ;  /* 0x0000000232327210 */ /* 0x000fe20007f9e0ff */
[----:B------:R-:W-:Y:S02]  /*48880*/  IMAD R48, R90, 0x20a, RZ ;  /* 0x0000020a5a307824 */ /* 0x000fe400078e02ff */
[----:B------:R-:W-:-:S03]  /*48890*/  IMAD R49, R95, 0x105, RZ ;  /* 0x000001055f317824 */ /* 0x000fc600078e02ff */
[----:B------:R-:W-:Y:S02]  /*488a0*/  IADD3 R48, P3, R48, R2, RZ ;  /* 0x0000000230307210 */ /* 0x000fe40007f7e0ff */
[----:B------:R-:W-:Y:S01]  /*488b0*/  PRMT R52, R126, 0x7632, R52 ;  /* 0x000076327e347816 */ /* 0x000fe20000000034 */
[----:B------:R-:W-:Y:S01]  /*488c0*/  STG.E.U16 desc[UR4][R46.64], R126 ;  /* 0x0000007e2e007986 */ /* 0x000fe2000c101504 */
[----:B------:R-:W0:Y:S08]  /*488d0*/  LDC R89, c[0x0][0x278] ;  /* 0x00009e00ff597b82 */ /* 0x000e300000000800 */
[----:B------:R-:W2:Y:S01]  /*488e0*/  LDC R91, c[0x0][0x278] ;  /* 0x00009e00ff5b7b82 */ /* 0x000ea20000000800 */
[----:B----4-:R-:W-:Y:S01]  /*488f0*/  IMAD R98, R98, 0x106, RZ ;  /* 0x0000010662627824 */ /* 0x010fe200078e02ff */
[----:B------:R-:W-:-:S06]  /*48900*/  PRMT R53, R127, 0x7632, R53 ;  /* 0x000076327f357816 */ /* 0x000fcc0000000035 */
[----:B------:R-:W4:Y:S01]  /*48910*/  LDC R90, c[0x0][0x278] ;  /* 0x00009e00ff5a7b82 */ /* 0x000f220000000800 */
[----:B------:R-:W-:-:S07]  /*48920*/  LEA.HI.X.SX32 R51, R98, R3, 0x1, P4 ;  /* 0x0000000362337211 */ /* 0x000fce00020f0eff */
[----:B------:R-:W3:Y:S01]  /*48930*/  LDC R98, c[0x0][0x278] ;  /* 0x00009e00ff627b82 */ /* 0x000ee20000000800 */
[----:B------:R-:W-:-:S05]  /*48940*/  LEA.HI.X.SX32 R49, R49, R3, 0x1, P3 ;  /* 0x0000000331317211 */ /* 0x000fca00018f0eff */
[----:B------:R1:W-:Y:S02]  /*48950*/  STG.E.U16 desc[UR4][R48.64], R52 ;  /* 0x0000003430007986 */ /* 0x0003e4000c101504 */
[----:B------:R-:W4:Y:S01]  /*48960*/  LDC R95, c[0x0][0x278] ;  /* 0x00009e00ff5f7b82 */ /* 0x000f220000000800 */
[----:B-1----:R-:W-:Y:S02]  /*48970*/  IMAD R48, R87, 0x210, RZ ;  /* 0x0000021057307824 */ /* 0x002fe400078e02ff */
[----:B---3--:R-:W-:-:S03]  /*48980*/  IMAD R98, R98, 0x108, RZ ;  /* 0x0000010862627824 */ /* 0x008fc600078e02ff */
[-C--:B------:R-:W-:Y:S01]  /*48990*/  IADD3 R48, P0, R48, R2.reuse, RZ ;  /* 0x0000000230307210 */ /* 0x080fe20007f1e0ff */
[----:B------:R-:W-:Y:S01]  /*489a0*/  IMAD R46, R86, 0x20e, RZ ;  /* 0x0000020e562e7824 */ /* 0x000fe200078e02ff */
[----:B------:R0:W-:Y:S01]  /*489b0*/  STG.E.U16 desc[UR4][R50.64], R127 ;  /* 0x0000007f32007986 */ /* 0x0001e2000c101504 */
[----:B------:R-:W-:Y:S01]  /*489c0*/  IMAD R47, R88, 0x107, RZ ;  /* 0x00000107582f7824 */ /* 0x000fe200078e02ff */
[----:B------:R-:W-:Y:S01]  /*489d0*/  LEA.HI.X.SX32 R49, R98, R3, 0x1, P0 ;  /* 0x0000000362317211 */ /* 0x000fe200000f0eff */
[----:B------:R-:W-:Y:S01]  /*489e0*/  IMAD R52, R94, 0x214, RZ ;  /* 0x000002145e347824 */ /* 0x000fe200078e02ff */
[----:B------:R-:W1:Y:S01]  /*489f0*/  LDC R98, c[0x0][0x278] ;  /* 0x00009e00ff627b82 */ /* 0x000e620000000800 */
[----:B------:R-:W-:-:S04]  /*48a00*/  IADD3 R46, P3, R46, R2, RZ ;  /* 0x000000022e2e7210 */ /* 0x000fc80007f7e0ff */
[-C--:B------:R-:W-:Y:S01]  /*48a10*/  LEA.HI.X.SX32 R47, R47, R3.reuse, 0x1, P3 ;  /* 0x000000032f2f7211 */ /* 0x080fe200018f0eff */
[----:B0-----:R-:W-:Y:S02]  /*48a20*/  IMAD R50, R89, 0x212, RZ ;  /* 0x0000021259327824 */ /* 0x001fe400078e02ff */
[----:B------:R-:W0:Y:S01]  /*48a30*/  LDC R86, c[0x0][0x278] ;  /* 0x00009e00ff567b82 */ /* 0x000e220000000800 */
[----:B--2---:R-:W-:Y:S01]  /*48a40*/  IMAD R51, R91, 0x109, RZ ;  /* 0x000001095b337824 */ /* 0x004fe200078e02ff */
[-C--:B------:R-:W-:Y:S02]  /*48a50*/  IADD3 R52, P4, R52, R2.reuse, RZ ;  /* 0x0000000234347210 */ /* 0x080fe40007f9e0ff */
[----:B------:R-:W-:Y:S01]  /*48a60*/  IADD3 R50, P3, R50, R2, RZ ;  /* 0x0000000232327210 */ /* 0x000fe20007f7e0ff */
[----:B------:R2:W-:Y:S03]  /*48a70*/  STG.E.U16 desc[UR4][R46.64], R53 ;  /* 0x000000352e007986 */ /* 0x0005e6000c101504 */
[----:B------:R-:W-:Y:S01]  /*48a80*/  LEA.HI.X.SX32 R51, R51, R3, 0x1, P3 ;  /* 0x0000000333337211 */ /* 0x000fe200018f0eff */
[----:B------:R-:W3:Y:S01]  /*48a90*/  LDC R87, c[0x0][0x278] ;  /* 0x00009e00ff577b82 */ /* 0x000ee20000000800 */
[----:B-1----:R-:W-:Y:S01]  /*48aa0*/  IMAD R98, R98, 0x10a, RZ ;  /* 0x0000010a62627824 */ /* 0x002fe200078e02ff */
[----:B--2---:R-:W-:-:S06]  /*48ab0*/  PRMT R46, R128, 0x7632, R46 ;  /* 0x00007632802e7816 */ /* 0x004fcc000000002e */
[----:B------:R-:W1:Y:S01]  /*48ac0*/  LDC R89, c[0x0][0x278] ;  /* 0x00009e00ff597b82 */ /* 0x000e620000000800 */
[----:B------:R-:W-:Y:S01]  /*48ad0*/  LEA.HI.X.SX32 R53, R98, R3, 0x1, P4 ;  /* 0x0000000362357211 */ /* 0x000fe200020f0eff */
[----:B------:R-:W-:Y:S04]  /*48ae0*/  STG.E.U16 desc[UR4][R48.64], R128 ;  /* 0x0000008030007986 */ /* 0x000fe8000c101504 */
[----:B------:R-:W-:Y:S02]  /*48af0*/  STG.E.U16 desc[UR4][R50.64], R46 ;  /* 0x0000002e32007986 */ /* 0x000fe4000c101504 */
[----:B------:R-:W2:Y:S02]  /*48b00*/  LDC R98, c[0x0][0x278] ;  /* 0x00009e00ff627b82 */ /* 0x000ea40000000800 */
[----:B------:R4:W-:Y:S06]  /*48b10*/  STG.E.U16 desc[UR4][R52.64], R129 ;  /* 0x0000008134007986 */ /* 0x0009ec000c101504 */
[----:B------:R-:W3:Y:S08]  /*48b20*/  LDC R91, c[0x0][0x278] ;  /* 0x00009e00ff5b7b82 */ /* 0x000ef00000000800 */
[----:B----4-:R-:W4:Y:S01]  /*48b30*/  LDC R53, c[0x0][0x278] ;  /* 0x00009e00ff357b82 */ /* 0x010f220000000800 */
[----:B------:R-:W-:-:S02]  /*48b40*/  IMAD R46, R90, 0x216, RZ ;  /* 0x000002165a2e7824 */ /* 0x000fc400078e02ff */
[----:B------:R-:W-:-:S03]  /*48b50*/  IMAD R47, R95, 0x10b, RZ ;  /* 0x0000010b5f2f7824 */ /* 0x000fc600078e02ff */
[-C--:B------:R-:W-:Y:S01]  /*48b60*/  IADD3 R46, P0, R46, R2.reuse, RZ ;  /* 0x000000022e2e7210 */ /* 0x080fe20007f1e0ff */
[----:B------:R-:W-:Y:S01]  /*48b70*/  IMAD R48, R93, 0x218, RZ ;  /* 0x000002185d307824 */ /* 0x000fe200078e02ff */
[----:B------:R-:W-:Y:S01]  /*48b80*/  PRMT R129, R129, 0x7632, R129 ;  /* 0x0000763281817816 */ /* 0x000fe20000000081 */
[----:B------:R-:W3:Y:S01]  /*48b90*/  LDC R90, c[0x0][0x278] ;  /* 0x00009e00ff5a7b82 */ /* 0x000ee20000000800 */
[-C--:B------:R-:W-:Y:S01]  /*48ba0*/  LEA.HI.X.SX32 R47, R47, R3.reuse, 0x1, P0 ;  /* 0x000000032f2f7211 */ /* 0x080fe200000f0eff */
[----:B------:R-:W-:Y:S01]  /*48bb0*/  IMAD R50, R92, 0x21a, RZ ;  /* 0x0000021a5c327824 */ /* 0x000fe200078e02ff */
[-C--:B------:R-:W-:Y:S01]  /*48bc0*/  IADD3 R48, P3, R48, R2.reuse, RZ ;  /* 0x0000000230307210 */ /* 0x080fe20007f7e0ff */
[----:B--2---:R-:W-:Y:S02]  /*48bd0*/  IMAD R98, R98, 0x10c, RZ ;  /* 0x0000010c62627824 */ /* 0x004fe400078e02ff */
[----:B------:R4:W-:Y:S01]  /*48be0*/  STG.E.U16 desc[UR4][R46.64], R129 ;  /* 0x000000812e007986 */ /* 0x0009e2000c101504 */
[----:B------:R-:W-:Y:S01]  /*48bf0*/  IMAD R51, R96, 0x10d, RZ ;  /* 0x0000010d60337824 */ /* 0x000fe200078e02ff */
[----:B------:R-:W-:Y:S01]  /*48c00*/  IADD3 R50, P4, R50, R2, RZ ;  /* 0x0000000232327210 */ /* 0x000fe20007f9e0ff */
[----:B------:R-:W-:Y:S01]  /*48c10*/  IMAD R100, R100, 0x10e, RZ ;  /* 0x0000010e64647824 */ /* 0x000fe200078e02ff */
[-C--:B------:R-:W-:Y:S01]  /*48c20*/  LEA.HI.X.SX32 R49, R98, R3.reuse, 0x1, P3 ;  /* 0x0000000362317211 */ /* 0x080fe200018f0eff */
[----:B------:R-:W2:Y:S01]  /*48c30*/  LDC R88, c[0x0][0x278] ;  /* 0x00009e00ff587b82 */ /* 0x000ea20000000800 */
[----:B----4-:R-:W-:Y:S01]  /*48c40*/  IMAD R46, R53, 0x21c, RZ ;  /* 0x0000021c352e7824 */ /* 0x010fe200078e02ff */
[----:B------:R-:W-:-:S06]  /*48c50*/  LEA.HI.X.SX32 R51, R51, R3, 0x1, P4 ;  /* 0x0000000333337211 */ /* 0x000fcc00020f0eff */
[----:B------:R-:W4:Y:S01]  /*48c60*/  LDC R94, c[0x0][0x278] ;  /* 0x00009e00ff5e7b82 */ /* 0x000f220000000800 */
[----:B------:R-:W-:Y:S02]  /*48c70*/  IADD3 R46, P3, R46, R2, RZ ;  /* 0x000000022e2e7210 */ /* 0x000fe40007f7e0ff */
[----:B------:R-:W-:Y:S02]  /*48c80*/  PRMT R52, R130, 0x7632, R52 ;  /* 0x0000763282347816 */ /* 0x000fe40000000034 */
[----:B------:R-:W-:-:S03]  /*48c90*/  LEA.HI.X.SX32 R47, R100, R3, 0x1, P3 ;  /* 0x00000003642f7211 */ /* 0x000fc600018f0eff */
[----:B------:R-:W4:Y:S01]  /*48ca0*/  LDC R98, c[0x0][0x278] ;  /* 0x00009e00ff627b82 */ /* 0x000f220000000800 */
[----:B------:R0:W-:Y:S04]  /*48cb0*/  STG.E.U16 desc[UR4][R48.64], R130 ;  /* 0x0000008230007986 */ /* 0x0001e8000c101504 */
[----:B------:R1:W-:Y:S03]  /*48cc0*/  STG.E.U16 desc[UR4][R50.64], R52 ;  /* 0x0000003432007986 */ /* 0x0003e6000c101504 */
[----:B------:R-:W2:Y:S01]  /*48cd0*/  LDC R100, c[0x0][0x278] ;  /* 0x00009e00ff647b82 */ /* 0x000ea20000000800 */
[----:B0-----:R-:W-:-:S07]  /*48ce0*/  IMAD R48, R86, 0x21e, RZ ;  /* 0x0000021e56307824 */ /* 0x001fce00078e02ff */
[----:B------:R-:W0:Y:S01]  /*48cf0*/  LDC R96, c[0x0][0x278] ;  /* 0x00009e00ff607b82 */ /* 0x000e220000000800 */
[----:B-1----:R-:W-:Y:S02]  /*48d00*/  IMAD R50, R89, 0x220, RZ ;  /* 0x0000022059327824 */ /* 0x002fe400078e02ff */
[----:B---3--:R-:W-:Y:S01]  /*48d10*/  IMAD R52, R91, 0x222, RZ ;  /* 0x000002225b347824 */ /* 0x008fe200078e02ff */
[-C--:B------:R-:W-:Y:S01]  /*48d20*/  IADD3 R48, P0, R48, R2.reuse, RZ ;  /* 0x0000000230307210 */ /* 0x080fe20007f1e0ff */
[----:B------:R-:W-:Y:S01]  /*48d30*/  IMAD R49, R87, 0x10f, RZ ;  /* 0x0000010f57317824 */ /* 0x000fe200078e02ff */
[-C--:B------:R-:W-:Y:S01]  /*48d40*/  IADD3 R50, P3, R50, R2.reuse, RZ ;  /* 0x0000000232327210 */ /* 0x080fe20007f7e0ff */
[----:B------:R-:W-:Y:S01]  /*48d50*/  IMAD R53, R90, 0x111, RZ ;  /* 0x000001115a357824 */ /* 0x000fe200078e02ff */
[----:B------:R-:W-:Y:S01]  /*48d60*/  IADD3 R52, P4, R52, R2, RZ ;  /* 0x0000000234347210 */ /* 0x000fe20007f9e0ff */
[----:B------:R1:W-:Y:S01]  /*48d70*/  STG.E.U16 desc[UR4][R46.64], R131 ;  /* 0x000000832e007986 */ /* 0x0003e2000c101504 */
[----:B------:R-:W-:Y:S01]  /*48d80*/  LEA.HI.X.SX32 R49, R49, R3, 0x1, P0 ;  /* 0x0000000331317211 */ /* 0x000fe200000f0eff */
[----:B------:R-:W3:Y:S01]  /*48d90*/  LDC R87, c[0x0][0x278] ;  /* 0x00009e00ff577b82 */ /* 0x000ee20000000800 */
[----:B------:R-:W-:-:S02]  /*48da0*/  PRMT R86, R131, 0x7632, R86 ;  /* 0x0000763283567816 */ /* 0x000fc40000000056 */
[-C--:B------:R-:W-:Y:S02]  /*48db0*/  LEA.HI.X.SX32 R51, R247, R3.reuse, 0x1, P3 ;  /* 0x00000003f7337211 */ /* 0x080fe400018f0eff */
[----:B------:R-:W-:Y:S01]  /*48dc0*/  LEA.HI.X.SX32 R53, R53, R3, 0x1, P4 ;  /* 0x0000000335357211 */ /* 0x000fe200020f0eff */
[----:B------:R4:W-:Y:S01]  /*48dd0*/  STG.E.U16 desc[UR4][R48.64], R86 ;  /* 0x0000005630007986 */ /* 0x0009e2000c101504 */
[----:B--2---:R-:W-:Y:S01]  /*48de0*/  IMAD R100, R100, 0x112, RZ ;  /* 0x0000011264647824 */ /* 0x004fe200078e02ff */
[----:B------:R-:W2:Y:S01]  /*48df0*/  LDC R90, c[0x0][0x278] ;  /* 0x00009e00ff5a7b82 */ /* 0x000ea20000000800 */
[----:B-1----:R-:W-:Y:S01]  /*48e00*/  PRMT R46, R132, 0x7632, R46 ;  /* 0x00007632842e7816 */ /* 0x002fe2000000002e */
[----:B------:R-:W-:Y:S04]  /*48e10*/  STG.E.U16 desc[UR4][R50.64], R132 ;  /* 0x0000008432007986 */ /* 0x000fe8000c101504 */
[----:B------:R1:W-:Y:S02]  /*48e20*/  STG.E.U16 desc[UR4][R52.64], R46 ;  /* 0x0000002e34007986 */ /* 0x0003e4000c101504 */
[----:B------:R-:W2:Y:S08]  /*48e30*/  LDC R93, c[0x0][0x278] ;  /* 0x00009e00ff5d7b82 */ /* 0x000eb00000000800 */
[----:B----4-:R-:W4:Y:S01]  /*48e40*/  LDC R86, c[0x0][0x278] ;  /* 0x00009e00ff567b82 */ /* 0x010f220000000800 */
[----:B-1----:R-:W-:-:S05]  /*48e50*/  IMAD R46, R88, 0x224, RZ ;  /* 0x00000224582e7824 */ /* 0x002fca00078e02ff */
[----:B------:R-:W-:Y:S01]  /*48e60*/  IADD3 R46, P3, R46, R2, RZ ;  /* 0x000000022e2e7210 */ /* 0x000fe20007f7e0ff */
[----:B------:R-:W-:Y:S01]  /*48e70*/  IMAD R50, R97, 0x228, RZ ;  /* 0x0000022861327824 */ /* 0x000fe200078e02ff */
[----:B------:R-:W1:Y:S02]  /*48e80*/  LDC R92, c[0x0][0x278] ;  /* 0x00009e00ff5c7b82 */ /* 0x000e640000000800 */
[----:B------:R-:W-:-:S06]  /*48e90*/  LEA.HI.X.SX32 R47, R100, R3, 0x1, P3 ;  /* 0x00000003642f7211 */ /* 0x000fcc00018f0eff */
[----:B------:R-:W2:Y:S01]  /*48ea0*/  LDC R100, c[0x0][0x278] ;  /* 0x00009e00ff647b82 */ /* 0x000ea20000000800 */
[----:B------:R-:W-:Y:S01]  /*48eb0*/  IADD3 R50, P3, R50, R2, RZ ;  /* 0x0000000232327210 */ /* 0x000fe20007f7e0ff */
[----:B------:R-:W-:Y:S02]  /*48ec0*/  IMAD R48, R94, 0x226, RZ ;  /* 0x000002265e307824 */ /* 0x000fe400078e02ff */
[----:B------:R-:W-:Y:S02]  /*48ed0*/  IMAD R52, R98, 0x22a, RZ ;  /* 0x0000022a62347824 */ /* 0x000fe400078e02ff */
[----:B0-----:R-:W-:Y:S02]  /*48ee0*/  IMAD R49, R96, 0x113, RZ ;  /* 0x0000011360317824 */ /* 0x001fe400078e02ff */
[----:B---3--:R-:W-:Y:S01]  /*48ef0*/  IMAD R53, R87, 0x115, RZ ;  /* 0x0000011557357824 */ /* 0x008fe200078e02ff */
[----:B------:R-:W0:Y:S01]  /*48f00*/  LDC R91, c[0x0][0x278] ;  /* 0x00009e00ff5b7b82 */ /* 0x000e220000000800 */
[----:B----4-:R-:W-:-:S07]  /*48f10*/  IMAD R86, R86, 0x22c, RZ ;  /* 0x0000022c56567824 */ /* 0x010fce00078e02ff */
[----:B------:R-:W3:Y:S01]  /*48f20*/  LDC R95, c[0x0][0x278] ;  /* 0x00009e00ff5f7b82 */ /* 0x000ee20000000800 */
[----:B--2---:R-:W-:Y:S01]  /*48f30*/  IMAD R100, R100, 0x114, RZ ;  /* 0x0000011464647824 */ /* 0x004fe200078e02ff */
[-C--:B------:R-:W-:Y:S01]  /*48f40*/  IADD3 R48, P0, R48, R2.reuse, RZ ;  /* 0x0000000230307210 */ /* 0x080fe20007f1e0ff */
[----:B------:R2:W-:Y:S01]  /*48f50*/  STG.E.U16 desc[UR4][R46.64], R133 ;  /* 0x000000852e007986 */ /* 0x0005e2000c101504 */
[----:B------:R-:W-:-:S04]  /*48f60*/  IADD3 R52, P4, R52, R2, RZ ;  /* 0x0000000234347210 */ /* 0x000fc80007f9e0ff */
[----:B------:R-:W4:Y:S01]  /*48f70*/  LDC R87, c[0x0][0x278] ;  /* 0x00009e00ff577b82 */ /* 0x000f220000000800 */
[----:B------:R-:W-:-:S07]  /*48f80*/  LEA.HI.X.SX32 R51, R100, R3, 0x1, P3 ;  /* 0x0000000364337211 */ /* 0x000fce00018f0eff */
[----:B------:R-:W1:Y:S01]  /*48f90*/  LDC R100, c[0x0][0x278] ;  /* 0x00009e00ff647b82 */ /* 0x000e620000000800 */
[-C--:B------:R-:W-:Y:S02]  /*48fa0*/  LEA.HI.X.SX32 R49, R49, R3.reuse, 0x1, P0 ;  /* 0x0000000331317211 */ /* 0x080fe400000f0eff */
[----:B--2---:R-:W-:Y:S02]  /*48fb0*/  PRMT R133, R133, 0x7632, R133 ;  /* 0x0000763285857816 */ /* 0x004fe40000000085 */
[----:B------:R-:W-:Y:S02]  /*48fc0*/  LEA.HI.X.SX32 R53, R53, R3, 0x1, P4 ;  /* 0x0000000335357211 */ /* 0x000fe400020f0eff */
[----:B------:R-:W-:Y:S01]  /*48fd0*/  PRMT R46, R134, 0x7632, R46 ;  /* 0x00007632862e7816 */ /* 0x000fe2000000002e */
[----:B------:R-:W-:Y:S01]  /*48fe0*/  STG.E.U16 desc[UR4][R48.64], R133 ;  /* 0x0000008530007986 */ /* 0x000fe2000c101504 */
[----:B------:R-:W2:Y:S03]  /*48ff0*/  LDC R88, c[0x0][0x278] ;  /* 0x00009e00ff587b82 */ /* 0x000ea60000000800 */
[----:B------:R-:W-:Y:S04]  /*49000*/  STG.E.U16 desc[UR4][R50.64], R134 ;  /* 0x0000008632007986 */ /* 0x000fe8000c101504 */
[----:B------:R0:W-:Y:S01]  /*49010*/  STG.E.U16 desc[UR4][R52.64], R46 ;  /* 0x0000002e34007986 */ /* 0x0001e2000c101504 */
[----:B------:R-:W2:Y:S01]  /*49020*/  LDC R89, c[0x0][0x278] ;  /* 0x00009e00ff597b82 */ /* 0x000ea20000000800 */
[----:B-1----:R-:W-:-:S07]  /*49030*/  IMAD R100, R100, 0x116, RZ ;  /* 0x0000011664647824 */ /* 0x002fce00078e02ff */
[----:B------:R-:W1:Y:S01]  /*49040*/  LDC R94, c[0x0][0x278] ;  /* 0x00009e00ff5e7b82 */ /* 0x000e620000000800 */
[----:B0-----:R-:W-:-:S04]  /*49050*/  IADD3 R46, P3, R86, R2, RZ ;  /* 0x00000002562e7210 */ /* 0x001fc80007f7e0ff */
[----:B------:R-:W-:-:S03]  /*49060*/  LEA.HI.X.SX32 R47, R100, R3, 0x1, P3 ;  /* 0x00000003642f7211 */ /* 0x000fc600018f0eff */
[----:B------:R-:W0:Y:S01]  /*49070*/  LDC R100, c[0x0][0x278] ;  /* 0x00009e00ff647b82 */ /* 0x000e220000000800 */
[----:B------:R-:W-:Y:S02]  /*49080*/  IMAD R48, R90, 0x22e, RZ ;  /* 0x0000022e5a307824 */ /* 0x000fe400078e02ff */
[----:B------:R-:W-:Y:S02]  /*49090*/  IMAD R50, R93, 0x230, RZ ;  /* 0x000002305d327824 */ /* 0x000fe400078e02ff */
[----:B------:R-:W-:Y:S01]  /*490a0*/  IMAD R52, R92, 0x232, RZ ;  /* 0x000002325c347824 */ /* 0x000fe200078e02ff */
[-C--:B------:R-:W-:Y:S01]  /*490b0*/  IADD3 R48, P0, R48, R2.reuse, RZ ;  /* 0x0000000230307210 */ /* 0x080fe20007f1e0ff */
[----:B------:R-:W-:Y:S01]  /*490c0*/  IMAD R49, R91, 0x117, RZ ;  /* 0x000001175b317824 */ /* 0x000fe200078e02ff */
[-C--:B------:R-:W-:Y:S01]  /*490d0*/  IADD3 R50, P3, R50, R2.reuse, RZ ;  /* 0x0000000232327210 */ /* 0x080fe20007f7e0ff */
[----:B---3--:R-:W-:Y:S01]  /*490e0*/  IMAD R53, R95, 0x119, RZ ;  /* 0x000001195f357824 */ /* 0x008fe200078e02ff */
[----:B------:R-:W-:Y:S01]  /*490f0*/  IADD3 R52, P4, R52, R2, RZ ;  /* 0x0000000234347210 */ /* 0x000fe20007f9e0ff */
[----:B------:R3:W-:Y:S01]  /*49100*/  STG.E.U16 desc[UR4][R46.64], R135 ;  /* 0x000000872e007986 */ /* 0x0007e2000c101504 */
[-C--:B------:R-:W-:Y:S01]  /*49110*/  LEA.HI.X.SX32 R49, R49, R3.reuse, 0x1, P0 ;  /* 0x0000000331317211 */ /* 0x080fe200000f0eff */
[----:B----4-:R-:W-:Y:S01]  /*49120*/  IMAD R87, R87, 0x234, RZ ;  /* 0x0000023457577824 */ /* 0x010fe200078e02ff */
[----:B------:R-:W-:Y:S01]  /*49130*/  PRMT R86, R135, 0x7632, R86 ;  /* 0x0000763287567816 */ /* 0x000fe20000000056 */
[----:B--2---:R-:W-:Y:S01]  /*49140*/  IMAD R88, R88, 0x238, RZ ;  /* 0x0000023858587824 */ /* 0x004fe200078e02ff */
[-C--:B------:R-:W-:Y:S01]  /*49150*/  LEA.HI.X.SX32 R51, R245, R3.reuse, 0x1, P3 ;  /* 0x00000003f5337211 */ /* 0x080fe200018f0eff */
[----:B------:R-:W-:Y:S01]  /*49160*/  IMAD R89, R89, 0x236, RZ ;  /* 0x0000023659597824 */ /* 0x000fe200078e02ff */
[----:B------:R-:W-:Y:S01]  /*49170*/  LEA.HI.X.SX32 R53, R53, R3, 0x1, P4 ;  /* 0x0000000335357211 */ /* 0x000fe200020f0eff */
[----:B------:R-:W-:Y:S01]  /*49180*/  STG.E.U16 desc[UR4][R48.64], R86 ;  /* 0x0000005630007986 */ /* 0x000fe2000c101504 */
[----:B------:R-:W2:Y:S01]  /*49190*/  LDC R92, c[0x0][0x278] ;  /* 0x00009e00ff5c7b82 */ /* 0x000ea20000000800 */
[----:B---3--:R-:W-:-:S02]  /*491a0*/  PRMT R46, R136, 0x7632, R46 ;  /* 0x00007632882e7816 */ /* 0x008fc4000000002e */
[----:B------:R-:W-:Y:S01]  /*491b0*/  STG.E.U16 desc[UR4][R50.64], R136 ;  /* 0x0000008832007986 */ /* 0x000fe2000c101504 */
[----:B0-----:R-:W-:-:S03]  /*491c0*/  IMAD R100, R100, 0x11a, RZ ;  /* 0x0000011a64647824 */ /* 0x001fc600078e02ff */
[----:B------:R0:W-:Y:S01]  /*491d0*/  STG.E.U16 desc[UR4][R52.64], R46 ;  /* 0x0000002e34007986 */ /* 0x0001e2000c101504 */
[----:B------:R-:W3:Y:S08]  /*491e0*/  LDC R91, c[0x0][0x278] ;  /* 0x00009e00ff5b7b82 */ /* 0x000ef00000000800 */
[----:B------:R-:W4:Y:S01]  /*491f0*/  LDC R93, c[0x0][0x278] ;  /* 0x00009e00ff5d7b82 */ /* 0x000f220000000800 */
[----:B0-----:R-:W-:-:S04]  /*49200*/  IADD3 R46, P0, R87, R2, RZ ;  /* 0x00000002572e7210 */ /* 0x001fc80007f1e0ff */
[----:B------:R-:W-:-:S03]  /*49210*/  LEA.HI.X.SX32 R47, R100, R3, 0x1, P0 ;  /* 0x00000003642f7211 */ /* 0x000fc600000f0eff */
[----:B------:R-:W0:Y:S08]  /*49220*/  LDC R52, c[0x0][0x278] ;  /* 0x00009e00ff347b82 */ /* 0x000e300000000800 */
[----:B------:R-:W3:Y:S01]  /*49230*/  LDC R100, c[0x0][0x278] ;  /* 0x00009e00ff647b82 */ /* 0x000ee20000000800 */
[-C--:B------:R-:W-:Y:S01]  /*49240*/  IADD3 R50, P4, R88, R2.reuse, RZ ;  /* 0x0000000258327210 */ /* 0x080fe20007f9e0ff */
[----:B-1----:R-:W-:Y:S01]  /*49250*/  IMAD R49, R94, 0x11b, RZ ;  /* 0x0000011b5e317824 */ /* 0x002fe200078e02ff */
[----:B------:R-:W-:-:S02]  /*49260*/  IADD3 R48, P3, R89, R2, RZ ;  /* 0x0000000259307210 */ /* 0x000fc40007f7e0ff */
[----:B------:R-:W-:-:S03]  /*49270*/  PRMT R86, R137, 0x7632, R86 ;  /* 0x0000763289567816 */ /* 0x000fc60000000056 */
[----:B------:R-:W1:Y:S01]  /*49280*/  LDC R53, c[0x0][0x278] ;  /* 0x00009e00ff357b82 */ /* 0x000e620000000800 */
[----:B--2---:R-:W-:-:S07]  /*49290*/  IMAD R92, R92, 0x240, RZ ;  /* 0x000002405c5c7824 */ /* 0x004fce00078e02ff */
[----:B------:R-:W2:Y:S01]  /*492a0*/  LDC R87, c[0x0][0x278] ;  /* 0x00009e00ff577b82 */ /* 0x000ea20000000800 */
[----:B---3--:R-:W-:Y:S01]  /*492b0*/  IMAD R100, R100, 0x11c, RZ ;  /* 0x0000011c64647824 */ /* 0x008fe200078e02ff */
[----:B------:R-:W-:Y:S01]  /*492c0*/  STG.E.U16 desc[UR4][R46.64], R137 ;  /* 0x000000892e007986 */ /* 0x000fe2000c101504 */
[----:B0-----:R-:W-:-:S05]  /*492d0*/  IMAD R52, R52, 0x23c, RZ ;  /* 0x0000023c34347824 */ /* 0x001fca00078e02ff */
[----:B------:R-:W0:Y:S01]  /*492e0*/  LDC R94, c[0x0][0x278] ;  /* 0x00009e00ff5e7b82 */ /* 0x000e220000000800 */
[----:B------:R-:W-:-:S07]  /*492f0*/  LEA.HI.X.SX32 R51, R100, R3, 0x1, P4 ;  /* 0x0000000364337211 */ /* 0x000fce00020f0eff */
[----:B------:R-:W3:Y:S01]  /*49300*/  LDC R100, c[0x0][0x278] ;  /* 0x00009e00ff647b82 */ /* 0x000ee20000000800 */
[----:B------:R-:W-:-:S05]  /*49310*/  LEA.HI.X.SX32 R49, R49, R3, 0x1, P3 ;  /* 0x0000000331317211 */ /* 0x000fca00018f0eff */
[----:B------:R1:W-:Y:S01]  /*49320*/  STG.E.U16 desc[UR4][R48.64], R86 ;  /* 0x0000005630007986 */ /* 0x0003e2000c101504 */
[----:B------:R-:W-:Y:S01]  /*49330*/  IMAD R91, R91, 0x11d, RZ ;  /* 0x0000011d5b5b7824 */ /* 0x000fe200078e02ff */
[----:B------:R-:W0:Y:S01]  /*49340*/  LDC R88, c[0x0][0x278] ;  /* 0x00009e00ff587b82 */ /* 0x000e220000000800 */
[----:B----4-:R-:W-:-:S07]  /*49350*/  IMAD R93, R93, 0x23e, RZ ;  /* 0x0000023e5d5d7824 */ /* 0x010fce00078e02ff */
[----:B------:R-:W4:Y:S01]  /*49360*/  LDC R89, c[0x0][0x278] ;  /* 0x00009e00ff597b82 */ /* 0x000f220000000800 */
[----:B-1----:R-:W-:Y:S01]  /*49370*/  IADD3 R48, P0, R52, R2, RZ ;  /* 0x0000000234307210 */ /* 0x002fe20007f1e0ff */
[----:B---3--:R-:W-:-:S06]  /*49380*/  IMAD R100, R100, 0x11e, RZ ;  /* 0x0000011e64647824 */ /* 0x008fcc00078e02ff */
[----:B------:R-:W1:Y:S01]  /*49390*/  LDC R90, c[0x0][0x278] ;  /* 0x00009e00ff5a7b82 */ /* 0x000e620000000800 */
[----:B------:R-:W-:-:S07]  /*493a0*/  LEA.HI.X.SX32 R49, R100, R3, 0x1, P0 ;  /* 0x0000000364317211 */ /* 0x000fce00000f0eff */
[----:B------:R-:W3:Y:S01]  /*493b0*/  LDC R100, c[0x0][0x278] ;  /* 0x00009e00ff647b82 */ /* 0x000ee20000000800 */
[----:B------:R-:W-:Y:S01]  /*493c0*/  IMAD R53, R53, 0x23a, RZ ;  /* 0x0000023a35357824 */ /* 0x000fe200078e02ff */
[----:B------:R-:W-:-:S04]  /*493d0*/  IADD3 R52, P4, R92, R2, RZ ;  /* 0x000000025c347210 */ /* 0x000fc80007f9e0ff */
[----:B------:R-:W-:Y:S01]  /*493e0*/  IADD3 R46, P3, R53, R2, RZ ;  /* 0x00000002352e7210 */ /* 0x000fe20007f7e0ff */
[----:B------:R0:W-:Y:S01]  /*493f0*/  STG.E.U16 desc[UR4][R50.64], R138 ;  /* 0x0000008a32007986 */ /* 0x0001e2000c101504 */
[----:B--2---:R-:W-:Y:S01]  /*49400*/  IMAD R87, R87, 0x244, RZ ;  /* 0x0000024457577824 */ /* 0x004fe200078e02ff */
[----:B------:R-:W-:Y:S01]  /*49410*/  PRMT R96, R139, 0x7632, R96 ;  /* 0x000076328b607816 */ /* 0x000fe20000000060 */
[----:B----4-:R-:W-:Y:S01]  /*49420*/  IMAD R89, R89, 0x121, RZ ;  /* 0x0000012159597824 */ /* 0x010fe200078e02ff */
[----:B------:R-:W2:Y:S01]  /*49430*/  LDC R86, c[0x0][0x278] ;  /* 0x00009e00ff567b82 */ /* 0x000ea20000000800 */
[----:B---3--:R-:W-:-:S07]  /*49440*/  IMAD R100, R100, 0x120, RZ ;  /* 0x0000012064647824 */ /* 0x008fce00078e02ff */
[----:B------:R-:W3:Y:S01]  /*49450*/  LDC R92, c[0x0][0x278] ;  /* 0x00009e00ff5c7b82 */ /* 0x000ee20000000800 */
[----:B------:R-:W-:-:S07]  /*49460*/  LEA.HI.X.SX32 R53, R100, R3, 0x1, P4 ;  /* 0x0000000364357211 */ /* 0x000fce00020f0eff */
[----:B------:R-:W4:Y:S01]  /*49470*/  LDC R100, c[0x0][0x278] ;  /* 0x00009e00ff647b82 */ /* 0x000f220000000800 */
[----:B0-----:R-:W-:Y:S01]  /*49480*/  PRMT R138, R138, 0x7632, R138 ;  /* 0x000076328a8a7816 */ /* 0x001fe2000000008a */
[----:B------:R-:W-:Y:S01]  /*49490*/  IMAD R51, R94, 0x11f, RZ ;  /* 0x0000011f5e337824 */ /* 0x000fe200078e02ff */
[----:B------:R-:W-:Y:S02]  /*494a0*/  LEA.HI.X.SX32 R47, R91, R3, 0x1, P3 ;  /* 0x000000035b2f7211 */ /* 0x000fe400018f0eff */
[----:B------:R-:W-:-:S03]  /*494b0*/  IADD3 R50, P3, R93, R2, RZ ;  /* 0x000000025d327210 */ /* 0x000fc60007f7e0ff */
[----:B------:R-:W-:Y:S01]  /*494c0*/  STG.E.U16 desc[UR4][R46.64], R138 ;  /* 0x0000008a2e007986 */ /* 0x000fe2000c101504 */
[----:B------:R-:W-:Y:S01]  /*494d0*/  LEA.HI.X.SX32 R51, R51, R3, 0x1, P3 ;  /* 0x0000000333337211 */ /* 0x000fe200018f0eff */
[----:B------:R-:W0:Y:S02]  /*494e0*/  LDC R94, c[0x0][0x278] ;  /* 0x00009e00ff5e7b82 */ /* 0x000e240000000800 */
[----:B------:R2:W-:Y:S01]  /*494f0*/  STG.E.U16 desc[UR4][R48.64], R139 ;  /* 0x0000008b30007986 */ /* 0x0005e2000c101504 */
[----:B-1----:R-:W-:-:S05]  /*49500*/  IMAD R95, R90, 0x246, RZ ;  /* 0x000002465a5f7824 */ /* 0x002fca00078e02ff */
[----:B------:R-:W1:Y:S01]  /*49510*/  LDC R91, c[0x0][0x278] ;  /* 0x00009e00ff5b7b82 */ /* 0x000e620000000800 */
[----:B----4-:R-:W-:Y:S01]  /*49520*/  IMAD R100, R100, 0x122, RZ ;  /* 0x0000012264647824 */ /* 0x010fe200078e02ff */
[----:B--2---:R-:W-:Y:S01]  /*49530*/  IADD3 R48, P3, R87, R2, RZ ;  /* 0x0000000257307210 */ /* 0x004fe20007f7e0ff */
[----:B------:R-:W-:Y:S01]  /*49540*/  IMAD R47, R88, 0x242, RZ ;  /* 0x00000242582f7824 */ /* 0x000fe200078e02ff */
[----:B------:R-:W-:Y:S04]  /*49550*/  STG.E.U16 desc[UR4][R50.64], R96 ;  /* 0x0000006032007986 */ /* 0x000fe8000c101504 */
[----:B------:R-:W2:Y:S01]  /*49560*/  LDC R88, c[0x0][0x278] ;  /* 0x00009e00ff587b82 */ /* 0x000ea20000000800 */
[----:B------:R-:W-:-:S07]  /*49570*/  LEA.HI.X.SX32 R49, R100, R3, 0x1, P3 ;  /* 0x0000000364317211 */ /* 0x000fce00018f0eff */
[----:B------:R-:W4:Y:S01]  /*49580*/  LDC R100, c[0x0][0x278] ;  /* 0x00009e00ff647b82 */ /* 0x000f220000000800 */
[----:B------:R-:W-:Y:S01]  /*49590*/  IADD3 R46, P0, R47, R2, RZ ;  /* 0x000000022f2e7210 */ /* 0x000fe20007f1e0ff */
[----:B------:R3:W-:Y:S03]  /*495a0*/  STG.E.U16 desc[UR4][R52.64], R140 ;  /* 0x0000008c34007986 */ /* 0x0007e6000c101504 */
[----:B------:R-:W-:-:S03]  /*495b0*/  LEA.HI.X.SX32 R47, R89, R3, 0x1, P0 ;  /* 0x00000003592f7211 */ /* 0x000fc600000f0eff */
[----:B------:R-:W2:Y:S01]  /*495c0*/  LDC R93, c[0x0][0x278] ;  /* 0x00009e00ff5d7b82 */ /* 0x000ea20000000800 */
[----:B---3--:R-:W-:Y:S01]  /*495d0*/  PRMT R140, R140, 0x7632, R140 ;  /* 0x000076328c8c7816 */ /* 0x008fe2000000008c */
[----:B0-----:R-:W-:-:S06]  /*495e0*/  IMAD R53, R94, 0x248, RZ ;  /* 0x000002485e357824 */ /* 0x001fcc00078e02ff */
[----:B------:R-:W0:Y:S01]  /*495f0*/  LDC R90, c[0x0][0x278] ;  /* 0x00009e00ff5a7b82 */ /* 0x000e220000000800 */
[----:B------:R3:W-:Y:S01]  /*49600*/  STG.E.U16 desc[UR4][R46.64], R140 ;  /* 0x0000008c2e007986 */ /* 0x0007e2000c101504 */
[----:B----4-:R-:W-:-:S06]  /*49610*/  IMAD R100, R100, 0x124, RZ ;  /* 0x0000012464647824 */ /* 0x010fcc00078e02ff */
[----:B------:R-:W4:Y:S01]  /*49620*/  LDC R52, c[0x0][0x278] ;  /* 0x00009e00ff347b82 */ /* 0x000f220000000800 */
[-C--:B---3--:R-:W-:Y:S01]  /*49630*/  IADD3 R46, P3, R53, R2.reuse, RZ ;  /* 0x00000002352e7210 */ /* 0x088fe20007f7e0ff */
[----:B------:R-:W-:Y:S01]  /*49640*/  IMAD R51, R86, 0x123, RZ ;  /* 0x0000012356337824 */ /* 0x000fe200078e02ff */
[----:B------:R-:W-:Y:S01]  /*49650*/  IADD3 R50, P4, R95, R2, RZ ;  /* 0x000000025f327210 */ /* 0x000fe20007f9e0ff */
[----:B------:R-:W-:Y:S01]  /*49660*/  IMAD R97, R92, 0x24a, RZ ;  /* 0x0000024a5c617824 */ /* 0x000fe200078e02ff */
[-C--:B------:R-:W-:Y:S01]  /*49670*/  LEA.HI.X.SX32 R47, R100, R3.reuse, 0x1, P3 ;  /* 0x00000003642f7211 */ /* 0x080fe200018f0eff */
[----:B-1----:R-:W-:Y:S02]  /*49680*/  IMAD R91, R91, 0x24c, RZ ;  /* 0x0000024c5b5b7824 */ /* 0x002fe400078e02ff */
[----:B------:R-:W1:Y:S01]  /*49690*/  LDC R100, c[0x0][0x278] ;  /* 0x00009e00ff647b82 */ /* 0x000e620000000800 */
[----:B------:R-:W-:Y:S02]  /*496a0*/  LEA.HI.X.SX32 R51, R51, R3, 0x1, P4 ;  /* 0x0000000333337211 */ /* 0x000fe400020f0eff */
[----:B------:R-:W-:Y:S01]  /*496b0*/  PRMT R98, R141, 0x7632, R98 ;  /* 0x000076328d627816 */ /* 0x000fe20000000062 */
[----:B------:R3:W-:Y:S01]  /*496c0*/  STG.E.U16 desc[UR4][R48.64], R141 ;  /* 0x0000008d30007986 */ /* 0x0007e2000c101504 */
[----:B--2---:R-:W-:-:S03]  /*496d0*/  IMAD R93, R93, 0x125, RZ ;  /* 0x000001255d5d7824 */ /* 0x004fc600078e02ff */
[----:B------:R2:W-:Y:S01]  /*496e0*/  STG.E.U16 desc[UR4][R50.64], R98 ;  /* 0x0000006232007986 */ /* 0x0005e2000c101504 */
[----:B------:R-:W1:Y:S01]  /*496f0*/  LDC R87, c[0x0][0x278] ;  /* 0x00009e00ff577b82 */ /* 0x000e620000000800 */
[----:B----4-:R-:W-:Y:S02]  /*49700*/  IMAD R53, R52, 0x127, RZ ;  /* 0x0000012734357824 */ /* 0x010fe400078e02ff */
[----:B---3--:R-:W-:Y:S01]  /*49710*/  IMAD R49, R88, 0x24e, RZ ;  /* 0x0000024e58317824 */ /* 0x008fe200078e02ff */
[----:B------:R-:W-:Y:S01]  /*49720*/  IADD3 R48, P0, R97, R2, RZ ;  /* 0x0000000261307210 */ /* 0x000fe20007f1e0ff */
[----:B0-----:R-:W-:-:S03]  /*49730*/  IMAD R97, R90, 0x250, RZ ;  /* 0x000002505a617824 */ /* 0x001fc600078e02ff */
[----:B------:R-:W0:Y:S01]  /*49740*/  LDC R95, c[0x0][0x278] ;  /* 0x00009e00ff5f7b82 */ /* 0x000e220000000800 */
[-C--:B--2---:R-:W-:Y:S01]  /*49750*/  IADD3 R50, P3, R91, R2.reuse, RZ ;  /* 0x000000025b327210 */ /* 0x084fe20007f7e0ff */
[----:B------:R2:W-:Y:S01]  /*49760*/  STG.E.U16 desc[UR4][R46.64], R142 ;  /* 0x0000008e2e007986 */ /* 0x0005e2000c101504 */
[-C--:B------:R-:W-:Y:S02]  /*49770*/  IADD3 R52, P4, R49, R2.reuse, RZ ;  /* 0x0000000231347210 */ /* 0x080fe40007f9e0ff */
[-C--:B------:R-:W-:Y:S01]  /*49780*/  LEA.HI.X.SX32 R49, R93, R3.reuse, 0x1, P0 ;  /* 0x000000035d317211 */ /* 0x080fe200000f0eff */
[----:B-1----:R-:W-:Y:S01]  /*49790*/  IMAD R100, R100, 0x128, RZ ;  /* 0x0000012864647824 */ /* 0x002fe200078e02ff */
[----:B------:R-:W-:Y:S01]  /*497a0*/  LEA.HI.X.SX32 R51, R252, R3, 0x1, P3 ;  /* 0x00000003fc337211 */ /* 0x000fe200018f0eff */
[----:B------:R-:W1:Y:S01]  /*497b0*/  LDC R96, c[0x0][0x278] ;  /* 0x00009e00ff607b82 */ /* 0x000e620000000800 */
[----:B--2---:R-:W-:Y:S02]  /*497c0*/  PRMT R47, R142, 0x7632, R47 ;  /* 0x000076328e2f7816 */ /* 0x004fe4000000002f */
[----:B------:R-:W-:Y:S01]  /*497d0*/  IADD3 R46, P3, R97, R2, RZ ;  /* 0x00000002612e7210 */ /* 0x000fe20007f7e0ff */
[----:B------:R-:W-:-:S04]  /*497e0*/  IMAD R87, R87, 0x254, RZ ;  /* 0x0000025457577824 */ /* 0x000fc800078e02ff */
[----:B------:R-:W2:Y:S01]  /*497f0*/  LDC R91, c[0x0][0x278] ;  /* 0x00009e00ff5b7b82 */ /* 0x000ea20000000800 */
[----:B------:R3:W-:Y:S07]  /*49800*/  STG.E.U16 desc[UR4][R48.64], R47 ;  /* 0x0000002f30007986 */ /* 0x0007ee000c101504 */
[----:B------:R-:W4:Y:S01]  /*49810*/  LDC R92, c[0x0][0x278] ;  /* 0x00009e00ff5c7b82 */ /* 0x000f220000000800 */
[----:B---3--:R-:W-:-:S07]  /*49820*/  LEA.HI.X.SX32 R47, R100, R3, 0x1, P3 ;  /* 0x00000003642f7211 */ /* 0x008fce00018f0eff */
[----:B------:R-:W3:Y:S01]  /*49830*/  LDC R100, c[0x0][0x278] ;  /* 0x00009e00ff647b82 */ /* 0x000ee20000000800 */
[----:B------:R0:W-:Y:S01]  /*49840*/  STG.E.U16 desc[UR4][R50.64], R143 ;  /* 0x0000008f32007986 */ /* 0x0001e2000c101504 */
[----:B------:R-:W-:-:S06]  /*49850*/  PRMT R94, R143, 0x7632, R94 ;  /* 0x000076328f5e7816 */ /* 0x000fcc000000005e */
[----:B------:R-:W4:Y:S01]  /*49860*/  LDC R89, c[0x0][0x278] ;  /* 0x00009e00ff597b82 */ /* 0x000f220000000800 */
[----:B0-----:R-:W-:Y:S01]  /*49870*/  IADD3 R50, P3, R87, R2, RZ ;  /* 0x0000000257327210 */ /* 0x001fe20007f7e0ff */
[----:B------:R-:W-:Y:S01]  /*49880*/  IMAD R95, R95, 0x252, RZ ;  /* 0x000002525f5f7824 */ /* 0x000fe200078e02ff */
[----:B------:R-:W-:Y:S01]  /*49890*/  LEA.HI.X.SX32 R53, R53, R3, 0x1, P4 ;  /* 0x0000000335357211 */ /* 0x000fe200020f0eff */
[----:B-1----:R-:W-:-:S04]  /*498a0*/  IMAD R93, R96, 0x129, RZ ;  /* 0x00000129605d7824 */ /* 0x002fc800078e02ff */
[----:B------:R-:W0:Y:S01]  /*498b0*/  LDC R86, c[0x0][0x278] ;  /* 0x00009e00ff567b82 */ /* 0x000e220000000800 */
[----:B---3--:R-:W-:-:S07]  /*498c0*/  IMAD R100, R100, 0x12a, RZ ;  /* 0x0000012a64647824 */ /* 0x008fce00078e02ff */
[----:B------:R-:W1:Y:S01]  /*498d0*/  LDC R90, c[0x0][0x278] ;  /* 0x00009e00ff5a7b82 */ /* 0x000e620000000800 */
[----:B------:R-:W-:-:S07]  /*498e0*/  LEA.HI.X.SX32 R51, R100, R3, 0x1, P3 ;  /* 0x0000000364337211 */ /* 0x000fce00018f0eff */
[----:B------:R-:W3:Y:S01]  /*498f0*/  LDC R100, c[0x0][0x278] ;  /* 0x00009e00ff647b82 */ /* 0x000ee20000000800 */
[----:B------:R-:W-:Y:S01]  /*49900*/  IADD3 R48, P0, R95, R2, RZ ;  /* 0x000000025f307210 */ /* 0x000fe20007f1e0ff */
[----:B--2---:R-:W-:Y:S01]  /*49910*/  IMAD R91, R91, 0x258, RZ ;  /* 0x000002585b5b7824 */ /* 0x004fe200078e02ff */
[----:B------:R-:W-:Y:S01]  /*49920*/  STG.E.U16 desc[UR4][R52.64], R94 ;  /* 0x0000005e34007986 */ /* 0x000fe2000c101504 */
[----:B------:R-:W-:Y:S02]  /*49930*/  PRMT R96, R144, 0x7632, R96 ;  /* 0x0000763290607816 */ /* 0x000fe40000000060 */
[----:B------:R-:W-:Y:S01]  /*49940*/  LEA.HI.X.SX32 R49, R93, R3, 0x1, P0 ;  /* 0x000000035d317211 */ /* 0x000fe200000f0eff */
[----:B------:R2:W-:Y:S01]  /*49950*/  STG.E.U16 desc[UR4][R46.64], R144 ;  /* 0x000000902e007986 */ /* 0x0005e2000c101504 */
[----:B----4-:R-:W-:Y:S01]  /*49960*/  IMAD R89, R89, 0x256, RZ ;  /* 0x0000025659597824 */ /* 0x010fe200078e02ff */
[----:B------:R-:W4:Y:S02]  /*49970*/  LDC R88, c[0x0][0x278] ;  /* 0x00009e00ff587b82 */ /* 0x000f240000000800 */
[----:B------:R0:W-:Y:S01]  /*49980*/  STG.E.U16 desc[UR4][R48.64], R96 ;  /* 0x0000006030007986 */ /* 0x0001e2000c101504 */
[----:B------:R-:W-:-:S05]  /*49990*/  PRMT R97, R145, 0x7632, R97 ;  /* 0x0000763291617816 */ /* 0x000fca0000000061 */
[----:B------:R-:W4:Y:S01]  /*499a0*/  LDC R87, c[0x0][0x278] ;  /* 0x00009e00ff577b82 */ /* 0x000f220000000800 */
[----:B--2---:R-:W-:Y:S01]  /*499b0*/  IMAD R47, R92, 0x25a, RZ ;  /* 0x0000025a5c2f7824 */ /* 0x004fe200078e02ff */
[----:B------:R-:W-:Y:S01]  /*499c0*/  IADD3 R46, P0, R91, R2, RZ ;  /* 0x000000025b2e7210 */ /* 0x000fe20007f1e0ff */
[----:B---3--:R-:W-:-:S03]  /*499d0*/  IMAD R100, R100, 0x12c, RZ ;  /* 0x0000012c64647824 */ /* 0x008fc600078e02ff */
[-C--:B0-----:R-:W-:Y:S01]  /*499e0*/  IADD3 R48, P3, R47, R2.reuse, RZ ;  /* 0x000000022f307210 */ /* 0x081fe20007f7e0ff */
[----:B------:R-:W-:Y:S01]  /*499f0*/  IMAD R53, R86, 0x12b, RZ ;  /* 0x0000012b56357824 */ /* 0x000fe200078e02ff */
[----:B------:R-:W-:Y:S01]  /*49a00*/  IADD3 R52, P4, R89, R2, RZ ;  /* 0x0000000259347210 */ /* 0x000fe20007f9e0ff */
[----:B-1----:R-:W-:Y:S01]  /*49a10*/  IMAD R95, R90, 0x25c, RZ ;  /* 0x0000025c5a5f7824 */ /* 0x002fe200078e02ff */
[-C--:B------:R-:W-:Y:S01]  /*49a20*/  LEA.HI.X.SX32 R47, R100, R3.reuse, 0x1, P0 ;  /* 0x00000003642f7211 */ /* 0x080fe200000f0eff */
[----:B------:R0:W-:Y:S01]  /*49a30*/  STG.E.U16 desc[UR4][R50.64], R145 ;  /* 0x0000009132007986 */ /* 0x0001e2000c101504 */
[----:B------:R-:W1:Y:S01]  /*49a40*/  LDC R100, c[0x0][0x278] ;  /* 0x00009e00ff647b82 */ /* 0x000e620000000800 */
[----:B------:R-:W-:-:S07]  /*49a50*/  LEA.HI.X.SX32 R53, R53, R3, 0x1, P4 ;  /* 0x0000000335357211 */ /* 0x000fce00020f0eff */
[----:B------:R-:W2:Y:S01]  /*49a60*/  LDC R94, c[0x0][0x278] ;  /* 0x00009e00ff5e7b82 */ /* 0x000ea20000000800 */
[----:B0-----:R-:W-:Y:S01]  /*49a70*/  IADD3 R50, P4, R95, R2, RZ ;  /* 0x000000025f327210 */ /* 0x001fe20007f9e0ff */
[----:B----4-:R-:W-:Y:S01]  /*49a80*/  IMAD R49, R88, 0x12d, RZ ;  /* 0x0000012d58317824 */ /* 0x010fe200078e02ff */
[----:B------:R-:W-:-:S05]  /*49a90*/  PRMT R96, R146, 0x7632, R96 ;  /* 0x0000763292607816 */ /* 0x000fca0000000060 */
[----:B------:R-:W0:Y:S01]  /*49aa0*/  LDC R89, c[0x0][0x278] ;  /* 0x00009e00ff597b82 */ /* 0x000e220000000800 */
[----:B-1----:R-:W-:Y:S01]  /*49ab0*/  IMAD R100, R100, 0x12e, RZ ;  /* 0x0000012e64647824 */ /* 0x002fe200078e02ff */
[----:B------:R1:W-:Y:S06]  /*49ac0*/  STG.E.U16 desc[UR4][R52.64], R97 ;  /* 0x0000006134007986 */ /* 0x0003ec000c101504 */
[----:B------:R-:W3:Y:S01]  /*49ad0*/  LDC R86, c[0x0][0x278] ;  /* 0x00009e00ff567b82 */ /* 0x000ee20000000800 */
[----:B------:R-:W-:-:S07]  /*49ae0*/  LEA.HI.X.SX32 R51, R100, R3, 0x1, P4 ;  /* 0x0000000364337211 */ /* 0x000fce00020f0eff */
[----:B------:R-:W4:Y:S01]  /*49af0*/  LDC R100, c[0x0][0x278] ;  /* 0x00009e00ff647b82 */ /* 0x000f220000000800 */
[----:B------:R-:W-:Y:S01]  /*49b00*/  LEA.HI.X.SX32 R49, R49, R3, 0x1, P3 ;  /* 0x0000000331317211 */ /* 0x000fe200018f0eff */
[----:B--2---:R-:W-:Y:S01]  /*49b10*/  IMAD R95, R94, 0x260, RZ ;  /* 0x000002605e5f7824 */ /* 0x004fe200078e02ff */
[----:B------:R-:W-:Y:S04]  /*49b20*/  STG.E.U16 desc[UR4][R46.64], R146 ;  /* 0x000000922e007986 */ /* 0x000fe8000c101504 */
[----:B------:R2:W-:Y:S01]  /*49b30*/  STG.E.U16 desc[UR4][R48.64], R96 ;  /* 0x0000006030007986 */ /* 0x0005e2000c101504 */
[----:B-1----:R-:W1:Y:S08]  /*49b40*/  LDC R52, c[0x0][0x278] ;  /* 0x00009e00ff347b82 */ /* 0x002e700000000800 */
[----:B------:R-:W1:Y:S01]  /*49b50*/  LDC R93, c[0x0][0x278] ;  /* 0x00009e00ff5d7b82 */ /* 0x000e620000000800 */
[----:B--2---:R-:W-:Y:S01]  /*49b60*/  IADD3 R48, P0, R95, R2, RZ ;  /* 0x000000025f307210 */ /* 0x004fe20007f1e0ff */
[----:B----4-:R-:W-:-:S06]  /*49b70*/  IMAD R100, R100, 0x130, RZ ;  /* 0x0000013064647824 */ /* 0x010fcc00078e02ff */
[----:B------:R-:W2:Y:S01]  /*49b80*/  LDC R90, c[0x0][0x278] ;  /* 0x00009e00ff5a7b82 */ /* 0x000ea20000000800 */
[----:B------:R-:W-:-:S07]  /*49b90*/  LEA.HI.X.SX32 R49, R100, R3, 0x1, P0 ;  /* 0x0000000364317211 */ /* 0x000fce00000f0eff */
[----:B------:R-:W4:Y:S01]  /*49ba0*/  LDC R100, c[0x0][0x278] ;  /* 0x00009e00ff647b82 */ /* 0x000f220000000800 */
[----:B0-----:R-:W-:Y:S01]  /*49bb0*/  IMAD R89, R89, 0x264, RZ ;  /* 0x0000026459597824 */ /* 0x001fe200078e02ff */
[----:B------:R1:W-:Y:S01]  /*49bc0*/  STG.E.U16 desc[UR4][R50.64], R147 ;  /* 0x0000009332007986 */ /* 0x0003e2000c101504 */
[----:B---3--:R-:W-:-:S05]  /*49bd0*/  IMAD R53, R86, 0x25e, RZ ;  /* 0x0000025e56357824 */ /* 0x008fca00078e02ff */
[----:B------:R-:W0:Y:S01]  /*49be0*/  LDC R88, c[0x0][0x278] ;  /* 0x00009e00ff587b82 */ /* 0x000e220000000800 */
[----:B------:R-:W-:-:S07]  /*49bf0*/  IADD3 R46, P3, R53, R2, RZ ;  /* 0x00000002352e7210 */ /* 0x000fce0007f7e0ff */
[----:B------:R-:W3:Y:S01]  /*49c00*/  LDC R91, c[0x0][0x278] ;  /* 0x00009e00ff5b7b82 */ /* 0x000ee20000000800 */
[----:B-1----:R-:W-:Y:S01]  /*49c10*/  IMAD R51, R52, 0x131, RZ ;  /* 0x0000013134337824 */ /* 0x002fe200078e02ff */
[----:B------:R-:W-:Y:S01]  /*49c20*/  IADD3 R52, P4, R89, R2, RZ ;  /* 0x0000000259347210 */ /* 0x000fe20007f9e0ff */
[----:B----4-:R-:W-:-:S05]  /*49c30*/  IMAD R100, R100, 0x132, RZ ;  /* 0x0000013264647824 */ /* 0x010fca00078e02ff */
[----:B------:R-:W1:Y:S01]  /*49c40*/  LDC R89, c[0x0][0x278] ;  /* 0x00009e00ff597b82 */ /* 0x000e620000000800 */
[----:B------:R-:W-:Y:S01]  /*49c50*/  IMAD R47, R93, 0x12f, RZ ;  /* 0x0000012f5d2f7824 */ /* 0x000fe200078e02ff */
[----:B------:R-:W-:Y:S01]  /*49c60*/  LEA.HI.X.SX32 R53, R100, R3, 0x1, P4 ;  /* 0x0000000364357211 */ /* 0x000fe200020f0eff */
[----:B------:R-:W-:-:S05]  /*49c70*/  IMAD R87, R87, 0x262, RZ ;  /* 0x0000026257577824 */ /* 0x000fca00078e02ff */
[----:B------:R-:W4:Y:S01]  /*49c80*/  LDC R100, c[0x0][0x278] ;  /* 0x00009e00ff647b82 */ /* 0x000f220000000800 */
[-C--:B------:R-:W-:Y:S02]  /*49c90*/  LEA.HI.X.SX32 R47, R47, R3.reuse, 0x1, P3 ;  /* 0x000000032f2f7211 */ /* 0x080fe400018f0eff */
[----:B------:R-:W-:Y:S02]  /*49ca0*/  PRMT R97, R147, 0x7632, R97 ;  /* 0x0000763293617816 */ /* 0x000fe40000000061 */
[-C--:B------:R-:W-:Y:S01]  /*49cb0*/  IADD3 R50, P3, R87, R2.reuse, RZ ;  /* 0x0000000257327210 */ /* 0x080fe20007f7e0ff */
[----:B--2---:R-:W-:Y:S01]  /*49cc0*/  IMAD R95, R90, 0x266, RZ ;  /* 0x000002665a5f7824 */ /* 0x004fe200078e02ff */
[----:B------:R-:W-:Y:S01]  /*49cd0*/  PRMT R96, R148, 0x7632, R96 ;  /* 0x0000763294607816 */ /* 0x000fe20000000060 */
[----:B------:R0:W-:Y:S01]  /*49ce0*/  STG.E.U16 desc[UR4][R46.64], R97 ;  /* 0x000000612e007986 */ /* 0x0001e2000c101504 */
[----:B------:R-:W-:Y:S01]  /*49cf0*/  LEA.HI.X.SX32 R51, R51, R3, 0x1, P3 ;  /* 0x0000000333337211 */ /* 0x000fe200018f0eff */
[----:B------:R-:W2:Y:S01]  /*49d00*/  LDC R92, c[0x0][0x278] ;  /* 0x00009e00ff5c7b82 */ /* 0x000ea20000000800 */
[----:B---3--:R-:W-:Y:S01]  /*49d10*/  IMAD R91, R91, 0x268, RZ ;  /* 0x000002685b5b7824 */ /* 0x008fe200078e02ff */
[----:B------:R3:W-:Y:S04]  /*49d20*/  STG.E.U16 desc[UR4][R48.64], R148 ;  /* 0x0000009430007986 */ /* 0x0007e8000c101504 */
[----:B------:R-:W-:Y:S02]  /*49d30*/  STG.E.U16 desc[UR4][R50.64], R96 ;  /* 0x0000006032007986 */ /* 0x000fe4000c101504 */
[----:B------:R-:W2:Y:S01]  /*49d40*/  LDC R86, c[0x0][0x278] ;  /* 0x00009e00ff567b82 */ /* 0x000ea20000000800 */
[----:B0-----:R-:W-:Y:S01]  /*49d50*/  IMAD R47, R88, 0x133, RZ ;  /* 0x00000133582f7824 */ /* 0x001fe200078e02ff */
[-C--:B------:R-:W-:Y:S01]  /*49d60*/  IADD3 R46, P0, R95, R2.reuse, RZ ;  /* 0x000000025f2e7210 */ /* 0x080fe20007f1e0ff */
[----:B------:R0:W-:Y:S01]  /*49d70*/  STG.E.U16 desc[UR4][R52.64], R149 ;  /* 0x0000009534007986 */ /* 0x0001e2000c101504 */
[----:B-1----:R-:W-:Y:S01]  /*49d80*/  IMAD R89, R89, 0x26c, RZ ;  /* 0x0000026c59597824 */ /* 0x002fe200078e02ff */
[----:B---3--:R-:W-:-:S02]  /*49d90*/  IADD3 R48, P3, R91, R2, RZ ;  /* 0x000000025b307210 */ /* 0x008fc40007f7e0ff */
[-C--:B------:R-:W-:Y:S01]  /*49da0*/  LEA.HI.X.SX32 R47, R47, R3.reuse, 0x1, P0 ;  /* 0x000000032f2f7211 */ /* 0x080fe200000f0eff */
[----:B----4-:R-:W-:Y:S01]  /*49db0*/  IMAD R100, R100, 0x136, RZ ;  /* 0x0000013664647824 */ /* 0x010fe200078e02ff */
[----:B------:R-:W-:Y:S01]  /*49dc0*/  LEA.HI.X.SX32 R49, R244, R3, 0x1, P3 ;  /* 0x00000003f4317211 */ /* 0x000fe200018f0eff */
[----:B------:R-:W1:Y:S01]  /*49dd0*/  LDC R94, c[0x0][0x278] ;  /* 0x00009e00ff5e7b82 */ /* 0x000e620000000800 */
[----:B0-----:R-:W-:-:S07]  /*49de0*/  PRMT R149, R149, 0x7632, R149 ;  /* 0x0000763295957816 */ /* 0x001fce0000000095 */
[----:B------:R-:W0:Y:S01]  /*49df0*/  LDC R90, c[0x0][0x278] ;  /* 0x00009e00ff5a7b82 */ /* 0x000e220000000800 */
[----:B------:R3:W-:Y:S07]  /*49e00*/  STG.E.U16 desc[UR4][R46.64], R149 ;  /* 0x000000952e007986 */ /* 0x0007ee000c101504 */
[----:B------:R-:W4:Y:S01]  /*49e10*/  LDC R87, c[0x0][0x278] ;  /* 0x00009e00ff577b82 */ /* 0x000f220000000800 */
[----:B---3--:R-:W-:-:S07]  /*49e20*/  IADD3 R46, P3, R89, R2, RZ ;  /* 0x00000002592e7210 */ /* 0x008fce0007f7e0ff */
[----:B------:R-:W3:Y:S01]  /*49e30*/  LDC R52, c[0x0][0x278] ;  /* 0x00009e00ff347b82 */ /* 0x000ee20000000800 */
[----:B------:R-:W-:-:S07]  /*49e40*/  LEA.HI.X.SX32 R47, R100, R3, 0x1, P3 ;  /* 0x00000003642f7211 */ /* 0x000fce00018f0eff */
[----:B------:R-:W0:Y:S01]  /*49e50*/  LDC R100, c[0x0][0x278] ;  /* 0x00009e00ff647b82 */ /* 0x000e220000000800 */
[----:B--2---:R-:W-:Y:S02]  /*49e60*/  IMAD R97, R92, 0x26a, RZ ;  /* 0x0000026a5c617824 */ /* 0x004fe400078e02ff */
[----:B------:R-:W-:-:S03]  /*49e70*/  IMAD R51, R86, 0x135, RZ ;  /* 0x0000013556337824 */ /* 0x000fc600078e02ff */
[----:B------:R-:W-:Y:S02]  /*49e80*/  IADD3 R50, P4, R97, R2, RZ ;  /* 0x0000000261327210 */ /* 0x000fe40007f9e0ff */
[----:B------:R-:W-:Y:S01]  /*49e90*/  PRMT R88, R150, 0x7632, R88 ;  /* 0x0000763296587816 */ /* 0x000fe20000000058 */
[----:B------:R1:W-:Y:S01]  /*49ea0*/  STG.E.U16 desc[UR4][R48.64], R150 ;  /* 0x0000009630007986 */ /* 0x0003e2000c101504 */
[----:B------:R-:W-:Y:S01]  /*49eb0*/  LEA.HI.X.SX32 R51, R51, R3, 0x1, P4 ;  /* 0x0000000333337211 */ /* 0x000fe200020f0eff */
[----:B------:R-:W2:Y:S04]  /*49ec0*/  LDC R91, c[0x0][0x278] ;  /* 0x00009e00ff5b7b82 */ /* 0x000ea80000000800 */
[----:B------:R0:W-:Y:S01]  /*49ed0*/  STG.E.U16 desc[UR4][R50.64], R88 ;  /* 0x0000005832007986 */ /* 0x0001e2000c101504 */
[----:B----4-:R-:W-:-:S03]  /*49ee0*/  IMAD R53, R87, 0x137, RZ ;  /* 0x0000013757357824 */ /* 0x010fc600078e02ff */
[----:B------:R-:W4:Y:S01]  /*49ef0*/  LDC R93, c[0x0][0x278] ;  /* 0x00009e00ff5d7b82 */ /* 0x000f220000000800 */
[----:B-1----:R-:W-:Y:S02]  /*49f00*/  IMAD R49, R94, 0x270, RZ ;  /* 0x000002705e317824 */ /* 0x002fe400078e02ff */
[----:B0-----:R-:W-:Y:S02]  /*49f10*/  IMAD R100, R100, 0x138, RZ ;  /* 0x0000013864647824 */ /* 0x001fe400078e02ff */
[----:B------:R-:W-:Y:S01]  /*49f20*/  IMAD R51, R90, 0x272, RZ ;  /* 0x000002725a337824 */ /* 0x000fe200078e02ff */
[-C--:B------:R-:W-:Y:S01]  /*49f30*/  IADD3 R50, P3, R49, R2.reuse, RZ ;  /* 0x0000000231327210 */ /* 0x080fe20007f7e0ff */
[----:B---3--:R-:W-:Y:S01]  /*49f40*/  IMAD R87, R52, 0x139, RZ ;  /* 0x0000013934577824 */ /* 0x008fe200078e02ff */
[----:B------:R2:W-:Y:S01]  /*49f50*/  STG.E.U16 desc[UR4][R46.64], R151 ;  /* 0x000000972e007986 */ /* 0x0005e2000c101504 */
[----:B------:R-:W0:Y:S01]  /*49f60*/  LDC R95, c[0x0][0x278] ;  /* 0x00009e00ff5f7b82 */ /* 0x000e220000000800 */
[----:B------:R-:W-:-:S02]  /*49f70*/  IADD3 R52, P4, R51, R2, RZ ;  /* 0x0000000233347210 */ /* 0x000fc40007f9e0ff */
[----:B------:R-:W-:-:S05]  /*49f80*/  LEA.HI.X.SX32 R51, R100, R3, 0x1, P3 ;  /* 0x0000000364337211 */ /* 0x000fca00018f0eff */
[----:B------:R-:W1:Y:S01]  /*49f90*/  LDC R100, c[0x0][0x278] ;  /* 0x00009e00ff647b82 */ /* 0x000e620000000800 */
[----:B--2---:R-:W-:-:S05]  /*49fa0*/  IMAD R47, R91, 0x274, RZ ;  /* 0x000002745b2f7824 */ /* 0x004fca00078e02ff */
[----:B------:R-:W-:Y:S02]  /*49fb0*/  IADD3 R46, P3, R47, R2, RZ ;  /* 0x000000022f2e7210 */ /* 0x000fe40007f7e0ff */
[----:B------:R-:W2:Y:S01]  /*49fc0*/  LDC R96, c[0x0][0x278] ;  /* 0x00009e00ff607b82 */ /* 0x000ea20000000800 */
[----:B----4-:R-:W-:Y:S01]  /*49fd0*/  IMAD R93, R93, 0x26e, RZ ;  /* 0x0000026e5d5d7824 */ /* 0x010fe200078e02ff */
[----:B------:R-:W-:-:S06]  /*49fe0*/  PRMT R98, R151, 0x7632, R98 ;  /* 0x0000763297627816 */ /* 0x000fcc0000000062 */
[----:B------:R-:W3:Y:S01]  /*49ff0*/  LDC R92, c[0x0][0x278] ;  /* 0x00009e00ff5c7b82 */ /* 0x000ee20000000800 */
[----:B-1----:R-:W-:-:S07]  /*4a000*/  IMAD R100, R100, 0x13a, RZ ;  /* 0x0000013a64647824 */ /* 0x002fce00078e02ff */
[----:B------:R-:W1:Y:S01]  /*4a010*/  LDC R86, c[0x0][0x278] ;  /* 0x00009e00ff567b82 */ /* 0x000e620000000800 */
[----:B------:R-:W-:-:S07]  /*4a020*/  LEA.HI.X.SX32 R47, R100, R3, 0x1, P3 ;  /* 0x00000003642f7211 */ /* 0x000fce00018f0eff */
[----:B------:R-:W4:Y:S01]  /*4a030*/  LDC R100, c[0x0][0x278] ;  /* 0x00009e00ff647b82 */ /* 0x000f220000000800 */
[----:B------:R-:W-:-:S04]  /*4a040*/  IADD3 R48, P0, R93, R2, RZ ;  /* 0x000000025d307210 */ /* 0x000fc80007f1e0ff */
[-C--:B------:R-:W-:Y:S01]  /*4a050*/  LEA.HI.X.SX32 R49, R53, R3.reuse, 0x1, P0 ;  /* 0x0000000335317211 */ /* 0x080fe200000f0eff */
[----:B0-----:R-:W-:Y:S01]  /*4a060*/  IMAD R95, R95, 0x278, RZ ;  /* 0x000002785f5f7824 */ /* 0x001fe200078e02ff */
[----:B------:R-:W-:Y:S01]  /*4a070*/  LEA.HI.X.SX32 R53, R87, R3, 0x1, P4 ;  /* 0x0000000357357211 */ /* 0x000fe200020f0eff */
[----:B------:R-:W0:Y:S02]  /*4a080*/  LDC R90, c[0x0][0x278] ;  /* 0x00009e00ff5a7b82 */ /* 0x000e240000000800 */
[----:B------:R-:W-:Y:S04]  /*4a090*/  STG.E.U16 desc[UR4][R48.64], R98 ;  /* 0x0000006230007986 */ /* 0x000fe8000c101504 */
[----:B------:R2:W-:Y:S01]  /*4a0a0*/  STG.E.U16 desc[UR4][R50.64], R152 ;  /* 0x0000009832007986 */ /* 0x0005e2000c101504 */
[----:B---3--:R-:W-:Y:S01]  /*4a0b0*/  IMAD R97, R92, 0x276, RZ ;  /* 0x000002765c617824 */ /* 0x008fe200078e02ff */
[----:B------:R-:W3:Y:S02]  /*4a0c0*/  LDC R94, c[0x0][0x278] ;  /* 0x00009e00ff5e7b82 */ /* 0x000ee40000000800 */
[----:B------:R2:W-:Y:S01]  /*4a0d0*/  STG.E.U16 desc[UR4][R52.64], R99 ;  /* 0x0000006334007986 */ /* 0x0005e2000c101504 */
[----:B----4-:R-:W-:-:S05]  /*4a0e0*/  IMAD R100, R100, 0x13c, RZ ;  /* 0x0000013c64647824 */ /* 0x010fca00078e02ff */
[----:B------:R-:W4:Y:S01]  /*4a0f0*/  LDC R88, c[0x0][0x278] ;  /* 0x00009e00ff587b82 */ /* 0x000f220000000800 */
[----:B--2---:R-:W-:Y:S01]  /*4a100*/  IMAD R51, R96, 0x27a, RZ ;  /* 0x0000027a60337824 */ /* 0x004fe200078e02ff */
[----:B------:R-:W-:-:S04]  /*4a110*/  IADD3 R50, P3, R95, R2, RZ ;  /* 0x000000025f327210 */ /* 0x000fc80007f7e0ff */
[-C--:B------:R-:W-:Y:S02]  /*4a120*/  IADD3 R52, P4, R51, R2.reuse, RZ ;  /* 0x0000000233347210 */ /* 0x080fe40007f9e0ff */
[-C--:B------:R-:W-:Y:S01]  /*4a130*/  LEA.HI.X.SX32 R51, R100, R3.reuse, 0x1, P3 ;  /* 0x0000000364337211 */ /* 0x080fe200018f0eff */
[----:B-1----:R-:W-:Y:S01]  /*4a140*/  IMAD R49, R86, 0x13b, RZ ;  /* 0x0000013b56317824 */ /* 0x002fe200078e02ff */
[----:B------:R-:W1:Y:S01]  /*4a150*/  LDC R100, c[0x0][0x278] ;  /* 0x00009e00ff647b82 */ /* 0x000e620000000800 */
[----:B------:R-:W-:Y:S01]  /*4a160*/  IADD3 R48, P0, R97, R2, RZ ;  /* 0x0000000261307210 */ /* 0x000fe20007f1e0ff */
[----:B0-----:R-:W-:Y:S01]  /*4a170*/  IMAD R95, R90, 0x27c, RZ ;  /* 0x0000027c5a5f7824 */ /* 0x001fe200078e02ff */
[----:B------:R0:W-:Y:S02]  /*4a180*/  STG.E.U16 desc[UR4][R46.64], R153 ;  /* 0x000000992e007986 */ /* 0x0001e4000c101504 */
[----:B------:R-:W-:-:S03]  /*4a190*/  LEA.HI.X.SX32 R49, R49, R3, 0x1, P0 ;  /* 0x0000000331317211 */ /* 0x000fc600000f0eff */
[----:B------:R-:W2:Y:S01]  /*4a1a0*/  LDC R93, c[0x0][0x278] ;  /* 0x00009e00ff5d7b82 */ /* 0x000ea20000000800 */
[----:B0-----:R-:W-:-:S07]  /*4a1b0*/  PRMT R47, R153, 0x7632, R47 ;  /* 0x00007632992f7816 */ /* 0x001fce000000002f */
[----:B------:R-:W0:Y:S01]  /*4a1c0*/  LDC R87, c[0x0][0x278] ;  /* 0x00009e00ff577b82 */ /* 0x000e220000000800 */
[----:B------:R-:W-:Y:S01]  /*4a1d0*/  IADD3 R46, P3, R95, R2, RZ ;  /* 0x000000025f2e7210 */ /* 0x000fe20007f7e0ff */
[----:B------:R3:W-:Y:S01]  /*4a1e0*/  STG.E.U16 desc[UR4][R48.64], R47 ;  /* 0x0000002f30007986 */ /* 0x0007e2000c101504 */
[----:B-1----:R-:W-:-:S05]  /*4a1f0*/  IMAD R100, R100, 0x13e, RZ ;  /* 0x0000013e64647824 */ /* 0x002fca00078e02ff */
[----:B------:R-:W1:Y:S01]  /*4a200*/  LDC R90, c[0x0][0x278] ;  /* 0x00009e00ff5a7b82 */ /* 0x000e620000000800 */
[----:B---3--:R-:W-:Y:S01]  /*4a210*/  LEA.HI.X.SX32 R47, R100, R3, 0x1, P3 ;  /* 0x00000003642f7211 */ /* 0x008fe200018f0eff */
[----:B----4-:R-:W-:-:S06]  /*4a220*/  IMAD R53, R88, 0x13d, RZ ;  /* 0x0000013d58357824 */ /* 0x010fcc00078e02ff */
[----:B------:R-:W3:Y:S01]  /*4a230*/  LDC R100, c[0x0][0x278] ;  /* 0x00009e00ff647b82 */ /* 0x000ee20000000800 */
[----:B------:R-:W-:Y:S01]  /*4a240*/  IMAD R49, R94, 0x280, RZ ;  /* 0x000002805e317824 */ /* 0x000fe200078e02ff */
[----:B------:R4:W-:Y:S06]  /*4a250*/  STG.E.U16 desc[UR4][R50.64], R154 ;  /* 0x0000009a32007986 */ /* 0x0009ec000c101504 */
[----:B------:R-:W1:Y:S01]  /*4a260*/  LDC R88, c[0x0][0x278] ;  /* 0x00009e00ff587b82 */ /* 0x000e620000000800 */
[----:B----4-:R-:W-:Y:S02]  /*4a270*/  IADD3 R50, P3, R49, R2, RZ ;  /* 0x0000000231327210 */ /* 0x010fe40007f7e0ff */
[----:B------:R-:W-:-:S05]  /*4a280*/  PRMT R96, R154, 0x7632, R96 ;  /* 0x000076329a607816 */ /* 0x000fca0000000060 */
[----:B------:R-:W4:Y:S01]  /*4a290*/  LDC R91, c[0x0][0x278] ;  /* 0x00009e00ff5b7b82 */ /* 0x000f220000000800 */
[----:B---3--:R-:W-:-:S07]  /*4a2a0*/  IMAD R100, R100, 0x140, RZ ;  /* 0x0000014064647824 */ /* 0x008fce00078e02ff */
[----:B------:R-:W3:Y:S01]  /*4a2b0*/  LDC R89, c[0x0][0x278] ;  /* 0x00009e00ff597b82 */ /* 0x000ee20000000800 */
[----:B------:R-:W-:-:S07]  /*4a2c0*/  LEA.HI.X.SX32 R51, R100, R3, 0x1, P3 ;  /* 0x0000000364337211 */ /* 0x000fce00018f0eff */
[----:B------:R-:W3:Y:S01]  /*4a2d0*/  LDC R100, c[0x0][0x278] ;  /* 0x00009e00ff647b82 */ /* 0x000ee20000000800 */
[----:B--2---:R-:W-:Y:S01]  /*4a2e0*/  IMAD R93, R93, 0x27e, RZ ;  /* 0x0000027e5d5d7824 */ /* 0x004fe200078e02ff */
[----:B------:R-:W-:Y:S01]  /*4a2f0*/  LEA.HI.X.SX32 R53, R53, R3, 0x1, P4 ;  /* 0x0000000335357211 */ /* 0x000fe200020f0eff */
[----:B0-----:R-:W-:-:S03]  /*4a300*/  IMAD R87, R87, 0x13f, RZ ;  /* 0x0000013f57577824 */ /* 0x001fc600078e02ff */
[-C--:B------:R-:W-:Y:S01]  /*4a310*/  IADD3 R48, P0, R93, R2.reuse, RZ ;  /* 0x000000025d307210 */ /* 0x080fe20007f1e0ff */
[----:B-1----:R-:W-:Y:S01]  /*4a320*/  IMAD R95, R88, 0x284, RZ ;  /* 0x00000284585f7824 */ /* 0x002fe200078e02ff */
[----:B------:R-:W-:Y:S01]  /*4a330*/  STG.E.U16 desc[UR4][R52.64], R96 ;  /* 0x0000006034007986 */ /* 0x000fe2000c101504 */
[----:B------:R-:W-:Y:S01]  /*4a340*/  PRMT R94, R155, 0x7632, R94 ;  /* 0x000076329b5e7816 */ /* 0x000fe2000000005e */
[----:B------:R-:W0:Y:S01]  /*4a350*/  LDC R92, c[0x0][0x278] ;  /* 0x00009e00ff5c7b82 */ /* 0x000e220000000800 */
[-C--:B------:R-:W-:Y:S01]  /*4a360*/  LEA.HI.X.SX32 R49, R87, R3.reuse, 0x1, P0 ;  /* 0x0000000357317211 */ /* 0x080fe200000f0eff */
[----:B------:R1:W-:Y:S04]  /*4a370*/  STG.E.U16 desc[UR4][R46.64], R155 ;  /* 0x0000009b2e007986 */ /* 0x0003e8000c101504 */
[----:B------:R2:W-:Y:S01]  /*4a380*/  STG.E.U16 desc[UR4][R48.64], R94 ;  /* 0x0000005e30007986 */ /* 0x0005e2000c101504 */
[----:B----4-:R-:W-:Y:S01]  /*4a390*/  IMAD R91, R91, 0x282, RZ ;  /* 0x000002825b5b7824 */ /* 0x010fe200078e02ff */
[----:B------:R-:W4:Y:S01]  /*4a3a0*/  LDC R86, c[0x0][0x278] ;  /* 0x00009e00ff567b82 */ /* 0x000f220000000800 */
[----:B-1----:R-:W-:Y:S01]  /*4a3b0*/  IMAD R47, R90, 0x286, RZ ;  /* 0x000002865a2f7824 */ /* 0x002fe200078e02ff */
[-C--:B------:R-:W-:Y:S01]  /*4a3c0*/  IADD3 R46, P0, R95, R2.reuse, RZ ;  /* 0x000000025f2e7210 */ /* 0x080fe20007f1e0ff */
[----:B---3--:R-:W-:Y:S01]  /*4a3d0*/  IMAD R100, R100, 0x142, RZ ;  /* 0x0000014264647824 */ /* 0x008fe200078e02ff */
[-C--:B------:R-:W-:Y:S01]  /*4a3e0*/  IADD3 R52, P4, R91, R2.reuse, RZ ;  /* 0x000000025b347210 */ /* 0x080fe20007f9e0ff */
[----:B------:R-:W-:Y:S01]  /*4a3f0*/  IMAD R53, R89, 0x141, RZ ;  /* 0x0000014159357824 */ /* 0x000fe200078e02ff */
[----:B--2---:R-:W-:Y:S01]  /*4a400*/  IADD3 R48, P3, R47, R2, RZ ;  /* 0x000000022f307210 */ /* 0x004fe20007f7e0ff */
[----:B------:R1:W-:Y:S01]  /*4a410*/  STG.E.U16 desc[UR4][R50.64], R156 ;  /* 0x0000009c32007986 */ /* 0x0003e2000c101504 */
[-C--:B------:R-:W-:Y:S01]  /*4a420*/  LEA.HI.X.SX32 R47, R100, R3.reuse, 0x1, P0 ;  /* 0x00000003642f7211 */ /* 0x080fe200000f0eff */
[----:B------:R-:W2:Y:S08]  /*4a430*/  LDC R91, c[0x0][0x278] ;  /* 0x00009e00ff5b7b82 */ /* 0x000eb00000000800 */
[----:B------:R-:W3:Y:S01]  /*4a440*/  LDC R100, c[0x0][0x278] ;  /* 0x00009e00ff647b82 */ /* 0x000ee20000000800 */
[----:B0-----:R-:W-:Y:S01]  /*4a450*/  IMAD R97, R92, 0x288, RZ ;  /* 0x000002885c617824 */ /* 0x001fe200078e02ff */
[----:B------:R-:W-:-:S04]  /*4a460*/  LEA.HI.X.SX32 R53, R53, R3, 0x1, P4 ;  /* 0x0000000335357211 */ /* 0x000fc800020f0eff */
[----:B-1----:R-:W-:Y:S01]  /*4a470*/  IADD3 R50, P4, R97, R2, RZ ;  /* 0x0000000261327210 */ /* 0x002fe20007f9e0ff */
[----:B----4-:R-:W-:Y:S01]  /*4a480*/  IMAD R49, R86, 0x143, RZ ;  /* 0x0000014356317824 */ /* 0x010fe200078e02ff */
[----:B------:R-:W-:Y:S01]  /*4a490*/  PRMT R96, R156, 0x7632, R96 ;  /* 0x000076329c607816 */ /* 0x000fe20000000060 */
[----:B------:R-:W0:Y:S08]  /*4a4a0*/  LDC R89, c[0x0][0x278] ;  /* 0x00009e00ff597b82 */ /* 0x000e300000000800 */
[----:B------:R-:W1:Y:S01]  /*4a4b0*/  LDC R90, c[0x0][0x278] ;  /* 0x00009e00ff5a7b82 */ /* 0x000e620000000800 */
[----:B---3--:R-:W-:Y:S01]  /*4a4c0*/  IMAD R100, R100, 0x144, RZ ;  /* 0x0000014464647824 */ /* 0x008fe200078e02ff */
[----:B------:R-:W-:Y:S01]  /*4a4d0*/  PRMT R95, R157, 0x7632, R95 ;  /* 0x000076329d5f7816 */ /* 0x000fe2000000005f */
[----:B--2---:R-:W-:-:S05]  /*4a4e0*/  IMAD R91, R91, 0x28c, RZ ;  /* 0x0000028c5b5b7824 */ /* 0x004fca00078e02ff */
[----:B------:R-:W2:Y:S01]  /*4a4f0*/  LDC R87, c[0x0][0x278] ;  /* 0x00009e00ff577b82 */ /* 0x000ea20000000800 */
[----:B------:R-:W-:-:S07]  /*4a500*/  LEA.HI.X.SX32 R51, R100, R3, 0x1, P4 ;  /* 0x0000000364337211 */ /* 0x000fce00020f0eff */
[----:B------:R-:W3:Y:S01]  /*4a510*/  LDC R100, c[0x0][0x278] ;  /* 0x00009e00ff647b82 */ /* 0x000ee20000000800 */
[----:B------:R-:W-:Y:S01]  /*4a520*/  LEA.HI.X.SX32 R49, R49, R3, 0x1, P3 ;  /* 0x0000000331317211 */ /* 0x000fe200018f0eff */
[----:B------:R4:W-:Y:S04]  /*4a530*/  STG.E.U16 desc[UR4][R52.64], R96 ;  /* 0x0000006034007986 */ /* 0x0009e8000c101504 */
[----:B------:R-:W-:Y:S02]  /*4a540*/  STG.E.U16 desc[UR4][R46.64], R157 ;  /* 0x0000009d2e007986 */ /* 0x000fe4000c101504 */
[----:B------:R-:W2:Y:S02]  /*4a550*/  LDC R93, c[0x0][0x278] ;  /* 0x00009e00ff5d7b82 */ /* 0x000ea40000000800 */
[----:B------:R0:W-:Y:S06]  /*4a560*/  STG.E.U16 desc[UR4][R48.64], R95 ;  /* 0x0000005f30007986 */ /* 0x0001ec000c101504 */
[----:B----4-:R-:W4:Y:S01]  /*4a570*/  LDC R52, c[0x0][0x278] ;  /* 0x00009e00ff347b82 */ /* 0x010f220000000800 */
[----:B0-----:R-:W-:Y:S01]  /*4a580*/  IADD3 R48, P0, R91, R2, RZ ;  /* 0x000000025b307210 */ /* 0x001fe20007f1e0ff */
[----:B---3--:R-:W-:-:S06]  /*4a590*/  IMAD R100, R100, 0x146, RZ ;  /* 0x0000014664647824 */ /* 0x008fcc00078e02ff */
[----:B------:R-:W0:Y:S01]  /*4a5a0*/  LDC R94, c[0x0][0x278] ;  /* 0x00009e00ff5e7b82 */ /* 0x000e220000000800 */
[----:B------:R-:W-:-:S07]  /*4a5b0*/  LEA.HI.X.SX32 R49, R100, R3, 0x1, P0 ;  /* 0x0000000364317211 */ /* 0x000fce00000f0eff */
[----:B------:R-:W3:Y:S01]  /*4a5c0*/  LDC R100, c[0x0][0x278] ;  /* 0x00009e00ff647b82 */ /* 0x000ee20000000800 */
[----:B------:R-:W-:Y:S01]  /*4a5d0*/  IMAD R53, R89, 0x28a, RZ ;  /* 0x0000028a59357824 */ /* 0x000fe200078e02ff */
[----:B------:R4:W-:Y:S04]  /*4a5e0*/  STG.E.U16 desc[UR4][R50.64], R158 ;  /* 0x0000009e32007986 */ /* 0x0009e8000c101504 */
[----:B------:R-:W-:Y:S01]  /*4a5f0*/  IADD3 R46, P3, R53, R2, RZ ;  /* 0x00000002352e7210 */ /* 0x000fe20007f7e0ff */
[----:B-1----:R-:W-:Y:S01]  /*4a600*/  IMAD R53, R90, 0x290, RZ ;  /* 0x000002905a357824 */ /* 0x002fe200078e02ff */
[----:B------:R-:W1:Y:S01]  /*4a610*/  LDC R92, c[0x0][0x278] ;  /* 0x00009e00ff5c7b82 */ /* 0x000e620000000800 */
[----:B----4-:R-:W-:-:S03]  /*4a620*/  IMAD R51, R52, 0x147, RZ ;  /* 0x0000014734337824 */ /* 0x010fc600078e02ff */
[----:B------:R-:W-:Y:S01]  /*4a630*/  IADD3 R52, P4, R53, R2, RZ ;  /* 0x0000000235347210 */ /* 0x000fe20007f9e0ff */
[----:B--2---:R-:W-:Y:S01]  /*4a640*/  IMAD R47, R87, 0x145, RZ ;  /* 0x00000145572f7824 */ /* 0x004fe200078e02ff */
[----:B------:R-:W-:Y:S01]  /*4a650*/  PRMT R96, R158, 0x7632, R96 ;  /* 0x000076329e607816 */ /* 0x000fe20000000060 */
[----:B------:R-:W-:Y:S01]  /*4a660*/  IMAD R93, R93, 0x28e, RZ ;  /* 0x0000028e5d5d7824 */ /* 0x000fe200078e02ff */
[----:B------:R-:W2:Y:S01]  /*4a670*/  LDC R86, c[0x0][0x278] ;  /* 0x00009e00ff567b82 */ /* 0x000ea20000000800 */
[----:B---3--:R-:W-:Y:S02]  /*4a680*/  IMAD R100, R100, 0x148, RZ ;  /* 0x0000014864647824 */ /* 0x008fe400078e02ff */
[----:B0-----:R-:W-:Y:S01]  /*4a690*/  IMAD R97, R94, 0x294, RZ ;  /* 0x000002945e617824 */ /* 0x001fe200078e02ff */
[----:B------:R-:W-:-:S04]  /*4a6a0*/  LEA.HI.X.SX32 R47, R47, R3, 0x1, P3 ;  /* 0x000000032f2f7211 */ /* 0x000fc800018f0eff */
[----:B------:R-:W0:Y:S01]  /*4a6b0*/  LDC R89, c[0x0][0x278] ;  /* 0x00009e00ff597b82 */ /* 0x000e220000000800 */
[----:B------:R-:W-:-:S07]  /*4a6c0*/  LEA.HI.X.SX32 R53, R100, R3, 0x1, P4 ;  /* 0x0000000364357211 */ /* 0x000fce00020f0eff */
[----:B------:R-:W3:Y:S01]  /*4a6d0*/  LDC R100, c[0x0][0x278] ;  /* 0x00009e00ff647b82 */ /* 0x000ee20000000800 */
[----:B------:R-:W-:Y:S01]  /*4a6e0*/  IADD3 R50, P3, R93, R2, RZ ;  /* 0x000000025d327210 */ /* 0x000fe20007f7e0ff */
[----:B------:R-:W-:Y:S03]  /*4a6f0*/  STG.E.U16 desc[UR4][R46.64], R96 ;  /* 0x000000602e007986 */ /* 0x000fe6000c101504 */
[----:B------:R-:W-:Y:S01]  /*4a700*/  LEA.HI.X.SX32 R51, R51, R3, 0x1, P3 ;  /* 0x0000000333337211 */ /* 0x000fe200018f0eff */
[----:B------:R4:W-:Y:S02]  /*4a710*/  STG.E.U16 desc[UR4][R48.64], R159 ;  /* 0x0000009f30007986 */ /* 0x0009e4000c101504 */
[----:B------:R-:W2:Y:S01]  /*4a720*/  LDC R90, c[0x0][0x278] ;  /* 0x00009e00ff5a7b82 */ /* 0x000ea20000000800 */
[----:B-1----:R-:W-:Y:S01]  /*4a730*/  IMAD R95, R92, 0x292, RZ ;  /* 0x000002925c5f7824 */ /* 0x002fe200078e02ff */
[----:B------:R-:W-:Y:S01]  /*4a740*/  PRMT R98, R159, 0x7632, R98 ;  /* 0x000076329f627816 */ /* 0x000fe20000000062 */
[----:B0-----:R-:W-:-:S05]  /*4a750*/  IMAD R89, R89, 0x296, RZ ;  /* 0x0000029659597824 */ /* 0x001fca00078e02ff */
[----:B------:R-:W0:Y:S01]  /*4a760*/  LDC R88, c[0x0][0x278] ;  /* 0x00009e00ff587b82 */ /* 0x000e220000000800 */
[----:B----4-:R-:W-:Y:S01]  /*4a770*/  IADD3 R48, P3, R97, R2, RZ ;  /* 0x0000000261307210 */ /* 0x010fe20007f7e0ff */
[----:B---3--:R-:W-:-:S06]  /*4a780*/  IMAD R100, R100, 0x14a, RZ ;  /* 0x0000014a64647824 */ /* 0x008fcc00078e02ff */
[----:B------:R-:W1:Y:S01]  /*4a790*/  LDC R93, c[0x0][0x278] ;  /* 0x00009e00ff5d7b82 */ /* 0x000e620000000800 */
[----:B------:R-:W-:-:S07]  /*4a7a0*/  LEA.HI.X.SX32 R49, R100, R3, 0x1, P3 ;  /* 0x0000000364317211 */ /* 0x000fce00018f0eff */
[----:B------:R-:W3:Y:S01]  /*4a7b0*/  LDC R100, c[0x0][0x278] ;  /* 0x00009e00ff647b82 */ /* 0x000ee20000000800 */
[----:B--2---:R-:W-:Y:S01]  /*4a7c0*/  IMAD R47, R86, 0x149, RZ ;  /* 0x00000149562f7824 */ /* 0x004fe200078e02ff */
[-C--:B------:R-:W-:Y:S01]  /*4a7d0*/  IADD3 R46, P0, R95, R2.reuse, RZ ;  /* 0x000000025f2e7210 */ /* 0x080fe20007f1e0ff */
[----:B------:R2:W-:Y:S03]  /*4a7e0*/  STG.E.U16 desc[UR4][R50.64], R98 ;  /* 0x0000006232007986 */ /* 0x0005e6000c101504 */
[----:B------:R-:W-:Y:S01]  /*4a7f0*/  LEA.HI.X.SX32 R47, R47, R3, 0x1, P0 ;  /* 0x000000032f2f7211 */ /* 0x000fe200000f0eff */
[----:B------:R4:W-:Y:S01]  /*4a800*/  STG.E.U16 desc[UR4][R52.64], R160 ;  /* 0x000000a034007986 */ /* 0x0009e2000c101504 */
[----:B------:R-:W-:Y:S01]  /*4a810*/  PRMT R97, R161, 0x7632, R97 ;  /* 0x00007632a1617816 */ /* 0x000fe20000000061 */
[----:B------:R-:W1:Y:S01]  /*4a820*/  LDC R91, c[0x0][0x278] ;  /* 0x00009e00ff5b7b82 */ /* 0x000e620000000800 */
[----:B--2---:R-:W-:Y:S01]  /*4a830*/  IADD3 R50, P4, R89, R2, RZ ;  /* 0x0000000259327210 */ /* 0x004fe20007f9e0ff */
[----:B------:R-:W-:-:S06]  /*4a840*/  IMAD R89, R90, 0x298, RZ ;  /* 0x000002985a597824 */ /* 0x000fcc00078e02ff */
[----:B------:R-:W2:Y:S01]  /*4a850*/  LDC R92, c[0x0][0x278] ;  /* 0x00009e00ff5c7b82 */ /* 0x000ea20000000800 */
[----:B----4-:R-:W-:-:S05]  /*4a860*/  PRMT R160, R160, 0x7632, R160 ;  /* 0x00007632a0a07816 */ /* 0x010fca00000000a0 */
[----:B------:R4:W-:Y:S01]  /*4a870*/  STG.E.U16 desc[UR4][R46.64], R160 ;  /* 0x000000a02e007986 */ /* 0x0009e2000c101504 */
[----:B---3--:R-:W-:Y:S01]  /*4a880*/  IMAD R100, R100, 0x14c, RZ ;  /* 0x0000014c64647824 */ /* 0x008fe200078e02ff */
[----:B------:R-:W3:Y:S01]  /*4a890*/  LDC R87, c[0x0][0x278] ;  /* 0x00009e00ff577b82 */ /* 0x000ee20000000800 */
[----:B0-----:R-:W-:Y:S02]  /*4a8a0*/  IMAD R51, R88, 0x14b, RZ ;  /* 0x0000014b58337824 */ /* 0x001fe400078e02ff */
[----:B-1----:R-:W-:-:S05]  /*4a8b0*/  IMAD R93, R93, 0x29c, RZ ;  /* 0x0000029c5d5d7824 */ /* 0x002fca00078e02ff */
[----:B------:R-:W0:Y:S01]  /*4a8c0*/  LDC R94, c[0x0][0x278] ;  /* 0x00009e00ff5e7b82 */ /* 0x000e220000000800 */
[----:B----4-:R-:W-:-:S04]  /*4a8d0*/  IADD3 R46, P3, R89, R2, RZ ;  /* 0x00000002592e7210 */ /* 0x010fc80007f7e0ff */
[----:B------:R-:W-:-:S03]  /*4a8e0*/  LEA.HI.X.SX32 R47, R100, R3, 0x1, P3 ;  /* 0x00000003642f7211 */ /* 0x000fc600018f0eff */
[----:B------:R-:W1:Y:S01]  /*4a8f0*/  LDC R100, c[0x0][0x278] ;  /* 0x00009e00ff647b82 */ /* 0x000e620000000800 */
[----:B------:R-:W-:Y:S01]  /*4a900*/  LEA.HI.X.SX32 R51, R51, R3, 0x1, P4 ;  /* 0x0000000333337211 */ /* 0x000fe200020f0eff */
[----:B------:R-:W-:Y:S04]  /*4a910*/  STG.E.U16 desc[UR4][R48.64], R161 ;  /* 0x000000a130007986 */ /* 0x000fe8000c101504 */
[----:B------:R4:W-:Y:S02]  /*4a920*/  STG.E.U16 desc[UR4][R50.64], R97 ;  /* 0x0000006132007986 */ /* 0x0009e4000c101504 */
[----:B------:R-:W0:Y:S01]  /*4a930*/  LDC R52, c[0x0][0x278] ;  /* 0x00009e00ff347b82 */ /* 0x000e220000000800 */
[----:B------:R-:W-:Y:S02]  /*4a940*/  IMAD R91, R91, 0x29a, RZ ;  /* 0x0000029a5b5b7824 */ /* 0x000fe400078e02ff */
[----:B---3--:R-:W-:-:S05]  /*4a950*/  IMAD R53, R87, 0x14d, RZ ;  /* 0x0000014d57357824 */ /* 0x008fca00078e02ff */
[----:B------:R-:W3:Y:S01]  /*4a960*/  LDC R96, c[0x0][0x278] ;  /* 0x00009e00ff607b82 */ /* 0x000ee20000000800 */
[----:B----4-:R-:W-:Y:S01]  /*4a970*/  IADD3 R50, P3, R93, R2, RZ ;  /* 0x000000025d327210 */ /* 0x010fe20007f7e0ff */
[----:B-1----:R-:W-:-:S06]  /*4a980*/  IMAD R100, R100, 0x14e, RZ ;  /* 0x0000014e64647824 */ /* 0x002fcc00078e02ff */
[----:B------:R-:W1:Y:S01]  /*4a990*/  LDC R90, c[0x0][0x278] ;  /* 0x00009e00ff5a7b82 */ /* 0x000e620000000800 */
[----:B------:R-:W-:-:S07]  /*4a9a0*/  LEA.HI.X.SX32 R51, R100, R3, 0x1, P3 ;  /* 0x0000000364337211 */ /* 0x000fce00018f0eff */
[----:B------:R-:W4:Y:S01]  /*4a9b0*/  LDC R100, c[0x0][0x278] ;  /* 0x00009e00ff647b82 */ /* 0x000f220000000800 */
[----:B--2---:R-:W-:Y:S01]  /*4a9c0*/  IMAD R49, R92, 0x29e, RZ ;  /* 0x0000029e5c317824 */ /* 0x004fe200078e02ff */
[-C--:B------:R-:W-:Y:S01]  /*4a9d0*/  IADD3 R48, P0, R91, R2.reuse, RZ ;  /* 0x000000025b307210 */ /* 0x080fe20007f1e0ff */
[----:B0-----:R-:W-:Y:S01]  /*4a9e0*/  IMAD R97, R94, 0x2a0, RZ ;  /* 0x000002a05e617824 */ /* 0x001fe200078e02ff */
[----:B------:R0:W-:Y:S01]  /*4a9f0*/  STG.E.U16 desc[UR4][R46.64], R162 ;  /* 0x000000a22e007986 */ /* 0x0001e2000c101504 */
[----:B------:R-:W-:Y:S01]  /*4aa00*/  IMAD R87, R52, 0x14f, RZ ;  /* 0x0000014f34577824 */ /* 0x000fe200078e02ff */
[----:B------:R-:W-:Y:S02]  /*4aa10*/  IADD3 R52, P4, R49, R2, RZ ;  /* 0x0000000231347210 */ /* 0x000fe40007f9e0ff */
[----:B------:R-:W-:Y:S01]  /*4aa20*/  LEA.HI.X.SX32 R49, R53, R3, 0x1, P0 ;  /* 0x0000000335317211 */ /* 0x000fe200000f0eff */
[----:B------:R-:W2:Y:S01]  /*4aa30*/  LDC R95, c[0x0][0x278] ;  /* 0x00009e00ff5f7b82 */ /* 0x000ea20000000800 */
[----:B0-----:R-:W-:-:S07]  /*4aa40*/  PRMT R47, R162, 0x7632, R47 ;  /* 0x00007632a22f7816 */ /* 0x001fce000000002f */
[----:B------:R-:W0:Y:S01]  /*4aa50*/  LDC R86, c[0x0][0x278] ;  /* 0x00009e00ff567b82 */ /* 0x000e220000000800 */
[----:B------:R-:W-:Y:S01]  /*4aa60*/  IADD3 R46, P3, R97, R2, RZ ;  /* 0x00000002612e7210 */ /* 0x000fe20007f7e0ff */
[----:B----4-:R-:W-:Y:S01]  /*4aa70*/  IMAD R100, R100, 0x150, RZ ;  /* 0x0000015064647824 */ /* 0x010fe200078e02ff */
[----:B------:R4:W-:Y:S01]  /*4aa80*/  STG.E.U16 desc[UR4][R48.64], R47 ;  /* 0x0000002f30007986 */ /* 0x0009e2000c101504 */
[----:B------:R-:W-:-:S04]  /*4aa90*/  PRMT R98, R163, 0x7632, R98 ;  /* 0x00007632a3627816 */ /* 0x000fc80000000062 */
[----:B------:R-:W0:Y:S08]  /*4aaa0*/  LDC R91, c[0x0][0x278] ;  /* 0x00009e00ff5b7b82 */ /* 0x000e300000000800 */
[----:B------:R-:W0:Y:S01]  /*4aab0*/  LDC R88, c[0x0][0x278] ;  /* 0x00009e00ff587b82 */ /* 0x000e220000000800 */
[----:B----4-:R-:W-:-:S07]  /*4aac0*/  LEA.HI.X.SX32 R47, R100, R3, 0x1, P3 ;  /* 0x00000003642f7211 */ /* 0x010fce00018f0eff */
[----:B------:R-:W4:Y:S01]  /*4aad0*/  LDC R100, c[0x0][0x278] ;  /* 0x00009e00ff647b82 */ /* 0x000f220000000800 */
[----:B---3--:R-:W-:Y:S01]  /*4aae0*/  IMAD R49, R96, 0x2a4, RZ ;  /* 0x000002a460317824 */ /* 0x008fe200078e02ff */
[----:B------:R-:W-:Y:S01]  /*4aaf0*/  LEA.HI.X.SX32 R53, R87, R3, 0x1, P4 ;  /* 0x0000000357357211 */ /* 0x000fe200020f0eff */
[----:B------:R1:W-:Y:S04]  /*4ab00*/  STG.E.U16 desc[UR4][R50.64], R163 ;  /* 0x000000a332007986 */ /* 0x0003e8000c101504 */
[----:B------:R3:W-:Y:S01]  /*4ab10*/  STG.E.U16 desc[UR4][R52.64], R98 ;  /* 0x0000006234007986 */ /* 0x0007e2000c101504 */
[----:B------:R-:W0:Y:S01]  /*4ab20*/  LDC R93, c[0x0][0x278] ;  /* 0x00009e00ff5d7b82 */ /* 0x000e220000000800 */
[----:B-1----:R-:W-:Y:S01]  /*4ab30*/  IMAD R51, R90, 0x2a6, RZ ;  /* 0x000002a65a337824 */ /* 0x002fe200078e02ff */
[----:B------:R-:W-:-:S06]  /*4ab40*/  IADD3 R50, P3, R49, R2, RZ ;  /* 0x0000000231327210 */ /* 0x000fcc0007f7e0ff */
[----:B------:R-:W1:Y:S01]  /*4ab50*/  LDC R92, c[0x0][0x278] ;  /* 0x00009e00ff5c7b82 */ /* 0x000e620000000800 */
[----:B---3--:R-:W-:Y:S01]  /*4ab60*/  IADD3 R52, P4, R51, R2, RZ ;  /* 0x0000000233347210 */ /* 0x008fe20007f9e0ff */
[----:B----4-:R-:W-:-:S06]  /*4ab70*/  IMAD R100, R100, 0x152, RZ ;  /* 0x0000015264647824 */ /* 0x010fcc00078e02ff */
[----:B------:R-:W3:Y:S01]  /*4ab80*/  LDC R89, c[0x0][0x278] ;  /* 0x00009e00ff597b82 */ /* 0x000ee20000000800 */
[----:B------:R-:W-:-:S07]  /*4ab90*/  LEA.HI.X.SX32 R51, R100, R3, 0x1, P3 ;  /* 0x0000000364337211 */ /* 0x000fce00018f0eff */
[----:B------:R-:W4:Y:S01]  /*4aba0*/  LDC R100, c[0x0][0x278] ;  /* 0x00009e00ff647b82 */ /* 0x000f220000000800 */
[----:B--2---:R-:W-:Y:S01]  /*4abb0*/  IMAD R95, R95, 0x2a2, RZ ;  /* 0x000002a25f5f7824 */ /* 0x004fe200078e02ff */
[----:B------:R2:W-:Y:S01]  /*4abc0*/  STG.E.U16 desc[UR4][R46.64], R164 ;  /* 0x000000a42e007986 */ /* 0x0005e2000c101504 */
[----:B0-----:R-:W-:-:S03]  /*4abd0*/  IMAD R87, R86, 0x151, RZ ;  /* 0x0000015156577824 */ /* 0x001fc600078e02ff */
[-C--:B------:R-:W-:Y:S01]  /*4abe0*/  IADD3 R48, P0, R95, R2.reuse, RZ ;  /* 0x000000025f307210 */ /* 0x080fe20007f1e0ff */
[----:B------:R-:W-:Y:S01]  /*4abf0*/  IMAD R53, R88, 0x153, RZ ;  /* 0x0000015358357824 */ /* 0x000fe200078e02ff */
[----:B------:R-:W0:Y:S02]  /*4ac00*/  LDC R94, c[0x0][0x278] ;  /* 0x00009e00ff5e7b82 */ /* 0x000e240000000800 */
[----:B------:R-:W-:Y:S01]  /*4ac10*/  LEA.HI.X.SX32 R49, R87, R3, 0x1, P0 ;  /* 0x0000000357317211 */ /* 0x000fe200000f0eff */
[----:B--2---:R-:W-:Y:S02]  /*4ac20*/  IMAD R47, R91, 0x2a8, RZ ;  /* 0x000002a85b2f7824 */ /* 0x004fe400078e02ff */
[----:B------:R-:W-:Y:S01]  /*4ac30*/  IMAD R93, R93, 0x2ac, RZ ;  /* 0x000002ac5d5d7824 */ /* 0x000fe200078e02ff */
[----:B------:R-:W-:Y:S02]  /*4ac40*/  PRMT R96, R166, 0x7632, R96 ;  /* 0x00007632a6607816 */ /* 0x000fe40000000060 */
[----:B------:R-:W2:Y:S01]  /*4ac50*/  LDC R90, c[0x0][0x278] ;  /* 0x00009e00ff5a7b82 */ /* 0x000ea20000000800 */
[----:B------:R-:W-:Y:S01]  /*4ac60*/  IADD3 R46, P0, R47, R2, RZ ;  /* 0x000000022f2e7210 */ /* 0x000fe20007f1e0ff */
[----:B----4-:R-:W-:Y:S01]  /*4ac70*/  IMAD R100, R100, 0x154, RZ ;  /* 0x0000015464647824 */ /* 0x010fe200078e02ff */
[----:B------:R-:W-:-:S05]  /*4ac80*/  PRMT R88, R164, 0x7632, R88 ;  /* 0x00007632a4587816 */ /* 0x000fca0000000058 */
[----:B------:R-:W4:Y:S01]  /*4ac90*/  LDC R86, c[0x0][0x278] ;  /* 0x00009e00ff567b82 */ /* 0x000f220000000800 */
[----:B------:R-:W-:-:S07]  /*4aca0*/  LEA.HI.X.SX32 R47, R100, R3, 0x1, P0 ;  /* 0x00000003642f7211 */ /* 0x000fce00000f0eff */
[----:B------:R-:W3:Y:S01]  /*4acb0*/  LDC R100, c[0x0][0x278] ;  /* 0x00009e00ff647b82 */ /* 0x000ee20000000800 */
[----:B------:R-:W-:Y:S01]  /*4acc0*/  STG.E.U16 desc[UR4][R48.64], R88 ;  /* 0x0000005830007986 */ /* 0x000fe2000c101504 */
[----:B------:R-:W-:-:S03]  /*4acd0*/  LEA.HI.X.SX32 R53, R53, R3, 0x1, P4 ;  /* 0x0000000335357211 */ /* 0x000fc600020f0eff */
[----:B------:R0:W-:Y:S01]  /*4ace0*/  STG.E.U16 desc[UR4][R50.64], R165 ;  /* 0x000000a532007986 */ /* 0x0001e2000c101504 */
[----:B-1----:R-:W-:Y:S01]  /*4acf0*/  IMAD R87, R92, 0x2aa, RZ ;  /* 0x000002aa5c577824 */ /* 0x002fe200078e02ff */
[----:B------:R-:W-:Y:S01]  /*4ad00*/  PRMT R95, R165, 0x7632, R95 ;  /* 0x00007632a55f7816 */ /* 0x000fe2000000005f */
[----:B------:R-:W1:Y:S08]  /*4ad10*/  LDC R92, c[0x0][0x278] ;  /* 0x00009e00ff5c7b82 */ /* 0x000e700000000800 */
[----:B------:R-:W4:Y:S01]  /*4ad20*/  LDC R91, c[0x0][0x278] ;  /* 0x00009e00ff5b7b82 */ /* 0x000f220000000800 */
[-C--:B0-----:R-:W-:Y:S01]  /*4ad30*/  IADD3 R50, P4, R93, R2.reuse, RZ ;  /* 0x000000025d327210 */ /* 0x081fe20007f9e0ff */
[----:B---3--:R-:W-:Y:S01]  /*4ad40*/  IMAD R100, R100, 0x156, RZ ;  /* 0x0000015664647824 */ /* 0x008fe200078e02ff */
[----:B------:R-:W-:Y:S01]  /*4ad50*/  IADD3 R48, P3, R87, R2, RZ ;  /* 0x0000000257307210 */ /* 0x000fe20007f7e0ff */
[----:B------:R-:W-:Y:S01]  /*4ad60*/  IMAD R49, R89, 0x155, RZ ;  /* 0x0000015559317824 */ /* 0x000fe200078e02ff */
[----:B------:R0:W-:Y:S01]  /*4ad70*/  STG.E.U16 desc[UR4][R52.64], R95 ;  /* 0x0000005f34007986 */ /* 0x0001e2000c101504 */
[----:B------:R-:W-:-:S02]  /*4ad80*/  PRMT R97, R167, 0x7632, R97 ;  /* 0x00007632a7617816 */ /* 0x000fc40000000061 */
[----:B------:R-:W3:Y:S01]  /*4ad90*/  LDC R89, c[0x0][0x278] ;  /* 0x00009e00ff597b82 */ /* 0x000ee20000000800 */
[----:B------:R-:W-:-:S07]  /*4ada0*/  LEA.HI.X.SX32 R51, R100, R3, 0x1, P4 ;  /* 0x0000000364337211 */ /* 0x000fce00020f0eff */
[----:B------:R-:W1:Y:S01]  /*4adb0*/  LDC R100, c[0x0][0x278] ;  /* 0x00009e00ff647b82 */ /* 0x000e620000000800 */
[----:B------:R-:W-:Y:S01]  /*4adc0*/  LEA.HI.X.SX32 R49, R49, R3, 0x1, P3 ;  /* 0x0000000331317211 */ /* 0x000fe200018f0eff */
[----:B0-----:R-:W-:Y:S01]  /*4add0*/  IMAD R95, R94, 0x2b0, RZ ;  /* 0x000002b05e5f7824 */ /* 0x001fe200078e02ff */
[----:B------:R-:W-:Y:S04]  /*4ade0*/  STG.E.U16 desc[UR4][R46.64], R166 ;  /* 0x000000a62e007986 */ /* 0x000fe8000c101504 */
[----:B------:R0:W-:Y:S01]  /*4adf0*/  STG.E.U16 desc[UR4][R48.64], R96 ;  /* 0x0000006030007986 */ /* 0x0001e2000c101504 */
[----:B------:R-:W3:Y:S01]  /*4ae00*/  LDC R52, c[0x0][0x278] ;  /* 0x00009e00ff347b82 */ /* 0x000ee20000000800 */
[----:B--2---:R-:W-:Y:S02]  /*4ae10*/  IMAD R53, R90, 0x2ae, RZ ;  /* 0x000002ae5a357824 */ /* 0x004fe400078e02ff */
[----:B----4-:R-:W-:-:S05]  /*4ae20*/  IMAD R91, R91, 0x2b2, RZ ;  /* 0x000002b25b5b7824 */ /* 0x010fca00078e02ff */
[----:B------:R-:W2:Y:S01]  /*4ae30*/  LDC R87, c[0x0][0x278] ;  /* 0x00009e00ff577b82 */ /* 0x000ea20000000800 */
[----:B0-----:R-:W-:Y:S01]  /*4ae40*/  IADD3 R48, P0, R95, R2, RZ ;  /* 0x000000025f307210 */ /* 0x001fe20007f1e0ff */
[----:B-1----:R-:W-:Y:S01]  /*4ae50*/  IMAD R100, R100, 0x158, RZ ;  /* 0x0000015864647824 */ /* 0x002fe200078e02ff */
[----:B------:R3:W-:Y:S05]  /*4ae60*/  STG.E.U16 desc[UR4][R50.64], R167 ;  /* 0x000000a732007986 */ /* 0x0007ea000c101504 */
[----:B------:R-:W0:Y:S01]  /*4ae70*/  LDC R90, c[0x0][0x278] ;  /* 0x00009e00ff5a7b82 */ /* 0x000e220000000800 */
[----:B------:R-:W-:-:S07]  /*4ae80*/  LEA.HI.X.SX32 R49, R100, R3, 0x1, P0 ;  /* 0x0000000364317211 */ /* 0x000fce00000f0eff */
[----:B------:R-:W1:Y:S01]  /*4ae90*/  LDC R100, c[0x0][0x278] ;  /* 0x00009e00ff647b82 */ /* 0x000e620000000800 */
[----:B------:R-:W-:Y:S01]  /*4aea0*/  IADD3 R46, P3, R53, R2, RZ ;  /* 0x00000002352e7210 */ /* 0x000fe20007f7e0ff */
[----:B------:R-:W-:Y:S02]  /*4aeb0*/  IMAD R53, R92, 0x2b4, RZ ;  /* 0x000002b45c357824 */ /* 0x000fe400078e02ff */
[----:B---3--:R-:W-:-:S03]  /*4aec0*/  IMAD R51, R52, 0x159, RZ ;  /* 0x0000015934337824 */ /* 0x008fc600078e02ff */
[----:B------:R-:W-:Y:S01]  /*4aed0*/  IADD3 R52, P4, R53, R2, RZ ;  /* 0x0000000235347210 */ /* 0x000fe20007f9e0ff */
[----:B------:R-:W-:Y:S01]  /*4aee0*/  IMAD R47, R86, 0x157, RZ ;  /* 0x00000157562f7824 */ /* 0x000fe200078e02ff */
[----:B------:R-:W-:Y:S01]  /*4aef0*/  PRMT R96, R168, 0x7632, R96 ;  /* 0x00007632a8607816 */ /* 0x000fe20000000060 */
[----:B------:R-:W-:Y:S01]  /*4af00*/  IMAD R95, R89, 0x2b6, RZ ;  /* 0x000002b6595f7824 */ /* 0x000fe200078e02ff */
[----:B------:R-:W3:Y:S08]  /*4af10*/  LDC R93, c[0x0][0x278] ;  /* 0x00009e00ff5d7b82 */ /* 0x000ef00000000800 */
[----:B------:R-:W4:Y:S01]  /*4af20*/  LDC R88, c[0x0][0x278] ;  /* 0x00009e00ff587b82 */ /* 0x000f220000000800 */
[----:B-1----:R-:W-:Y:S01]  /*4af30*/  IMAD R100, R100, 0x15a, RZ ;  /* 0x0000015a64647824 */ /* 0x002fe200078e02ff */
[----:B------:R-:W-:-:S06]  /*4af40*/  LEA.HI.X.SX32 R47, R47, R3, 0x1, P3 ;  /* 0x000000032f2f7211 */ /* 0x000fcc00018f0eff */
[----:B------:R-:W1:Y:S01]  /*4af50*/  LDC R94, c[0x0][0x278] ;  /* 0x00009e00ff5e7b82 */ /* 0x000e620000000800 */
[----:B------:R-:W-:-:S07]  /*4af60*/  LEA.HI.X.SX32 R53, R100, R3, 0x1, P4 ;  /* 0x0000000364357211 */ /* 0x000fce00020f0eff */
[----:B------:R-:W2:Y:S01]  /*4af70*/  LDC R100, c[0x0][0x278] ;  /* 0x00009e00ff647b82 */ /* 0x000ea20000000800 */
[----:B------:R0:W-:Y:S01]  /*4af80*/  STG.E.U16 desc[UR4][R46.64], R97 ;  /* 0x000000612e007986 */ /* 0x0001e2000c101504 */
[----:B------:R-:W-:-:S03]  /*4af90*/  IADD3 R50, P3, R91, R2, RZ ;  /* 0x000000025b327210 */ /* 0x000fc60007f7e0ff */
[----:B------:R3:W-:Y:S01]  /*4afa0*/  STG.E.U16 desc[UR4][R48.64], R168 ;  /* 0x000000a830007986 */ /* 0x0007e2000c101504 */
[----:B------:R-:W-:Y:S02]  /*4afb0*/  LEA.HI.X.SX32 R51, R51, R3, 0x1, P3 ;  /* 0x0000000333337211 */ /* 0x000fe400018f0eff */
[----:B------:R-:W4:Y:S01]  /*4afc0*/  LDC R91, c[0x0][0x278] ;  /* 0x00009e00ff5b7b82 */ /* 0x000f220000000800 */
[----:B0-----:R-:W-:-:S07]  /*4afd0*/  IMAD R97, R90, 0x2b8, RZ ;  /* 0x000002b85a617824 */ /* 0x001fce00078e02ff */
[----:B------:R-:W0:Y:S01]  /*4afe0*/  LDC R92, c[0x0][0x278] ;  /* 0x00009e00ff5c7b82 */ /* 0x000e220000000800 */
[-C--:B---3--:R-:W-:Y:S01]  /*4aff0*/  IADD3 R48, P3, R97, R2.reuse, RZ ;  /* 0x0000000261307210 */ /* 0x088fe20007f7e0ff */
[----:B--2---:R-:W-:Y:S01]  /*4b000*/  IMAD R100, R100, 0x15c, RZ ;  /* 0x0000015c64647824 */ /* 0x004fe200078e02ff */
[-C--:B------:R-:W-:Y:S01]  /*4b010*/  IADD3 R46, P0, R95, R2.reuse, RZ ;  /* 0x000000025f2e7210 */ /* 0x080fe20007f1e0ff */
[----:B------:R-:W-:Y:S01]  /*4b020*/  IMAD R47, R87, 0x15b, RZ ;  /* 0x0000015b572f7824 */ /* 0x000fe200078e02ff */
[----:B------:R2:W-:Y:S01]  /*4b030*/  STG.E.U16 desc[UR4][R50.64], R96 ;  /* 0x0000006032007986 */ /* 0x0005e2000c101504 */
[----:B------:R-:W-:Y:S01]  /*4b040*/  IMAD R93, R93, 0x2ba, RZ ;  /* 0x000002ba5d5d7824 */ /* 0x000fe200078e02ff */
[-C--:B------:R-:W-:Y:S01]  /*4b050*/  LEA.HI.X.SX32 R49, R100, R3.reuse, 0x1, P3 ;  /* 0x0000000364317211 */ /* 0x080fe200018f0eff */
[----:B------:R-:W3:Y:S08]  /*4b060*/  LDC R90, c[0x0][0x278] ;  /* 0x00009e00ff5a7b82 */ /* 0x000ef00000000800 */
[----:B------:R-:W1:Y:S01]  /*4b070*/  LDC R100, c[0x0][0x278] ;  /* 0x00009e00ff647b82 */ /* 0x000e620000000800 */
[----:B------:R0:W-:Y:S01]  /*4b080*/  STG.E.U16 desc[UR4][R52.64], R169 ;  /* 0x000000a934007986 */ /* 0x0001e2000c101504 */
[----:B------:R-:W-:Y:S01]  /*4b090*/  LEA.HI.X.SX32 R47, R47, R3, 0x1, P0 ;  /* 0x000000032f2f7211 */ /* 0x000fe200000f0eff */
[----:B----4-:R-:W-:Y:S01]  /*4b0a0*/  IMAD R97, R91, 0x2bc, RZ ;  /* 0x000002bc5b617824 */ /* 0x010fe200078e02ff */
[----:B--2---:R-:W-:Y:S01]  /*4b0b0*/  IADD3 R50, P4, R93, R2, RZ ;  /* 0x000000025d327210 */ /* 0x004fe20007f9e0ff */
[----:B------:R-:W-:-:S03]  /*4b0c0*/  IMAD R51, R88, 0x15d, RZ ;  /* 0x0000015d58337824 */ /* 0x000fc600078e02ff */
[----:B------:R-:W2:Y:S01]  /*4b0d0*/  LDC R86, c[0x0][0x278] ;  /* 0x00009e00ff567b82 */ /* 0x000ea20000000800 */
[----:B0-----:R-:W-:Y:S01]  /*4b0e0*/  PRMT R169, R169, 0x7632, R169 ;  /* 0x00007632a9a97816 */ /* 0x001fe200000000a9 */
[----:B------:R-:W-:-:S06]  /*4b0f0*/  IMAD R99, R92, 0x2be, RZ ;  /* 0x000002be5c637824 */ /* 0x000fcc00078e02ff */
[----:B------:R-:W0:Y:S01]  /*4b100*/  LDC R89, c[0x0][0x278] ;  /* 0x00009e00ff597b82 */ /* 0x000e220000000800 */
[----:B------:R4:W-:Y:S01]  /*4b110*/  STG.E.U16 desc[UR4][R46.64], R169 ;  /* 0x000000a92e007986 */ /* 0x0009e2000c101504 */
[----:B-1----:R-:W-:Y:S01]  /*4b120*/  IMAD R100, R100, 0x15e, RZ ;  /* 0x0000015e64647824 */ /* 0x002fe200078e02ff */
[----:B------:R-:W-:-:S05]  /*4b130*/  LEA.HI.X.SX32 R51, R51, R3, 0x1, P4 ;  /* 0x0000000333337211 */ /* 0x000fca00020f0eff */
[----:B------:R-:W1:Y:S01]  /*4b140*/  LDC R91, c[0x0][0x278] ;  /* 0x00009e00ff5b7b82 */ /* 0x000e620000000800 */
[----:B----4-:R-:W-:-:S04]  /*4b150*/  IADD3 R46, P3, R97, R2, RZ ;  /* 0x00000002612e7210 */ /* 0x010fc80007f7e0ff */
[----:B------:R-:W-:-:S03]  /*4b160*/  LEA.HI.X.SX32 R47, R100, R3, 0x1, P3 ;  /* 0x00000003642f7211 */ /* 0x000fc600018f0eff */
[----:B------:R-:W4:Y:S08]  /*4b170*/  LDC R87, c[0x0][0x278] ;  /* 0x00009e00ff577b82 */ /* 0x000f300000000800 */
[----:B------:R-:W3:Y:S01]  /*4b180*/  LDC R100, c[0x0][0x278] ;  /* 0x00009e00ff647b82 */ /* 0x000ee20000000800 */
[----:B------:R-:W-:Y:S01]  /*4b190*/  PRMT R52, R170, 0x7632, R52 ;  /* 0x00007632aa347816 */ /* 0x000fe20000000034 */
[----:B------:R0:W-:Y:S04]  /*4b1a0*/  STG.E.U16 desc[UR4][R48.64], R170 ;  /* 0x000000aa30007986 */ /* 0x0001e8000c101504 */
[----:B------:R0:W-:Y:S01]  /*4b1b0*/  STG.E.U16 desc[UR4][R50.64], R52 ;  /* 0x0000003432007986 */ /* 0x0001e2000c101504 */
[----:B--2---:R-:W-:Y:S01]  /*4b1c0*/  IMAD R53, R86, 0x15f, RZ ;  /* 0x0000015f56357824 */ /* 0x004fe200078e02ff */
[----:B------:R-:W-:Y:S01]  /*4b1d0*/  PRMT R97, R171, 0x7632, R97 ;  /* 0x00007632ab617816 */ /* 0x000fe20000000061 */
[----:B------:R-:W2:Y:S01]  /*4b1e0*/  LDC R93, c[0x0][0x278] ;  /* 0x00009e00ff5d7b82 */ /* 0x000ea20000000800 */
[----:B0-----:R-:W-:-:S07]  /*4b1f0*/  IMAD R49, R94, 0x2c0, RZ ;  /* 0x000002c05e317824 */ /* 0x001fce00078e02ff */
[----:B------:R-:W0:Y:S01]  /*4b200*/  LDC R95, c[0x0][0x278] ;  /* 0x00009e00ff5f7b82 */ /* 0x000e220000000800 */
[-C--:B------:R-:W-:Y:S01]  /*4b210*/  IADD3 R50, P3, R49, R2.reuse, RZ ;  /* 0x0000000231327210 */ /* 0x080fe20007f7e0ff */
[----:B---3--:R-:W-:Y:S01]  /*4b220*/  IMAD R100, R100, 0x160, RZ ;  /* 0x0000016064647824 */ /* 0x008fe200078e02ff */
[----:B------:R3:W-:Y:S01]  /*4b230*/  STG.E.U16 desc[UR4][R46.64], R171 ;  /* 0x000000ab2e007986 */ /* 0x0007e2000c101504 */
[----:B------:R-:W-:Y:S01]  /*4b240*/  IADD3 R48, P0, R99, R2, RZ ;  /* 0x0000000263307210 */ /* 0x000fe20007f1e0ff */
[----:B-1----:R-:W-:-:S03]  /*4b250*/  IMAD R91, R91, 0x2c8, RZ ;  /* 0x000002c85b5b7824 */ /* 0x002fc600078e02ff */
[----:B------:R-:W1:Y:S01]  /*4b260*/  LDC R88, c[0x0][0x278] ;  /* 0x00009e00ff587b82 */ /* 0x000e620000000800 */
[----:B------:R-:W-:-:S07]  /*4b270*/  LEA.HI.X.SX32 R51, R100, R3, 0x1, P3 ;  /* 0x0000000364337211 */ /* 0x000fce00018f0eff */
[----:B------:R-:W4:Y:S01]  /*4b280*/  LDC R100, c[0x0][0x278] ;  /* 0x00009e00ff647b82 */ /* 0x000f220000000800 */
[----:B---3--:R-:W-:-:S05]  /*4b290*/  IMAD R47, R90, 0x2c4, RZ ;  /* 0x000002c45a2f7824 */ /* 0x008fca00078e02ff */
[----:B------:R-:W-:Y:S02]  /*4b2a0*/  IADD3 R46, P3, R47, R2, RZ ;  /* 0x000000022f2e7210 */ /* 0x000fe40007f7e0ff */
[----:B------:R-:W-:Y:S01]  /*4b2b0*/  LEA.HI.X.SX32 R49, R53, R3, 0x1, P0 ;  /* 0x0000000335317211 */ /* 0x000fe200000f0eff */
[----:B------:R-:W3:Y:S01]  /*4b2c0*/  LDC R92, c[0x0][0x278] ;  /* 0x00009e00ff5c7b82 */ /* 0x000ee20000000800 */
[----:B------:R-:W-:-:S07]  /*4b2d0*/  IMAD R89, R89, 0x2c2, RZ ;  /* 0x000002c259597824 */ /* 0x000fce00078e02ff */
[----:B------:R-:W3:Y:S01]  /*4b2e0*/  LDC R94, c[0x0][0x278] ;  /* 0x00009e00ff5e7b82 */ /* 0x000ee20000000800 */
[----:B----4-:R-:W-:Y:S01]  /*4b2f0*/  IMAD R100, R100, 0x162, RZ ;  /* 0x0000016264647824 */ /* 0x010fe200078e02ff */
[----:B------:R-:W-:Y:S01]  /*4b300*/  PRMT R98, R172, 0x7632, R98 ;  /* 0x00007632ac627816 */ /* 0x000fe20000000062 */
[----:B------:R-:W-:-:S05]  /*4b310*/  IMAD R87, R87, 0x161, RZ ;  /* 0x0000016157577824 */ /* 0x000fca00078e02ff */
[----:B------:R-:W4:Y:S01]  /*4b320*/  LDC R86, c[0x0][0x278] ;  /* 0x00009e00ff567b82 */ /* 0x000f220000000800 */
[----:B------:R-:W-:-:S07]  /*4b330*/  LEA.HI.X.SX32 R47, R100, R3, 0x1, P3 ;  /* 0x00000003642f7211 */ /* 0x000fce00018f0eff */
[----:B------:R-:W1:Y:S01]  /*4b340*/  LDC R100, c[0x0][0x278] ;  /* 0x00009e00ff647b82 */ /* 0x000e620000000800 */
[----:B------:R-:W-:Y:S04]  /*4b350*/  STG.E.U16 desc[UR4][R48.64], R97 ;  /* 0x0000006130007986 */ /* 0x000fe8000c101504 */
[----:B------:R3:W-:Y:S01]  /*4b360*/  STG.E.U16 desc[UR4][R50.64], R172 ;  /* 0x000000ac32007986 */ /* 0x0007e2000c101504 */
[----:B--2---:R-:W-:Y:S02]  /*4b370*/  IMAD R93, R93, 0x2c6, RZ ;  /* 0x000002c65d5d7824 */ /* 0x004fe400078e02ff */
[----:B0-----:R-:W-:Y:S01]  /*4b380*/  IMAD R95, R95, 0x2ca, RZ ;  /* 0x000002ca5f5f7824 */ /* 0x001fe200078e02ff */
[----:B------:R-:W0:Y:S01]  /*4b390*/  LDC R90, c[0x0][0x278] ;  /* 0x00009e00ff5a7b82 */ /* 0x000e220000000800 */
[----:B---3--:R-:W-:-:S07]  /*4b3a0*/  IADD3 R50, P3, R91, R2, RZ ;  /* 0x000000025b327210 */ /* 0x008fce0007f7e0ff */
[----:B------:R-:W2:Y:S01]  /*4b3b0*/  LDC R96, c[0x0][0x278] ;  /* 0x00009e00ff607b82 */ /* 0x000ea20000000800 */
[----:B-1----:R-:W-:Y:S01]  /*4b3c0*/  IMAD R100, R100, 0x164, RZ ;  /* 0x0000016464647824 */ /* 0x002fe200078e02ff */
[-C--:B------:R-:W-:Y:S01]  /*4b3d0*/  IADD3 R52, P4, R89, R2.reuse, RZ ;  /* 0x0000000259347210 */ /* 0x080fe20007f9e0ff */
[----:B------:R-:W-:Y:S01]  /*4b3e0*/  IMAD R49, R88, 0x163, RZ ;  /* 0x0000016358317824 */ /* 0x000fe200078e02ff */
[----:B------:R-:W-:-:S04]  /*4b3f0*/  IADD3 R48, P0, R93, R2, RZ ;  /* 0x000000025d307210 */ /* 0x000fc80007f1e0ff */
[----:B------:R-:W1:Y:S01]  /*4b400*/  LDC R91, c[0x0][0x278] ;  /* 0x00009e00ff5b7b82 */ /* 0x000e620000000800 */
[----:B------:R-:W-:-:S07]  /*4b410*/  LEA.HI.X.SX32 R51, R100, R3, 0x1, P3 ;  /* 0x0000000364337211 */ /* 0x000fce00018f0eff */
[----:B------:R-:W3:Y:S01]  /*4b420*/  LDC R100, c[0x0][0x278] ;  /* 0x00009e00ff647b82 */ /* 0x000ee20000000800 */
[-C--:B------:R-:W-:Y:S01]  /*4b430*/  LEA.HI.X.SX32 R53, R87, R3.reuse, 0x1, P4 ;  /* 0x0000000357357211 */ /* 0x080fe200020f0eff */
[----:B------:R-:W-:Y:S01]  /*4b440*/  IMAD R93, R92, 0x2cc, RZ ;  /* 0x000002cc5c5d7824 */ /* 0x000fe200078e02ff */
[----:B------:R-:W-:-:S03]  /*4b450*/  LEA.HI.X.SX32 R49, R49, R3, 0x1, P0 ;  /* 0x0000000331317211 */ /* 0x000fc600000f0eff */
[----:B------:R4:W-:Y:S02]  /*4b460*/  STG.E.U16 desc[UR4][R52.64], R98 ;  /* 0x0000006234007986 */ /* 0x0009e4000c101504 */
[----:B------:R-:W2:Y:S02]  /*4b470*/  LDC R87, c[0x0][0x278] ;  /* 0x00009e00ff577b82 */ /* 0x000ea40000000800 */
[----:B------:R0:W-:Y:S06]  /*4b480*/  STG.E.U16 desc[UR4][R46.64], R173 ;  /* 0x000000ad2e007986 */ /* 0x0001ec000c101504 */
[----:B------:R-:W1:Y:S01]  /*4b490*/  LDC R88, c[0x0][0x278] ;  /* 0x00009e00ff587b82 */ /* 0x000e620000000800 */
[----:B----4-:R-:W-:-:S02]  /*4b4a0*/  IADD3 R52, P4, R95, R2, RZ ;  /* 0x000000025f347210 */ /* 0x010fc40007f9e0ff */
[----:B------:R-:W-:Y:S01]  /*4b4b0*/  PRMT R95, R173, 0x7632, R95 ;  /* 0x00007632ad5f7816 */ /* 0x000fe2000000005f */
[----:B0-----:R-:W-:Y:S01]  /*4b4c0*/  IMAD R47, R94, 0x2ce, RZ ;  /* 0x000002ce5e2f7824 */ /* 0x001fe200078e02ff */
[----:B------:R-:W-:Y:S01]  /*4b4d0*/  IADD3 R46, P3, R93, R2, RZ ;  /* 0x000000025d2e7210 */ /* 0x000fe20007f7e0ff */
[----:B---3--:R-:W-:Y:S02]  /*4b4e0*/  IMAD R100, R100, 0x166, RZ ;  /* 0x0000016664647824 */ /* 0x008fe400078e02ff */
[----:B------:R0:W-:Y:S01]  /*4b4f0*/  STG.E.U16 desc[UR4][R48.64], R95 ;  /* 0x0000005f30007986 */ /* 0x0001e2000c101504 */
[----:B------:R-:W3:Y:S01]  /*4b500*/  LDC R89, c[0x0][0x278] ;  /* 0x00009e00ff597b82 */ /* 0x000ee20000000800 */
[----:B------:R-:W-:-:S07]  /*4b510*/  PRMT R97, R174, 0x7632, R97 ;  /* 0x00007632ae617816 */ /* 0x000fce0000000061 */
[----:B------:R-:W4:Y:S01]  /*4b520*/  LDC R92, c[0x0][0x278] ;  /* 0x00009e00ff5c7b82 */ /* 0x000f220000000800 */
[----:B0-----:R-:W-:Y:S02]  /*4b530*/  IADD3 R48, P0, R47, R2, RZ ;  /* 0x000000022f307210 */ /* 0x001fe40007f1e0ff */
[----:B------:R-:W-:-:S05]  /*4b540*/  LEA.HI.X.SX32 R47, R100, R3, 0x1, P3 ;  /* 0x00000003642f7211 */ /* 0x000fca00018f0eff */
[----:B------:R-:W0:Y:S01]  /*4b550*/  LDC R100, c[0x0][0x278] ;  /* 0x00009e00ff647b82 */ /* 0x000e220000000800 */
[----:B------:R-:W-:Y:S02]  /*4b560*/  IMAD R53, R86, 0x165, RZ ;  /* 0x0000016556357824 */ /* 0x000fe400078e02ff */
[----:B------:R-:W-:Y:S02]  /*4b570*/  IMAD R49, R90, 0x2d0, RZ ;  /* 0x000002d05a317824 */ /* 0x000fe400078e02ff */
[----:B--2---:R-:W-:Y:S01]  /*4b580*/  IMAD R87, R87, 0x167, RZ ;  /* 0x0000016757577824 */ /* 0x004fe200078e02ff */
[----:B------:R-:W-:Y:S01]  /*4b590*/  LEA.HI.X.SX32 R53, R53, R3, 0x1, P4 ;  /* 0x0000000335357211 */ /* 0x000fe200020f0eff */
[----:B------:R2:W-:Y:S01]  /*4b5a0*/  STG.E.U16 desc[UR4][R50.64], R174 ;  /* 0x000000ae32007986 */ /* 0x0005e2000c101504 */
[----:B------:R-:W-:Y:S01]  /*4b5b0*/  PRMT R94, R175, 0x7632, R94 ;  /* 0x00007632af5e7816 */ /* 0x000fe2000000005e */
[----:B------:R-:W4:Y:S02]  /*4b5c0*/  LDC R86, c[0x0][0x278] ;  /* 0x00009e00ff567b82 */ /* 0x000f240000000800 */
[----:B------:R-:W-:Y:S04]  /*4b5d0*/  STG.E.U16 desc[UR4][R52.64], R97 ;  /* 0x0000006134007986 */ /* 0x000fe8000c101504 */
[----:B------:R0:W-:Y:S02]  /*4b5e0*/  STG.E.U16 desc[UR4][R46.64], R175 ;  /* 0x000000af2e007986 */ /* 0x0001e4000c101504 */
[----:B------:R-:W4:Y:S01]  /*4b5f0*/  LDC R90, c[0x0][0x278] ;  /* 0x00009e00ff5a7b82 */ /* 0x000f220000000800 */
[----:B--2---:R-:W-:-:S02]  /*4b600*/  IADD3 R50, P3, R49, R2, RZ ;  /* 0x0000000231327210 */ /* 0x004fc40007f7e0ff */
[----:B------:R-:W-:Y:S01]  /*4b610*/  LEA.HI.X.SX32 R49, R87, R3, 0x1, P0 ;  /* 0x0000000357317211 */ /* 0x000fe200000f0eff */
[----:B-1----:R-:W-:Y:S02]  /*4b620*/  IMAD R87, R88, 0x2d4, RZ ;  /* 0x000002d458577824 */ /* 0x002fe400078e02ff */
[----:B------:R-:W-:Y:S02]  /*4b630*/  IMAD R51, R96, 0x2d2, RZ ;  /* 0x000002d260337824 */ /* 0x000fe400078e02ff */
[----:B------:R-:W1:Y:S01]  /*4b640*/  LDC R88, c[0x0][0x278] ;  /* 0x00009e00ff587b82 */ /* 0x000e620000000800 */
[----:B0-----:R-:W-:Y:S02]  /*4b650*/  IMAD R100, R100, 0x16a, RZ ;  /* 0x0000016a64647824 */ /* 0x001fe400078e02ff */
[----:B------:R-:W-:Y:S01]  /*4b660*/  IMAD R47, R91, 0x2d6, RZ ;  /* 0x000002d65b2f7824 */ /* 0x000fe200078e02ff */
[-C--:B------:R-:W-:Y:S01]  /*4b670*/  IADD3 R46, P0, R87, R2.reuse, RZ ;  /* 0x00000002572e7210 */ /* 0x080fe20007f1e0ff */
[----:B------:R0:W-:Y:S01]  /*4b680*/  STG.E.U16 desc[UR4][R48.64], R94 ;  /* 0x0000005e30007986 */ /* 0x0001e2000c101504 */
[----:B------:R-:W-:-:S02]  /*4b690*/  IADD3 R52, P4, R51, R2, RZ ;  /* 0x0000000233347210 */ /* 0x000fc40007f9e0ff */
[----:B------:R-:W-:Y:S01]  /*4b6a0*/  LEA.HI.X.SX32 R51, R84, R3, 0x1, P3 ;  /* 0x0000000354337211 */ /* 0x000fe200018f0eff */
[----:B---3--:R-:W-:Y:S01]  /*4b6b0*/  IMAD R53, R89, 0x169, RZ ;  /* 0x0000016959357824 */ /* 0x008fe200078e02ff */
[----:B------:R-:W2:Y:S01]  /*4b6c0*/  LDC R84, c[0x0][0x278] ;  /* 0x00009e00ff547b82 */ /* 0x000ea20000000800 */
[----:B0-----:R-:W-:-:S07]  /*4b6d0*/  IADD3 R48, P3, R47, R2, RZ ;  /* 0x000000022f307210 */ /* 0x001fce0007f7e0ff */
[----:B------:R-:W0:Y:S01]  /*4b6e0*/  LDC R89, c[0x0][0x278] ;  /* 0x00009e00ff597b82 */ /* 0x000e220000000800 */
[----:B------:R-:W-:-:S07]  /*4b6f0*/  LEA.HI.X.SX32 R47, R100, R3, 0x1, P0 ;  /* 0x00000003642f7211 */ /* 0x000fce00000f0eff */
[----:B------:R-:W3:Y:S01]  /*4b700*/  LDC R100, c[0x0][0x278] ;  /* 0x00009e00ff647b82 */ /* 0x000ee20000000800 */
[----:B------:R-:W-:Y:S02]  /*4b710*/  LEA.HI.X.SX32 R53, R53, R3, 0x1, P4 ;  /* 0x0000000335357211 */ /* 0x000fe400020f0eff */
[----:B------:R-:W-:Y:S01]  /*4b720*/  PRMT R95, R176, 0x7632, R95 ;  /* 0x00007632b05f7816 */ /* 0x000fe2000000005f */
[----:B------:R-:W-:Y:S04]  /*4b730*/  STG.E.U16 desc[UR4][R50.64], R176 ;  /* 0x000000b032007986 */ /* 0x000fe8000c101504 */
[----:B------:R-:W1:Y:S01]  /*4b740*/  LDC R91, c[0x0][0x278] ;  /* 0x00009e00ff5b7b82 */ /* 0x000e620000000800 */
[----:B------:R2:W-:Y:S01]  /*4b750*/  STG.E.U16 desc[UR4][R52.64], R95 ;  /* 0x0000005f34007986 */ /* 0x0005e2000c101504 */
[----:B----4-:R-:W-:-:S02]  /*4b760*/  IMAD R49, R86, 0x16b, RZ ;  /* 0x0000016b56317824 */ /* 0x010fc400078e02ff */
[----:B------:R-:W-:Y:S01]  /*4b770*/  IMAD R93, R92, 0x2d8, RZ ;  /* 0x000002d85c5d7824 */ /* 0x000fe200078e02ff */
[----:B------:R-:W-:-:S03]  /*4b780*/  PRMT R96, R178, 0x7632, R96 ;  /* 0x00007632b2607816 */ /* 0x000fc60000000060 */
[----:B------:R-:W4:Y:S08]  /*4b790*/  LDC R87, c[0x0][0x278] ;  /* 0x00009e00ff577b82 */ /* 0x000f300000000800 */
[----:B--2---:R-:W2:Y:S01]  /*4b7a0*/  LDC R52, c[0x0][0x278] ;  /* 0x00009e00ff347b82 */ /* 0x004ea20000000800 */
[----:B---3--:R-:W-:Y:S01]  /*4b7b0*/  IMAD R100, R100, 0x16c, RZ ;  /* 0x0000016c64647824 */ /* 0x008fe200078e02ff */
[----:B------:R-:W-:Y:S01]  /*4b7c0*/  LEA.HI.X.SX32 R49, R49, R3, 0x1, P3 ;  /* 0x0000000331317211 */ /* 0x000fe200018f0eff */
[----:B0-----:R-:W-:Y:S01]  /*4b7d0*/  IMAD R53, R89, 0x2da, RZ ;  /* 0x000002da59357824 */ /* 0x001fe200078e02ff */
[----:B------:R-:W-:-:S02]  /*4b7e0*/  PRMT R94, R177, 0x7632, R94 ;  /* 0x00007632b15e7816 */ /* 0x000fc4000000005e */
[----:B------:R-:W-:Y:S01]  /*4b7f0*/  IADD3 R50, P4, R93, R2, RZ ;  /* 0x000000025d327210 */ /* 0x000fe20007f9e0ff */
[----:B------:R-:W-:Y:S01]  /*4b800*/  IMAD R95, R90, 0x2dc, RZ ;  /* 0x000002dc5a5f7824 */ /* 0x000fe200078e02ff */
[----:B------:R-:W0:Y:S01]  /*4b810*/  LDC R86, c[0x0][0x278] ;  /* 0x00009e00ff567b82 */ /* 0x000e220000000800 */
[----:B------:R3:W-:Y:S01]  /*4b820*/  STG.E.U16 desc[UR4][R46.64], R177 ;  /* 0x000000b12e007986 */ /* 0x0007e2000c101504 */
[----:B------:R-:W-:-:S03]  /*4b830*/  LEA.HI.X.SX32 R51, R100, R3, 0x1, P4 ;  /* 0x0000000364337211 */ /* 0x000fc600020f0eff */
[----:B------:R4:W-:Y:S03]  /*4b840*/  STG.E.U16 desc[UR4][R48.64], R94 ;  /* 0x0000005e30007986 */ /* 0x0009e6000c101504 */
[----:B------:R-:W0:Y:S01]  /*4b850*/  LDC R92, c[0x0][0x278] ;  /* 0x00009e00ff5c7b82 */ /* 0x000e220000000800 */
[----:B---3--:R-:W-:Y:S01]  /*4b860*/  IMAD R47, R84, 0x16d, RZ ;  /* 0x0000016d542f7824 */ /* 0x008fe200078e02ff */
[----:B------:R-:W-:Y:S01]  /*4b870*/  IADD3 R46, P3, R53, R2, RZ ;  /* 0x00000002352e7210 */ /* 0x000fe20007f7e0ff */
[----:B-1----:R-:W-:-:S05]  /*4b880*/  IMAD R91, R91, 0x2e0, RZ ;  /* 0x000002e05b5b7824 */ /* 0x002fca00078e02ff */
[----:B------:R-:W1:Y:S01]  /*4b890*/  LDC R93, c[0x0][0x278] ;  /* 0x00009e00ff5d7b82 */ /* 0x000e620000000800 */
[----:B----4-:R-:W-:Y:S01]  /*4b8a0*/  IMAD R49, R88, 0x2de, RZ ;  /* 0x000002de58317824 */ /* 0x010fe200078e02ff */
[----:B------:R-:W-:Y:S01]  /*4b8b0*/  IADD3 R48, P0, R95, R2, RZ ;  /* 0x000000025f307210 */ /* 0x000fe20007f1e0ff */
[----:B------:R3:W-:Y:S01]  /*4b8c0*/  STG.E.U16 desc[UR4][R50.64], R178 ;  /* 0x000000b232007986 */ /* 0x0007e2000c101504 */
[----:B------:R-:W-:-:S04]  /*4b8d0*/  LEA.HI.X.SX32 R47, R47, R3, 0x1, P3 ;  /* 0x000000032f2f7211 */ /* 0x000fc800018f0eff */
[----:B------:R-:W4:Y:S01]  /*4b8e0*/  LDC R89, c[0x0][0x278] ;  /* 0x00009e00ff597b82 */ /* 0x000f220000000800 */
[----:B------:R-:W4:Y:S01]  /*4b8f0*/  LDL.LU R100, [R1+0x87c] ;  /* 0x00087c0001647983 */ /* 0x000f220000300800 */
[----:B---3--:R-:W-:-:S06]  /*4b900*/  IADD3 R50, P3, R49, R2, RZ ;  /* 0x0000000231327210 */ /* 0x008fcc0007f7e0ff */
[----:B------:R-:W3:Y:S01]  /*4b910*/  LDC R88, c[0x0][0x278] ;  /* 0x00009e00ff587b82 */ /* 0x000ee20000000800 */
[----:B------:R-:W-:Y:S01]  /*4b920*/  LEA.HI.X.SX32 R49, R85, R3, 0x1, P0 ;  /* 0x0000000355317211 */ /* 0x000fe200000f0eff */
[----:B--2---:R-:W-:Y:S01]  /*4b930*/  IMAD R51, R52, 0x16f, RZ ;  /* 0x0000016f34337824 */ /* 0x004fe200078e02ff */
[----:B------:R-:W-:-:S05]  /*4b940*/  IADD3 R52, P4, R91, R2, RZ ;  /* 0x000000025b347210 */ /* 0x000fca0007f9e0ff */
[----:B------:R-:W2:Y:S01]  /*4b950*/  LDC R85, c[0x0][0x278] ;  /* 0x00009e00ff557b82 */ /* 0x000ea20000000800 */
[-C--:B------:R-:W-:Y:S02]  /*4b960*/  LEA.HI.X.SX32 R51, R51, R3.reuse, 0x1, P3 ;  /* 0x0000000333337211 */ /* 0x080fe400018f0eff */
[----:B------:R-:W-:Y:S02]  /*4b970*/  PRMT R84, R179, 0x7632, R84 ;  /* 0x00007632b3547816 */ /* 0x000fe40000000054 */
[----:B------:R-:W-:Y:S01]  /*4b980*/  LEA.HI.X.SX32 R53, R83, R3, 0x1, P4 ;  /* 0x0000000353357211 */ /* 0x000fe200020f0eff */
[----:B------:R0:W-:Y:S02]  /*4b990*/  STG.E.U16 desc[UR4][R46.64], R96 ;  /* 0x000000602e007986 */ /* 0x0001e4000c101504 */
[----:B------:R-:W3:Y:S02]  /*4b9a0*/  LDC R91, c[0x0][0x278] ;  /* 0x00009e00ff5b7b82 */ /* 0x000ee40000000800 */
[----:B------:R-:W-:Y:S04]  /*4b9b0*/  STG.E.U16 desc[UR4][R48.64], R179 ;  /* 0x000000b330007986 */ /* 0x000fe8000c101504 */
[----:B------:R-:W-:Y:S02]  /*4b9c0*/  STG.E.U16 desc[UR4][R50.64], R84 ;  /* 0x0000005432007986 */ /* 0x000fe4000c101504 */
[----:B------:R-:W3:Y:S02]  /*4b9d0*/  LDC R90, c[0x0][0x278] ;  /* 0x00009e00ff5a7b82 */ /* 0x000ee40000000800 */
[----:B------:R4:W-:Y:S01]  /*4b9e0*/  STG.E.U16 desc[UR4][R52.64], R180 ;  /* 0x000000b434007986 */ /* 0x0009e2000c101504 */
[----:B0-----:R-:W-:-:S05]  /*4b9f0*/  IMAD R47, R86, 0x171, RZ ;  /* 0x00000171562f7824 */ /* 0x001fca00078e02ff */
[----:B------:R-:W0:Y:S01]  /*4ba00*/  LDC R83, c[0x0][0x278] ;  /* 0x00009e00ff537b82 */ /* 0x000e220000000800 */
[----:B------:R-:W-:Y:S02]  /*4ba10*/  IMAD R95, R92, 0x2e2, RZ ;  /* 0x000002e25c5f7824 */ /* 0x000fe400078e02ff */
[----:B-1----:R-:W-:-:S05]  /*4ba20*/  IMAD R93, R93, 0x2e6, RZ ;  /* 0x000002e65d5d7824 */ /* 0x002fca00078e02ff */
[----:B----4-:R-:W1:Y:S01]  /*4ba30*/  LDC R52, c[0x0][0x278] ;  /* 0x00009e00ff347b82 */ /* 0x010e620000000800 */
[----:B------:R-:W-:-:S07]  /*4ba40*/  IMAD R89, R89, 0x2e4, RZ ;  /* 0x000002e459597824 */ /* 0x000fce00078e02ff */
[----:B------:R-:W4:Y:S01]  /*4ba50*/  LDC R86, c[0x0][0x278] ;  /* 0x00009e00ff567b82 */ /* 0x000f220000000800 */
[-C--:B------:R-:W-:Y:S02]  /*4ba60*/  IADD3 R46, P0, R95, R2.reuse, RZ ;  /* 0x000000025f2e7210 */ /* 0x080fe40007f1e0ff */
[-C--:B------:R-:W-:Y:S01]  /*4ba70*/  IADD3 R48, P4, R93, R2.reuse, RZ ;  /* 0x000000025d307210 */ /* 0x080fe20007f9e0ff */
[----:B--2---:R-:W-:Y:S01]  /*4ba80*/  IMAD R93, R85, 0x2e8, RZ ;  /* 0x000002e8555d7824 */ /* 0x004fe200078e02ff */
[----:B------:R-:W-:Y:S01]  /*4ba90*/  IADD3 R50, P3, R89, R2, RZ ;  /* 0x0000000259327210 */ /* 0x000fe20007f7e0ff */
[----:B------:R-:W-:Y:S01]  /*4baa0*/  IMAD R49, R87, 0x173, RZ ;  /* 0x0000017357317824 */ /* 0x000fe200078e02ff */
[-C--:B------:R-:W-:Y:S01]  /*4bab0*/  LEA.HI.X.SX32 R47, R47, R3.reuse, 0x1, P0 ;  /* 0x000000032f2f7211 */ /* 0x080fe200000f0eff */
[----:B------:R-:W2:Y:S01]  /*4bac0*/  LDC R85, c[0x0][0x278] ;  /* 0x00009e00ff557b82 */ /* 0x000ea20000000800 */
[----:B------:R-:W-:Y:S02]  /*4bad0*/  PRMT R180, R180, 0x7632, R180 ;  /* 0x00007632b4b47816 */ /* 0x000fe400000000b4 */
[-C--:B------:R-:W-:Y:S01]  /*4bae0*/  LEA.HI.X.SX32 R51, R82, R3.reuse, 0x1, P3 ;  /* 0x0000000352337211 */ /* 0x080fe200018f0eff */
[----:B---3--:R-:W-:Y:S01]  /*4baf0*/  IMAD R95, R88, 0x2ea, RZ ;  /* 0x000002ea585f7824 */ /* 0x008fe200078e02ff */
[----:B------:R-:W-:Y:S01]  /*4bb00*/  LEA.HI.X.SX32 R49, R49, R3, 0x1, P4 ;  /* 0x0000000331317211 */ /* 0x000fe200020f0eff */
[----:B------:R3:W-:Y:S02]  /*4bb10*/  STG.E.U16 desc[UR4][R46.64], R180 ;  /* 0x000000b42e007986 */ /* 0x0007e4000c101504 */
[----:B------:R-:W2:Y:S01]  /*4bb20*/  LDC R87, c[0x0][0x278] ;  /* 0x00009e00ff577b82 */ /* 0x000ea20000000800 */
[----:B------:R-:W-:Y:S01]  /*4bb30*/  PRMT R92, R181, 0x7632, R92 ;  /* 0x00007632b55c7816 */ /* 0x000fe2000000005c */
[----:B------:R0:W-:Y:S01]  /*4bb40*/  STG.E.U16 desc[UR4][R50.64], R181 ;  /* 0x000000b532007986 */ /* 0x0001e2000c101504 */
[----:B------:R-:W-:-:S05]  /*4bb50*/  IMAD R91, R91, 0x2ee, RZ ;  /* 0x000002ee5b5b7824 */ /* 0x000fca00078e02ff */
[----:B------:R-:W2:Y:S01]  /*4bb60*/  LDC R89, c[0x0][0x278] ;  /* 0x00009e00ff597b82 */ /* 0x000ea20000000800 */
[----:B---3--:R-:W-:Y:S01]  /*4bb70*/  IADD3 R46, P3, R93, R2, RZ ;  /* 0x000000025d2e7210 */ /* 0x008fe20007f7e0ff */
[----:B------:R3:W-:Y:S01]  /*4bb80*/  STG.E.U16 desc[UR4][R48.64], R92 ;  /* 0x0000005c30007986 */ /* 0x0007e2000c101504 */
[----:B0-----:R-:W-:-:S05]  /*4bb90*/  IMAD R51, R90, 0x2ec, RZ ;  /* 0x000002ec5a337824 */ /* 0x001fca00078e02ff */
[----:B------:R-:W0:Y:S01]  /*4bba0*/  LDC R82, c[0x0][0x278] ;  /* 0x00009e00ff527b82 */ /* 0x000e220000000800 */
[----:B------:R-:W-:Y:S01]  /*4bbb0*/  LEA.HI.X.SX32 R47, R81, R3, 0x1, P3 ;  /* 0x00000003512f7211 */ /* 0x000fe200018f0eff */
[----:B------:R-:W-:Y:S02]  /*4bbc0*/  IMAD R53, R83, 0x175, RZ ;  /* 0x0000017553357824 */ /* 0x000fe400078e02ff */
[----:B-1----:R-:W-:Y:S01]  /*4bbd0*/  IMAD R81, R52, 0x177, RZ ;  /* 0x0000017734517824 */ /* 0x002fe200078e02ff */
[----:B------:R-:W-:-:S03]  /*4bbe0*/  IADD3 R52, P4, R91, R2, RZ ;  /* 0x000000025b347210 */ /* 0x000fc60007f9e0ff */
[----:B------:R-:W1:Y:S01]  /*4bbf0*/  LDC R84, c[0x0][0x278] ;  /* 0x00009e00ff547b82 */ /* 0x000e620000000800 */
[-C--:B---3--:R-:W-:Y:S01]  /*4bc00*/  IADD3 R48, P0, R95, R2.reuse, RZ ;  /* 0x000000025f307210 */ /* 0x088fe20007f1e0ff */
[----:B----4-:R-:W-:Y:S01]  /*4bc10*/  IMAD R91, R86, 0x2f0, RZ ;  /* 0x000002f0565b7824 */ /* 0x010fe200078e02ff */
[----:B------:R-:W-:Y:S01]  /*4bc20*/  IADD3 R50, P3, R51, R2, RZ ;  /* 0x0000000233327210 */ /* 0x000fe20007f7e0ff */
[----:B------:R3:W-:Y:S01]  /*4bc30*/  STG.E.U16 desc[UR4][R46.64], R182 ;  /* 0x000000b62e007986 */ /* 0x0007e2000c101504 */
[-C--:B------:R-:W-:Y:S02]  /*4bc40*/  LEA.HI.X.SX32 R49, R53, R3.reuse, 0x1, P0 ;  /* 0x0000000335317211 */ /* 0x080fe400000f0eff */
[----:B------:R-:W-:Y:S01]  /*4bc50*/  LEA.HI.X.SX32 R51, R80, R3, 0x1, P3 ;  /* 0x0000000350337211 */ /* 0x000fe200018f0eff */
[----:B------:R-:W4:Y:S01]  /*4bc60*/  LDC R83, c[0x0][0x278] ;  /* 0x00009e00ff537b82 */ /* 0x000f220000000800 */
[----:B--2---:R-:W-:Y:S01]  /*4bc70*/  IMAD R85, R85, 0x2f4, RZ ;  /* 0x000002f455557824 */ /* 0x004fe200078e02ff */
[----:B---3--:R-:W-:-:S06]  /*4bc80*/  PRMT R47, R182, 0x7632, R47 ;  /* 0x00007632b62f7816 */ /* 0x008fcc000000002f */
[----:B------:R-:W2:Y:S01]  /*4bc90*/  LDC R88, c[0x0][0x278] ;  /* 0x00009e00ff587b82 */ /* 0x000ea20000000800 */
[----:B------:R-:W-:Y:S01]  /*4bca0*/  IADD3 R46, P3, R91, R2, RZ ;  /* 0x000000025b2e7210 */ /* 0x000fe20007f7e0ff */
[----:B------:R3:W-:Y:S06]  /*4bcb0*/  STG.E.U16 desc[UR4][R48.64], R47 ;  /* 0x0000002f30007986 */ /* 0x0007ec000c101504 */
[----:B------:R-:W2:Y:S01]  /*4bcc0*/  LDC R80, c[0x0][0x278] ;  /* 0x00009e00ff507b82 */ /* 0x000ea20000000800 */
[----:B------:R-:W-:Y:S01]  /*4bcd0*/  LEA.HI.X.SX32 R53, R81, R3, 0x1, P4 ;  /* 0x0000000351357211 */ /* 0x000fe200020f0eff */
[----:B------:R0:W-:Y:S01]  /*4bce0*/  STG.E.U16 desc[UR4][R50.64], R183 ;  /* 0x000000b732007986 */ /* 0x0001e2000c101504 */
[----:B------:R-:W-:-:S02]  /*4bcf0*/  PRMT R90, R183, 0x7632, R90 ;  /* 0x00007632b75a7816 */ /* 0x000fc4000000005a */
[----:B---3--:R-:W-:-:S03]  /*4bd00*/  LEA.HI.X.SX32 R47, R79, R3, 0x1, P3 ;  /* 0x000000034f2f7211 */ /* 0x008fc600018f0eff */
[----:B------:R-:W3:Y:S01]  /*4bd10*/  LDC R86, c[0x0][0x278] ;  /* 0x00009e00ff567b82 */ /* 0x000ee20000000800 */
[----:B------:R-:W-:-:S07]  /*4bd20*/  IMAD R87, R87, 0x2f2, RZ ;  /* 0x000002f257577824 */ /* 0x000fce00078e02ff */
[----:B------:R-:W3:Y:S01]  /*4bd30*/  LDC R79, c[0x0][0x278] ;  /* 0x00009e00ff4f7b82 */ /* 0x000ee20000000800 */
[-C--:B0-----:R-:W-:Y:S01]  /*4bd40*/  IADD3 R50, P3, R85, R2.reuse, RZ ;  /* 0x0000000255327210 */ /* 0x081fe20007f7e0ff */
[----:B------:R-:W-:Y:S01]  /*4bd50*/  IMAD R89, R89, 0x2f6, RZ ;  /* 0x000002f659597824 */ /* 0x000fe200078e02ff */
[----:B------:R1:W-:Y:S01]  /*4bd60*/  STG.E.U16 desc[UR4][R52.64], R90 ;  /* 0x0000005a34007986 */ /* 0x0003e2000c101504 */
[----:B------:R-:W-:Y:S01]  /*4bd70*/  IMAD R81, R82, 0x179, RZ ;  /* 0x0000017952517824 */ /* 0x000fe200078e02ff */
[-C--:B------:R-:W-:Y:S02]  /*4bd80*/  IADD3 R48, P0, R87, R2.reuse, RZ ;  /* 0x0000000257307210 */ /* 0x080fe40007f1e0ff */
[-C--:B------:R-:W-:Y:S01]  /*4bd90*/  LEA.HI.X.SX32 R51, R78, R3.reuse, 0x1, P3 ;  /* 0x000000034e337211 */ /* 0x080fe200018f0eff */
[----:B------:R4:W-:Y:S01]  /*4bda0*/  STG.E.U16 desc[UR4][R46.64], R184 ;  /* 0x000000b82e007986 */ /* 0x0009e2000c101504 */
[----:B------:R-:W0:Y:S01]  /*4bdb0*/  LDC R78, c[0x0][0x278] ;  /* 0x00009e00ff4e7b82 */ /* 0x000e220000000800 */
[----:B------:R-:W-:Y:S01]  /*4bdc0*/  LEA.HI.X.SX32 R49, R81, R3, 0x1, P0 ;  /* 0x0000000351317211 */ /* 0x000fe200000f0eff */
[----:B-1----:R-:W-:Y:S01]  /*4bdd0*/  IMAD R53, R84, 0x17b, RZ ;  /* 0x0000017b54357824 */ /* 0x002fe200078e02ff */
[----:B------:R-:W-:-:S05]  /*4bde0*/  IADD3 R52, P4, R89, R2, RZ ;  /* 0x0000000259347210 */ /* 0x000fca0007f9e0ff */
[----:B------:R-:W1:Y:S01]  /*4bdf0*/  LDC R81, c[0x0][0x278] ;  /* 0x00009e00ff517b82 */ /* 0x000e620000000800 */
[----:B------:R-:W-:Y:S02]  /*4be00*/  PRMT R84, R184, 0x7632, R84 ;  /* 0x00007632b8547816 */ /* 0x000fe40000000054 */
[----:B------:R-:W-:Y:S02]  /*4be10*/  LEA.HI.X.SX32 R53, R53, R3, 0x1, P4 ;  /* 0x0000000335357211 */ /* 0x000fe400020f0eff */
[----:B------:R-:W-:Y:S01]  /*4be20*/  PRMT R89, R185, 0x7632, R89 ;  /* 0x00007632b9597816 */ /* 0x000fe20000000059 */
[----:B----4-:R-:W-:Y:S01]  /*4be30*/  IMAD R47, R83, 0x2f8, RZ ;  /* 0x000002f8532f7824 */ /* 0x010fe200078e02ff */
[----:B------:R4:W-:Y:S01]  /*4be40*/  STG.E.U16 desc[UR4][R48.64], R84 ;  /* 0x0000005430007986 */ /* 0x0009e2000c101504 */
[----:B------:R-:W1:Y:S01]  /*4be50*/  LDC R82, c[0x0][0x278] ;  /* 0x00009e00ff527b82 */ /* 0x000e620000000800 */
[----:B--2---:R-:W-:Y:S02]  /*4be60*/  IMAD R87, R88, 0x2fc, RZ ;  /* 0x000002fc58577824 */ /* 0x004fe400078e02ff */
[----:B------:R2:W-:Y:S05]  /*4be70*/  STG.E.U16 desc[UR4][R50.64], R185 ;  /* 0x000000b932007986 */ /* 0x0005ea000c101504 */
[----:B------:R-:W1:Y:S01]  /*4be80*/  LDC R83, c[0x0][0x278] ;  /* 0x00009e00ff537b82 */ /* 0x000e620000000800 */
[----:B------:R2:W-:Y:S01]  /*4be90*/  STG.E.U16 desc[UR4][R52.64], R89 ;  /* 0x0000005934007986 */ /* 0x0005e2000c101504 */
[----:B------:R-:W-:Y:S01]  /*4bea0*/  IADD3 R46, P0, R47, R2, RZ ;  /* 0x000000022f2e7210 */ /* 0x000fe20007f1e0ff */
[----:B----4-:R-:W-:-:S02]  /*4beb0*/  IMAD R49, R80, 0x17d, RZ ;  /* 0x0000017d50317824 */ /* 0x010fc400078e02ff */
[----:B---3--:R-:W-:Y:S01]  /*4bec0*/  IMAD R85, R86, 0x2fa, RZ ;  /* 0x000002fa56557824 */ /* 0x008fe200078e02ff */
[----:B--2---:R-:W-:Y:S02]  /*4bed0*/  IADD3 R50, P4, R87, R2, RZ ;  /* 0x0000000257327210 */ /* 0x004fe40007f9e0ff */
[----:B------:R-:W2:Y:S01]  /*4bee0*/  LDC R80, c[0x0][0x278] ;  /* 0x00009e00ff507b82 */ /* 0x000ea20000000800 */
[----:B------:R-:W-:Y:S01]  /*4bef0*/  LEA.HI.X.SX32 R47, R77, R3, 0x1, P0 ;  /* 0x000000034d2f7211 */ /* 0x000fe200000f0eff */
[----:B------:R-:W-:-:S06]  /*4bf00*/  IMAD R53, R79, 0x2fe, RZ ;  /* 0x000002fe4f357824 */ /* 0x000fcc00078e02ff */
[----:B------:R-:W3:Y:S01]  /*4bf10*/  LDC R52, c[0x0][0x278] ;  /* 0x00009e00ff347b82 */ /* 0x000ee20000000800 */
[----:B------:R-:W-:-:S07]  /*4bf20*/  LEA.HI.X.SX32 R51, R76, R3, 0x1, P4 ;  /* 0x000000034c337211 */ /* 0x000fce00020f0eff */
[----:B------:R-:W4:Y:S01]  /*4bf30*/  LDC R79, c[0x0][0x278] ;  /* 0x00009e00ff4f7b82 */ /* 0x000f220000000800 */
[----:B------:R-:W-:Y:S01]  /*4bf40*/  IADD3 R48, P3, R85, R2, RZ ;  /* 0x0000000255307210 */ /* 0x000fe20007f7e0ff */
[----:B------:R0:W-:Y:S06]  /*4bf50*/  STG.E.U16 desc[UR4][R46.64], R186 ;  /* 0x000000ba2e007986 */ /* 0x0001ec000c101504 */
[----:B------:R-:W2:Y:S01]  /*4bf60*/  LDC R76, c[0x0][0x278] ;  /* 0x00009e00ff4c7b82 */ /* 0x000ea20000000800 */
[----:B------:R-:W-:Y:S02]  /*4bf70*/  LEA.HI.X.SX32 R49, R49, R3, 0x1, P3 ;  /* 0x0000000331317211 */ /* 0x000fe400018f0eff */
[----:B------:R-:W-:Y:S01]  /*4bf80*/  PRMT R85, R186, 0x7632, R85 ;  /* 0x00007632ba557816 */ /* 0x000fe20000000055 */
[----:B0-----:R-:W-:-:S04]  /*4bf90*/  IMAD R47, R78, 0x17f, RZ ;  /* 0x0000017f4e2f7824 */ /* 0x001fc800078e02ff */
[----:B------:R-:W0:Y:S01]  /*4bfa0*/  LDC R78, c[0x0][0x278] ;  /* 0x00009e00ff4e7b82 */ /* 0x000e220000000800 */
[----:B-1----:R-:W-:Y:S01]  /*4bfb0*/  IMAD R81, R81, 0x300, RZ ;  /* 0x0000030051517824 */ /* 0x002fe200078e02ff */
[----:B------:R1:W-:Y:S01]  /*4bfc0*/  STG.E.U16 desc[UR4][R48.64], R85 ;  /* 0x0000005530007986 */ /* 0x0003e2000c101504 */
[----:B------:R-:W-:Y:S01]  /*4bfd0*/  IADD3 R46, P3, R53, R2, RZ ;  /* 0x00000002352e7210 */ /* 0x000fe20007f7e0ff */
[----:B------:R-:W-:-:S04]  /*4bfe0*/  IMAD R83, R83, 0x304, RZ ;  /* 0x0000030453537824 */ /* 0x000fc800078e02ff */
[----:B------:R-:W0:Y:S01]  /*4bff0*/  LDC R84, c[0x0][0x278] ;  /* 0x00009e00ff547b82 */ /* 0x000e220000000800 */
[----:B------:R3:W-:Y:S01]  /*4c000*/  STG.E.U16 desc[UR4][R50.64], R187 ;  /* 0x000000bb32007986 */ /* 0x0007e2000c101504 */
[----:B------:R-:W-:Y:S01]  /*4c010*/  LEA.HI.X.SX32 R47, R47, R3, 0x1, P3 ;  /* 0x000000032f2f7211 */ /* 0x000fe200018f0eff */
[----:B-1----:R-:W-:-:S05]  /*4c020*/  IMAD R49, R82, 0x302, RZ ;  /* 0x0000030252317824 */ /* 0x002fca00078e02ff */
[----:B------:R-:W1:Y:S01]  /*4c030*/  LDC R77, c[0x0][0x278] ;  /* 0x00009e00ff4d7b82 */ /* 0x000e620000000800 */
[-C--:B------:R-:W-:Y:S02]  /*4c040*/  IADD3 R48, P0, R81, R2.reuse, RZ ;  /* 0x0000000251307210 */ /* 0x080fe40007f1e0ff */
[----:B------:R-:W-:Y:S01]  /*4c050*/  PRMT R86, R187, 0x7632, R86 ;  /* 0x00007632bb567816 */ /* 0x000fe20000000056 */
[----:B---3--:R-:W-:Y:S01]  /*4c060*/  IMAD R51, R52, 0x181, RZ ;  /* 0x0000018134337824 */ /* 0x008fe200078e02ff */
[-C--:B------:R-:W-:Y:S02]  /*4c070*/  IADD3 R50, P3, R49, R2.reuse, RZ ;  /* 0x0000000231327210 */ /* 0x080fe40007f7e0ff */
[----:B------:R-:W-:Y:S01]  /*4c080*/  IADD3 R52, P4, R83, R2, RZ ;  /* 0x0000000253347210 */ /* 0x000fe20007f9e0ff */
[----:B----4-:R-:W-:Y:S01]  /*4c090*/  IMAD R79, R79, 0x308, RZ ;  /* 0x000003084f4f7824 */ /* 0x010fe200078e02ff */
[-C--:B------:R-:W-:Y:S01]  /*4c0a0*/  LEA.HI.X.SX32 R49, R75, R3.reuse, 0x1, P0 ;  /* 0x000000034b317211 */ /* 0x080fe200000f0eff */
[----:B--2---:R-:W-:Y:S01]  /*4c0b0*/  IMAD R75, R80, 0x306, RZ ;  /* 0x00000306504b7824 */ /* 0x004fe200078e02ff */
[-C--:B------:R-:W-:Y:S01]  /*4c0c0*/  LEA.HI.X.SX32 R51, R51, R3.reuse, 0x1, P3 ;  /* 0x0000000333337211 */ /* 0x080fe200018f0eff */
[----:B------:R-:W2:Y:S01]  /*4c0d0*/  LDC R82, c[0x0][0x278] ;  /* 0x00009e00ff527b82 */ /* 0x000ea20000000800 */
[----:B------:R-:W-:Y:S01]  /*4c0e0*/  PRMT R85, R188, 0x7632, R85 ;  /* 0x00007632bc557816 */ /* 0x000fe20000000055 */
[----:B------:R3:W-:Y:S01]  /*4c0f0*/  STG.E.U16 desc[UR4][R46.64], R86 ;  /* 0x000000562e007986 */ /* 0x0007e2000c101504 */
[----:B------:R-:W-:-:S03]  /*4c100*/  LEA.HI.X.SX32 R53, R74, R3, 0x1, P4 ;  /* 0x000000034a357211 */ /* 0x000fc600020f0eff */
[----:B------:R4:W-:Y:S02]  /*4c110*/  STG.E.U16 desc[UR4][R48.64], R188 ;  /* 0x000000bc30007986 */ /* 0x0009e4000c101504 */
[----:B------:R-:W2:Y:S02]  /*4c120*/  LDC R74, c[0x0][0x278] ;  /* 0x00009e00ff4a7b82 */ /* 0x000ea40000000800 */
[----:B------:R-:W-:Y:S01]  /*4c130*/  STG.E.U16 desc[UR4][R50.64], R85 ;  /* 0x0000005532007986 */ /* 0x000fe2000c101504 */
[----:B---3--:R-:W-:-:S05]  /*4c140*/  IMAD R47, R76, 0x183, RZ ;  /* 0x000001834c2f7824 */ /* 0x008fca00078e02ff */
[----:B------:R-:W3:Y:S01]  /*4c150*/  LDC R81, c[0x0][0x278] ;  /* 0x00009e00ff517b82 */ /* 0x000ee20000000800 */
[-C--:B------:R-:W-:Y:S02]  /*4c160*/  IADD3 R46, P0, R75, R2.reuse, RZ ;  /* 0x000000024b2e7210 */ /* 0x080fe40007f1e0ff */
[----:B----4-:R-:W-:Y:S01]  /*4c170*/  IADD3 R48, P3, R79, R2, RZ ;  /* 0x000000024f307210 */ /* 0x010fe20007f7e0ff */
[----:B------:R4:W-:Y:S04]  /*4c180*/  STG.E.U16 desc[UR4][R52.64], R189 ;  /* 0x000000bd34007986 */ /* 0x0009e8000c101504 */
[----:B------:R-:W2:Y:S01]  /*4c190*/  LDC R80, c[0x0][0x278] ;  /* 0x00009e00ff507b82 */ /* 0x000ea20000000800 */
[-C--:B------:R-:W-:Y:S02]  /*4c1a0*/  LEA.HI.X.SX32 R47, R47, R3.reuse, 0x1, P0 ;  /* 0x000000032f2f7211 */ /* 0x080fe400000f0eff */
[----:B------:R-:W-:Y:S01]  /*4c1b0*/  LEA.HI.X.SX32 R49, R73, R3, 0x1, P3 ;  /* 0x0000000349317211 */ /* 0x000fe200018f0eff */
[----:B0-----:R-:W-:-:S04]  /*4c1c0*/  IMAD R73, R78, 0x30c, RZ ;  /* 0x0000030c4e497824 */ /* 0x001fc800078e02ff */
[----:B----4-:R-:W0:Y:S01]  /*4c1d0*/  LDC R52, c[0x0][0x278] ;  /* 0x00009e00ff347b82 */ /* 0x010e220000000800 */
[----:B------:R-:W-:Y:S01]  /*4c1e0*/  PRMT R189, R189, 0x7632, R189 ;  /* 0x00007632bdbd7816 */ /* 0x000fe200000000bd */
[----:B------:R-:W-:-:S06]  /*4c1f0*/  IMAD R83, R84, 0x30a, RZ ;  /* 0x0000030a54537824 */ /* 0x000fcc00078e02ff */
[----:B------:R-:W4:Y:S01]  /*4c200*/  LDC R76, c[0x0][0x278] ;  /* 0x00009e00ff4c7b82 */ /* 0x000f220000000800 */
[----:B------:R1:W-:Y:S02]  /*4c210*/  STG.E.U16 desc[UR4][R46.64], R189 ;  /* 0x000000bd2e007986 */ /* 0x0003e4000c101504 */
[----:B-1----:R-:W-:Y:S01]  /*4c220*/  IMAD R51, R77, 0x185, RZ ;  /* 0x000001854d337824 */ /* 0x002fe200078e02ff */
[----:B------:R-:W-:-:S04]  /*4c230*/  IADD3 R50, P4, R83, R2, RZ ;  /* 0x0000000253327210 */ /* 0x000fc80007f9e0ff */
[----:B------:R-:W1:Y:S01]  /*4c240*/  LDC R77, c[0x0][0x278] ;  /* 0x00009e00ff4d7b82 */ /* 0x000e620000000800 */
[----:B------:R-:W-:-:S07]  /*4c250*/  IADD3 R46, P3, R73, R2, RZ ;  /* 0x00000002492e7210 */ /* 0x000fce0007f7e0ff */
[----:B------:R-:W1:Y:S01]  /*4c260*/  LDC R75, c[0x0][0x278] ;  /* 0x00009e00ff4b7b82 */ /* 0x000e620000000800 */
[-C--:B------:R-:W-:Y:S02]  /*4c270*/  LEA.HI.X.SX32 R47, R72, R3.reuse, 0x1, P3 ;  /* 0x00000003482f7211 */ /* 0x080fe400018f0eff */
[----:B------:R-:W-:Y:S02]  /*4c280*/  LEA.HI.X.SX32 R51, R51, R3, 0x1, P4 ;  /* 0x0000000333337211 */ /* 0x000fe400020f0eff */
[----:B------:R-:W-:-:S03]  /*4c290*/  PRMT R83, R190, 0x7632, R83 ;  /* 0x00007632be537816 */ /* 0x000fc60000000053 */
[----:B------:R-:W1:Y:S01]  /*4c2a0*/  LDC R72, c[0x0][0x278] ;  /* 0x00009e00ff487b82 */ /* 0x000e620000000800 */
[----:B------:R0:W-:Y:S01]  /*4c2b0*/  STG.E.U16 desc[UR4][R48.64], R190 ;  /* 0x000000be30007986 */ /* 0x0001e2000c101504 */
[----:B---3--:R-:W-:-:S06]  /*4c2c0*/  IMAD R81, R81, 0x30e, RZ ;  /* 0x0000030e51517824 */ /* 0x008fcc00078e02ff */
[----:B------:R-:W3:Y:S01]  /*4c2d0*/  LDC R78, c[0x0][0x278] ;  /* 0x00009e00ff4e7b82 */ /* 0x000ee20000000800 */
[----:B------:R4:W-:Y:S01]  /*4c2e0*/  STG.E.U16 desc[UR4][R50.64], R83 ;  /* 0x0000005332007986 */ /* 0x0009e2000c101504 */
[----:B--2---:R-:W-:Y:S02]  /*4c2f0*/  IMAD R53, R74, 0x187, RZ ;  /* 0x000001874a357824 */ /* 0x004fe400078e02ff */
[----:B0-----:R-:W-:-:S04]  /*4c300*/  IMAD R49, R82, 0x310, RZ ;  /* 0x0000031052317824 */ /* 0x001fc800078e02ff */
[----:B------:R-:W0:Y:S01]  /*4c310*/  LDC R79, c[0x0][0x278] ;  /* 0x00009e00ff4f7b82 */ /* 0x000e220000000800 */
[----:B------:R2:W-:Y:S01]  /*4c320*/  STG.E.U16 desc[UR4][R46.64], R191 ;  /* 0x000000bf2e007986 */ /* 0x0005e2000c101504 */
[----:B----4-:R-:W-:-:S06]  /*4c330*/  IMAD R51, R80, 0x312, RZ ;  /* 0x0000031250337824 */ /* 0x010fcc00078e02ff */
[----:B------:R-:W4:Y:S01]  /*4c340*/  LDC R74, c[0x0][0x278] ;  /* 0x00009e00ff4a7b82 */ /* 0x000f220000000800 */
[-C--:B------:R-:W-:Y:S01]  /*4c350*/  IADD3 R50, P3, R49, R2.reuse, RZ ;  /* 0x0000000231327210 */ /* 0x080fe20007f7e0ff */
[----:B------:R-:W-:Y:S01]  /*4c360*/  IMAD R73, R52, 0x189, RZ ;  /* 0x0000018934497824 */ /* 0x000fe200078e02ff */
[-C--:B------:R-:W-:Y:S01]  /*4c370*/  IADD3 R48, P0, R81, R2.reuse, RZ ;  /* 0x0000000251307210 */ /* 0x080fe20007f1e0ff */
[----:B--2---:R-:W-:Y:S01]  /*4c380*/  IMAD R47, R76, 0x314, RZ ;  /* 0x000003144c2f7824 */ /* 0x004fe200078e02ff */
[----:B------:R-:W-:-:S03]  /*4c390*/  IADD3 R52, P4, R51, R2, RZ ;  /* 0x0000000233347210 */ /* 0x000fc60007f9e0ff */
[----:B------:R-:W2:Y:S01]  /*4c3a0*/  LDC R80, c[0x0][0x278] ;  /* 0x00009e00ff507b82 */ /* 0x000ea20000000800 */
[-C--:B------:R-:W-:Y:S02]  /*4c3b0*/  LEA.HI.X.SX32 R51, R71, R3.reuse, 0x1, P3 ;  /* 0x0000000347337211 */ /* 0x080fe400018f0eff */
[----:B------:R-:W-:Y:S02]  /*4c3c0*/  LEA.HI.X.SX32 R49, R53, R3, 0x1, P0 ;  /* 0x0000000335317211 */ /* 0x000fe400000f0eff */
[----:B------:R-:W-:-:S03]  /*4c3d0*/  PRMT R82, R191, 0x7632, R82 ;  /* 0x00007632bf527816 */ /* 0x000fc60000000052 */
[----:B------:R-:W2:Y:S01]  /*4c3e0*/  LDC R76, c[0x0][0x278] ;  /* 0x00009e00ff4c7b82 */ /* 0x000ea20000000800 */
[----:B------:R-:W-:Y:S02]  /*4c3f0*/  LEA.HI.X.SX32 R53, R73, R3, 0x1, P4 ;  /* 0x0000000349357211 */ /* 0x000fe400020f0eff */
[----:B------:R-:W-:-:S05]  /*4c400*/  PRMT R83, R192, 0x7632, R83 ;  /* 0x00007632c0537816 */ /* 0x000fca0000000053 */
[----:B------:R-:W2:Y:S01]  /*4c410*/  LDC R81, c[0x0][0x278] ;  /* 0x00009e00ff517b82 */ /* 0x000ea20000000800 */
[----:B------:R3:W-:Y:S01]  /*4c420*/  STG.E.U16 desc[UR4][R48.64], R82 ;  /* 0x0000005230007986 */ /* 0x0007e2000c101504 */
[----:B-1----:R-:W-:-:S06]  /*4c430*/  IMAD R77, R77, 0x316, RZ ;  /* 0x000003164d4d7824 */ /* 0x002fcc00078e02ff */
[----:B------:R-:W1:Y:S01]  /*4c440*/  LDC R71, c[0x0][0x278] ;  /* 0x00009e00ff477b82 */ /* 0x000e620000000800 */
[----:B------:R0:W-:Y:S07]  /*4c450*/  STG.E.U16 desc[UR4][R50.64], R192 ;  /* 0x000000c032007986 */ /* 0x0001ee000c101504 */
[----:B------:R-:W1:Y:S01]  /*4c460*/  LDC R73, c[0x0][0x278] ;  /* 0x00009e00ff497b82 */ /* 0x000e620000000800 */
[----:B------:R4:W-:Y:S01]  /*4c470*/  STG.E.U16 desc[UR4][R52.64], R83 ;  /* 0x0000005334007986 */ /* 0x0009e2000c101504 */
[-C--:B------:R-:W-:Y:S01]  /*4c480*/  IADD3 R46, P3, R47, R2.reuse, RZ ;  /* 0x000000022f2e7210 */ /* 0x080fe20007f7e0ff */
[----:B---3--:R-:W-:Y:S01]  /*4c490*/  IMAD R49, R75, 0x18b, RZ ;  /* 0x0000018b4b317824 */ /* 0x008fe200078e02ff */
[----:B------:R-:W-:Y:S01]  /*4c4a0*/  IADD3 R48, P0, R77, R2, RZ ;  /* 0x000000024d307210 */ /* 0x000fe20007f1e0ff */
[----:B0-----:R-:W-:-:S02]  /*4c4b0*/  IMAD R51, R78, 0x318, RZ ;  /* 0x000003184e337824 */ /* 0x001fc400078e02ff */
[----:B------:R-:W-:Y:S01]  /*4c4c0*/  IMAD R79, R79, 0x31a, RZ ;  /* 0x0000031a4f4f7824 */ /* 0x000fe200078e02ff */
[-C--:B------:R-:W-:Y:S01]  /*4c4d0*/  LEA.HI.X.SX32 R47, R70, R3.reuse, 0x1, P3 ;  /* 0x00000003462f7211 */ /* 0x080fe200018f0eff */
[----:B----4-:R-:W-:Y:S01]  /*4c4e0*/  IMAD R53, R72, 0x18d, RZ ;  /* 0x0000018d48357824 */ /* 0x010fe200078e02ff */
[-C--:B------:R-:W-:Y:S01]  /*4c4f0*/  LEA.HI.X.SX32 R49, R49, R3.reuse, 0x1, P0 ;  /* 0x0000000331317211 */ /* 0x080fe200000f0eff */
[----:B------:R-:W0:Y:S01]  /*4c500*/  LDC R72, c[0x0][0x278] ;  /* 0x00009e00ff487b82 */ /* 0x000e220000000800 */
[-C--:B------:R-:W-:Y:S01]  /*4c510*/  IADD3 R50, P3, R51, R2.reuse, RZ ;  /* 0x0000000233327210 */ /* 0x080fe20007f7e0ff */
[----:B------:R-:W-:Y:S01]  /*4c520*/  IMAD R77, R74, 0x31c, RZ ;  /* 0x0000031c4a4d7824 */ /* 0x000fe200078e02ff */
[----:B------:R-:W-:Y:S02]  /*4c530*/  PRMT R78, R193, 0x7632, R78 ;  /* 0x00007632c14e7816 */ /* 0x000fe4000000004e */
[----:B------:R-:W-:Y:S01]  /*4c540*/  IADD3 R52, P4, R79, R2, RZ ;  /* 0x000000024f347210 */ /* 0x000fe20007f9e0ff */
[----:B------:R3:W-:Y:S01]  /*4c550*/  STG.E.U16 desc[UR4][R46.64], R193 ;  /* 0x000000c12e007986 */ /* 0x0007e2000c101504 */
[-C--:B------:R-:W-:Y:S01]  /*4c560*/  LEA.HI.X.SX32 R51, R69, R3.reuse, 0x1, P3 ;  /* 0x0000000345337211 */ /* 0x080fe200018f0eff */
[----:B------:R-:W4:Y:S01]  /*4c570*/  LDC R70, c[0x0][0x278] ;  /* 0x00009e00ff467b82 */ /* 0x000f220000000800 */
[----:B------:R-:W-:Y:S01]  /*4c580*/  LEA.HI.X.SX32 R53, R53, R3, 0x1, P4 ;  /* 0x0000000335357211 */ /* 0x000fe200020f0eff */
[----:B------:R3:W-:Y:S01]  /*4c590*/  STG.E.U16 desc[UR4][R48.64], R78 ;  /* 0x0000004e30007986 */ /* 0x0007e2000c101504 */
[----:B------:R-:W-:Y:S01]  /*4c5a0*/  PRMT R79, R194, 0x7632, R79 ;  /* 0x00007632c24f7816 */ /* 0x000fe2000000004f */
[----:B--2---:R-:W-:-:S04]  /*4c5b0*/  IMAD R81, R81, 0x322, RZ ;  /* 0x0000032251517824 */ /* 0x004fc800078e02ff */
[----:B------:R-:W2:Y:S01]  /*4c5c0*/  LDC R74, c[0x0][0x278] ;  /* 0x00009e00ff4a7b82 */ /* 0x000ea20000000800 */
[----:B---3--:R-:W-:Y:S01]  /*4c5d0*/  IMAD R47, R80, 0x31e, RZ ;  /* 0x0000031e502f7824 */ /* 0x008fe200078e02ff */
[----:B------:R-:W-:Y:S01]  /*4c5e0*/  IADD3 R46, P3, R77, R2, RZ ;  /* 0x000000024d2e7210 */ /* 0x000fe20007f7e0ff */
[----:B------:R-:W-:-:S05]  /*4c5f0*/  IMAD R49, R76, 0x320, RZ ;  /* 0x000003204c317824 */ /* 0x000fca00078e02ff */
[----:B------:R-:W3:Y:S01]  /*4c600*/  LDC R75, c[0x0][0x278] ;  /* 0x00009e00ff4b7b82 */ /* 0x000ee20000000800 */
[----:B------:R0:W-:Y:S01]  /*4c610*/  STG.E.U16 desc[UR4][R50.64], R194 ;  /* 0x000000c232007986 */ /* 0x0001e2000c101504 */
[----:B-1----:R-:W-:Y:S01]  /*4c620*/  IMAD R69, R71, 0x18f, RZ ;  /* 0x0000018f47457824 */ /* 0x002fe200078e02ff */
[-C--:B------:R-:W-:Y:S02]  /*4c630*/  IADD3 R48, P0, R47, R2.reuse, RZ ;  /* 0x000000022f307210 */ /* 0x080fe40007f1e0ff */
[----:B------:R1:W-:Y:S01]  /*4c640*/  STG.E.U16 desc[UR4][R52.64], R79 ;  /* 0x0000004f34007986 */ /* 0x0003e2000c101504 */
[----:B------:R-:W-:Y:S02]  /*4c650*/  LEA.HI.X.SX32 R47, R68, R3, 0x1, P3 ;  /* 0x00000003442f7211 */ /* 0x000fe400018f0eff */
[----:B------:R-:W3:Y:S01]  /*4c660*/  LDC R68, c[0x0][0x278] ;  /* 0x00009e00ff447b82 */ /* 0x000ee20000000800 */
[----:B------:R-:W-:Y:S02]  /*4c670*/  PRMT R76, R195, 0x7632, R76 ;  /* 0x00007632c34c7816 */ /* 0x000fe4000000004c */
[----:B0-----:R-:W-:-:S02]  /*4c680*/  IADD3 R50, P3, R49, R2, RZ ;  /* 0x0000000231327210 */ /* 0x001fc40007f7e0ff */
[----:B------:R-:W-:-:S03]  /*4c690*/  PRMT R77, R196, 0x7632, R77 ;  /* 0x00007632c44d7816 */ /* 0x000fc6000000004d */
[----:B------:R-:W0:Y:S01]  /*4c6a0*/  LDC R71, c[0x0][0x278] ;  /* 0x00009e00ff477b82 */ /* 0x000e220000000800 */
[----:B-1----:R-:W-:Y:S01]  /*4c6b0*/  IMAD R53, R73, 0x191, RZ ;  /* 0x0000019149357824 */ /* 0x002fe200078e02ff */
[----:B------:R-:W-:Y:S02]  /*4c6c0*/  IADD3 R52, P4, R81, R2, RZ ;  /* 0x0000000251347210 */ /* 0x000fe40007f9e0ff */
[-C--:B------:R-:W-:Y:S02]  /*4c6d0*/  LEA.HI.X.SX32 R49, R69, R3.reuse, 0x1, P0 ;  /* 0x0000000345317211 */ /* 0x080fe400000f0eff */
[-C--:B------:R-:W-:Y:S02]  /*4c6e0*/  LEA.HI.X.SX32 R51, R67, R3.reuse, 0x1, P3 ;  /* 0x0000000343337211 */ /* 0x080fe400018f0eff */
[----:B------:R-:W-:Y:S01]  /*4c6f0*/  LEA.HI.X.SX32 R53, R53, R3, 0x1, P4 ;  /* 0x0000000335357211 */ /* 0x000fe200020f0eff */
[----:B------:R-:W1:Y:S01]  /*4c700*/  LDC R67, c[0x0][0x278] ;  /* 0x00009e00ff437b82 */ /* 0x000e620000000800 */
[----:B------:R-:W-:Y:S01]  /*4c710*/  STG.E.U16 desc[UR4][R46.64], R195 ;  /* 0x000000c32e007986 */ /* 0x000fe2000c101504 */
[----:B------:R-:W-:-:S03]  /*4c720*/  IMAD R73, R72, 0x324, RZ ;  /* 0x0000032448497824 */ /* 0x000fc600078e02ff */
[----:B------:R4:W-:Y:S03]  /*4c730*/  STG.E.U16 desc[UR4][R48.64], R76 ;  /* 0x0000004c30007986 */ /* 0x0009e6000c101504 */
[----:B------:R-:W0:Y:S01]  /*4c740*/  LDC R69, c[0x0][0x278] ;  /* 0x00009e00ff457b82 */ /* 0x000e220000000800 */
[----:B------:R-:W-:Y:S04]  /*4c750*/  STG.E.U16 desc[UR4][R50.64], R196 ;  /* 0x000000c432007986 */ /* 0x000fe8000c101504 */
[----:B------:R3:W-:Y:S03]  /*4c760*/  STG.E.U16 desc[UR4][R52.64], R77 ;  /* 0x0000004d34007986 */ /* 0x0007e6000c101504 */
[----:B------:R-:W1:Y:S01]  /*4c770*/  LDC R72, c[0x0][0x278] ;  /* 0x00009e00ff487b82 */ /* 0x000e620000000800 */
[----:B----4-:R-:W-:-:S02]  /*4c780*/  IMAD R49, R70, 0x193, RZ ;  /* 0x0000019346317824 */ /* 0x010fc400078e02ff */
[----:B--2---:R-:W-:Y:S01]  /*4c790*/  IMAD R47, R74, 0x326, RZ ;  /* 0x000003264a2f7824 */ /* 0x004fe200078e02ff */
[----:B------:R-:W-:Y:S01]  /*4c7a0*/  IADD3 R46, P0, R73, R2, RZ ;  /* 0x00000002492e7210 */ /* 0x000fe20007f1e0ff */
[----:B---3--:R-:W-:-:S03]  /*4c7b0*/  IMAD R75, R75, 0x328, RZ ;  /* 0x000003284b4b7824 */ /* 0x008fc600078e02ff */
[----:B------:R-:W2:Y:S08]  /*4c7c0*/  LDC R70, c[0x0][0x278] ;  /* 0x00009e00ff467b82 */ /* 0x000eb00000000800 */
[----:B------:R-:W3:Y:S01]  /*4c7d0*/  LDC R52, c[0x0][0x278] ;  /* 0x00009e00ff347b82 */ /* 0x000ee20000000800 */
[-C--:B------:R-:W-:Y:S02]  /*4c7e0*/  IADD3 R48, P3, R47, R2.reuse, RZ ;  /* 0x000000022f307210 */ /* 0x080fe40007f7e0ff */
[----:B------:R-:W-:Y:S01]  /*4c7f0*/  LEA.HI.X.SX32 R47, R66, R3, 0x1, P0 ;  /* 0x00000003422f7211 */ /* 0x000fe200000f0eff */
[----:B------:R-:W-:Y:S01]  /*4c800*/  IMAD R53, R68, 0x32a, RZ ;  /* 0x0000032a44357824 */ /* 0x000fe200078e02ff */
[----:B------:R-:W-:-:S02]  /*4c810*/  IADD3 R50, P4, R75, R2, RZ ;  /* 0x000000024b327210 */ /* 0x000fc40007f9e0ff */
[-C--:B------:R-:W-:Y:S01]  /*4c820*/  LEA.HI.X.SX32 R49, R49, R3.reuse, 0x1, P3 ;  /* 0x0000000331317211 */ /* 0x080fe200018f0eff */
[----:B------:R-:W4:Y:S01]  /*4c830*/  LDC R66, c[0x0][0x278] ;  /* 0x00009e00ff427b82 */ /* 0x000f220000000800 */
[----:B------:R-:W-:Y:S01]  /*4c840*/  PRMT R74, R197, 0x7632, R74 ;  /* 0x00007632c54a7816 */ /* 0x000fe2000000004a */
[----:B------:R1:W-:Y:S01]  /*4c850*/  STG.E.U16 desc[UR4][R46.64], R197 ;  /* 0x000000c52e007986 */ /* 0x0003e2000c101504 */
[----:B------:R-:W-:Y:S01]  /*4c860*/  LEA.HI.X.SX32 R51, R65, R3, 0x1, P4 ;  /* 0x0000000341337211 */ /* 0x000fe200020f0eff */
[----:B0-----:R-:W-:Y:S02]  /*4c870*/  IMAD R69, R69, 0x32c, RZ ;  /* 0x0000032c45457824 */ /* 0x001fe400078e02ff */
[----:B------:R-:W-:Y:S02]  /*4c880*/  IMAD R71, R71, 0x32e, RZ ;  /* 0x0000032e47477824 */ /* 0x000fe400078e02ff */
[----:B------:R-:W0:Y:S01]  /*4c890*/  LDC R65, c[0x0][0x278] ;  /* 0x00009e00ff417b82 */ /* 0x000e220000000800 */
[----:B------:R2:W-:Y:S01]  /*4c8a0*/  STG.E.U16 desc[UR4][R48.64], R74 ;  /* 0x0000004a30007986 */ /* 0x0005e2000c101504 */
[----:B-1----:R-:W-:Y:S01]  /*4c8b0*/  IMAD R47, R67, 0x195, RZ ;  /* 0x00000195432f7824 */ /* 0x002fe200078e02ff */
[----:B------:R-:W-:-:S05]  /*4c8c0*/  IADD3 R46, P3, R53, R2, RZ ;  /* 0x00000002352e7210 */ /* 0x000fca0007f7e0ff */
[----:B------:R-:W1:Y:S01]  /*4c8d0*/  LDC R68, c[0x0][0x278] ;  /* 0x00009e00ff447b82 */ /* 0x000e620000000800 */
[----:B------:R-:W-:Y:S01]  /*4c8e0*/  IMAD R53, R72, 0x330, RZ ;  /* 0x0000033048357824 */ /* 0x000fe200078e02ff */
[----:B------:R3:W-:Y:S01]  /*4c8f0*/  STG.E.U16 desc[UR4][R50.64], R198 ;  /* 0x000000c632007986 */ /* 0x0007e2000c101504 */
[-C--:B------:R-:W-:Y:S02]  /*4c900*/  LEA.HI.X.SX32 R47, R47, R3.reuse, 0x1, P3 ;  /* 0x000000032f2f7211 */ /* 0x080fe400018f0eff */
[-C--:B--2---:R-:W-:Y:S02]  /*4c910*/  IADD3 R48, P0, R69, R2.reuse, RZ ;  /* 0x0000000245307210 */ /* 0x084fe40007f1e0ff */
[----:B------:R-:W-:Y:S01]  /*4c920*/  PRMT R75, R198, 0x7632, R75 ;  /* 0x00007632c64b7816 */ /* 0x000fe2000000004b */
[----:B------:R-:W2:Y:S01]  /*4c930*/  LDC R67, c[0x0][0x278] ;  /* 0x00009e00ff437b82 */ /* 0x000ea20000000800 */
[----:B------:R-:W-:Y:S01]  /*4c940*/  LEA.HI.X.SX32 R49, R64, R3, 0x1, P0 ;  /* 0x0000000340317211 */ /* 0x000fe200000f0eff */
[----:B---3--:R-:W-:Y:S01]  /*4c950*/  IMAD R51, R52, 0x197, RZ ;  /* 0x0000019734337824 */ /* 0x008fe200078e02ff */
[----:B------:R-:W-:-:S05]  /*4c960*/  IADD3 R50, P3, R71, R2, RZ ;  /* 0x0000000247327210 */ /* 0x000fca0007f7e0ff */
[----:B------:R-:W3:Y:S01]  /*4c970*/  LDC R73, c[0x0][0x278] ;  /* 0x00009e00ff497b82 */ /* 0x000ee20000000800 */
[----:B------:R-:W-:Y:S01]  /*4c980*/  IADD3 R52, P4, R53, R2, RZ ;  /* 0x0000000235347210 */ /* 0x000fe20007f9e0ff */
[----:B------:R4:W-:Y:S01]  /*4c990*/  STG.E.U16 desc[UR4][R46.64], R75 ;  /* 0x0000004b2e007986 */ /* 0x0009e2000c101504 */
[-C--:B------:R-:W-:Y:S02]  /*4c9a0*/  LEA.HI.X.SX32 R51, R51, R3.reuse, 0x1, P3 ;  /* 0x0000000333337211 */ /* 0x080fe400018f0eff */
[----:B------:R-:W-:Y:S02]  /*4c9b0*/  PRMT R64, R199, 0x7632, R64 ;  /* 0x00007632c7407816 */ /* 0x000fe40000000040 */
[----:B------:R-:W-:Y:S01]  /*4c9c0*/  LEA.HI.X.SX32 R53, R63, R3, 0x1, P4 ;  /* 0x000000033f357211 */ /* 0x000fe200020f0eff */
[----:B------:R-:W-:Y:S01]  /*4c9d0*/  STG.E.U16 desc[UR4][R48.64], R199 ;  /* 0x000000c730007986 */ /* 0x000fe2000c101504 */
[----:B------:R-:W3:Y:S01]  /*4c9e0*/  LDC R69, c[0x0][0x278] ;  /* 0x00009e00ff457b82 */ /* 0x000ee20000000800 */
[----:B----4-:R-:W-:-:S02]  /*4c9f0*/  IMAD R75, R70, 0x332, RZ ;  /* 0x00000332464b7824 */ /* 0x010fc400078e02ff */
[----:B------:R4:W-:Y:S05]  /*4ca00*/  STG.E.U16 desc[UR4][R50.64], R64 ;  /* 0x0000004032007986 */ /* 0x0009ea000c101504 */
[----:B------:R-:W3:Y:S01]  /*4ca10*/  LDC R70, c[0x0][0x278] ;  /* 0x00009e00ff467b82 */ /* 0x000ee20000000800 */
[----:B------:R2:W-:Y:S01]  /*4ca20*/  STG.E.U16 desc[UR4][R52.64], R200 ;  /* 0x000000c834007986 */ /* 0x0005e2000c101504 */
[----:B0-----:R-:W-:Y:S01]  /*4ca30*/  IMAD R47, R65, 0x199, RZ ;  /* 0x00000199412f7824 */ /* 0x001fe200078e02ff */
[----:B------:R-:W-:Y:S01]  /*4ca40*/  IADD3 R46, P0, R75, R2, RZ ;  /* 0x000000024b2e7210 */ /* 0x000fe20007f1e0ff */
[----:B-1----:R-:W-:-:S04]  /*4ca50*/  IMAD R77, R68, 0x334, RZ ;  /* 0x00000334444d7824 */ /* 0x002fc800078e02ff */
[----:B------:R-:W0:Y:S01]  /*4ca60*/  LDC R71, c[0x0][0x278] ;  /* 0x00009e00ff477b82 */ /* 0x000e220000000800 */
[----:B----4-:R-:W-:-:S07]  /*4ca70*/  IMAD R51, R66, 0x19b, RZ ;  /* 0x0000019b42337824 */ /* 0x010fce00078e02ff */
[----:B--2---:R-:W1:Y:S01]  /*4ca80*/  LDC R52, c[0x0][0x278] ;  /* 0x00009e00ff347b82 */ /* 0x004e620000000800 */
[----:B------:R-:W-:-:S07]  /*4ca90*/  LEA.HI.X.SX32 R47, R47, R3, 0x1, P0 ;  /* 0x000000032f2f7211 */ /* 0x000fce00000f0eff */
[----:B------:R-:W2:Y:S01]  /*4caa0*/  LDC R66, c[0x0][0x278] ;  /* 0x00009e00ff427b82 */ /* 0x000ea20000000800 */
[----:B------:R-:W-:Y:S01]  /*4cab0*/  PRMT R200, R200, 0x7632, R200 ;  /* 0x00007632c8c87816 */ /* 0x000fe200000000c8 */
[----:B------:R-:W-:Y:S01]  /*4cac0*/  IMAD R53, R67, 0x338, RZ ;  /* 0x0000033843357824 */ /* 0x000fe200078e02ff */
[----:B------:R-:W-:Y:S01]  /*4cad0*/  IADD3 R48, P3, R77, R2, RZ ;  /* 0x000000024d307210 */ /* 0x000fe20007f7e0ff */
[----:B---3--:R-:W-:-:S04]  /*4cae0*/  IMAD R73, R73, 0x336, RZ ;  /* 0x0000033649497824 */ /* 0x008fc800078e02ff */
[----:B------:R-:W3:Y:S01]  /*4caf0*/  LDC R63, c[0x0][0x278] ;  /* 0x00009e00ff3f7b82 */ /* 0x000ee20000000800 */
[----:B------:R-:W-:Y:S01]  /*4cb00*/  LEA.HI.X.SX32 R49, R5, R3, 0x1, P3 ;  /* 0x0000000305317211 */ /* 0x000fe200018f0eff */
[----:B------:R4:W-:Y:S01]  /*4cb10*/  STG.E.U16 desc[UR4][R46.64], R200 ;  /* 0x000000c82e007986 */ /* 0x0009e2000c101504 */
[----:B------:R-:W-:Y:S01]  /*4cb20*/  IADD3 R50, P4, R73, R2, RZ ;  /* 0x0000000249327210 */ /* 0x000fe20007f9e0ff */
[----:B------:R-:W-:-:S04]  /*4cb30*/  IMAD R69, R69, 0x33a, RZ ;  /* 0x0000033a45457824 */ /* 0x000fc800078e02ff */
[----:B------:R-:W3:Y:S01]  /*4cb40*/  LDC R68, c[0x0][0x278] ;  /* 0x00009e00ff447b82 */ /* 0x000ee20000000800 */
[----:B------:R-:W-:Y:S02]  /*4cb50*/  LEA.HI.X.SX32 R51, R51, R3, 0x1, P4 ;  /* 0x0000000333337211 */ /* 0x000fe400020f0eff */
[----:B----4-:R-:W-:Y:S01]  /*4cb60*/  IADD3 R46, P3, R53, R2, RZ ;  /* 0x00000002352e7210 */ /* 0x010fe20007f7e0ff */
[----:B------:R-:W-:-:S04]  /*4cb70*/  IMAD R53, R70, 0x33e, RZ ;  /* 0x0000033e46357824 */ /* 0x000fc800078e02ff */
[----:B------:R-:W4:Y:S01]  /*4cb80*/  LDC R67, c[0x0][0x278] ;  /* 0x00009e00ff437b82 */ /* 0x000f220000000800 */
[-C--:B------:R-:W-:Y:S01]  /*4cb90*/  LEA.HI.X.SX32 R47, R7, R3.reuse, 0x1, P3 ;  /* 0x00000003072f7211 */ /* 0x080fe200018f0eff */
[----:B-1----:R-:W-:Y:S01]  /*4cba0*/  IMAD R7, R52, 0x19f, RZ ;  /* 0x0000019f34077824 */ /* 0x002fe200078e02ff */
[----:B------:R-:W-:Y:S01]  /*4cbb0*/  IADD3 R52, P4, R53, R2, RZ ;  /* 0x0000000235347210 */ /* 0x000fe20007f9e0ff */
[----:B------:R1:W-:Y:S04]  /*4cbc0*/  STG.E.U16 desc[UR4][R48.64], R201 ;  /* 0x000000c930007986 */ /* 0x0003e8000c101504 */
[----:B------:R-:W4:Y:S01]  /*4cbd0*/  LDC R72, c[0x0][0x278] ;  /* 0x00009e00ff487b82 */ /* 0x000f220000000800 */
[----:B------:R-:W-:Y:S01]  /*4cbe0*/  LEA.HI.X.SX32 R53, R7, R3, 0x1, P4 ;  /* 0x0000000307357211 */ /* 0x000fe200020f0eff */
[----:B--2---:R-:W-:-:S06]  /*4cbf0*/  IMAD R7, R66, 0x340, RZ ;  /* 0x0000034042077824 */ /* 0x004fcc00078e02ff */
[----:B------:R-:W2:Y:S01]  /*4cc00*/  LDC R64, c[0x0][0x278] ;  /* 0x00009e00ff407b82 */ /* 0x000ea20000000800 */
[----:B-1----:R-:W-:Y:S01]  /*4cc10*/  IADD3 R48, P0, R69, R2, RZ ;  /* 0x0000000245307210 */ /* 0x002fe20007f1e0ff */
[----:B0-----:R-:W-:Y:S01]  /*4cc20*/  IMAD R71, R71, 0x33c, RZ ;  /* 0x0000033c47477824 */ /* 0x001fe200078e02ff */
[----:B------:R-:W-:-:S05]  /*4cc30*/  PRMT R73, R201, 0x7632, R73 ;  /* 0x00007632c9497816 */ /* 0x000fca0000000049 */
[----:B------:R-:W0:Y:S01]  /*4cc40*/  LDC R69, c[0x0][0x278] ;  /* 0x00009e00ff457b82 */ /* 0x000e220000000800 */
[----:B---3--:R-:W-:Y:S01]  /*4cc50*/  IMAD R5, R63, 0x19d, RZ ;  /* 0x0000019d3f057824 */ /* 0x008fe200078e02ff */
[----:B------:R1:W-:Y:S06]  /*4cc60*/  STG.E.U16 desc[UR4][R50.64], R73 ;  /* 0x0000004932007986 */ /* 0x0003ec000c101504 */
[----:B------:R-:W3:Y:S01]  /*4cc70*/  LDC R66, c[0x0][0x278] ;  /* 0x00009e00ff427b82 */ /* 0x000ee20000000800 */
[----:B------:R-:W-:Y:S02]  /*4cc80*/  LEA.HI.X.SX32 R49, R5, R3, 0x1, P0 ;  /* 0x0000000305317211 */ /* 0x000fe400000f0eff */
[----:B-1----:R-:W-:-:S02]  /*4cc90*/  IADD3 R50, P3, R71, R2, RZ ;  /* 0x0000000247327210 */ /* 0x002fc40007f7e0ff */
[----:B------:R-:W-:-:S03]  /*4cca0*/  PRMT R71, R202, 0x7632, R71 ;  /* 0x00007632ca477816 */ /* 0x000fc60000000047 */
[----:B------:R-:W1:Y:S01]  /*4ccb0*/  LDC R65, c[0x0][0x278] ;  /* 0x00009e00ff417b82 */ /* 0x000e620000000800 */
[----:B------:R-:W-:Y:S01]  /*4ccc0*/  LEA.HI.X.SX32 R51, R6, R3, 0x1, P3 ;  /* 0x0000000306337211 */ /* 0x000fe200018f0eff */
[----:B------:R2:W-:Y:S01]  /*4ccd0*/  STG.E.U16 desc[UR4][R46.64], R202 ;  /* 0x000000ca2e007986 */ /* 0x0005e2000c101504 */
[----:B------:R-:W-:Y:S01]  /*4cce0*/  IADD3 R6, P3, R7, R2, RZ ;  /* 0x0000000207067210 */ /* 0x000fe20007f7e0ff */
[----:B----4-:R-:W-:Y:S02]  /*4ccf0*/  IMAD R67, R67, 0x344, RZ ;  /* 0x0000034443437824 */ /* 0x010fe400078e02ff */
[----:B------:R-:W-:Y:S02]  /*4cd00*/  STG.E.U16 desc[UR4][R48.64], R71 ;  /* 0x0000004730007986 */ /* 0x000fe4000c101504 */
[----:B------:R-:W4:Y:S02]  /*4cd10*/  LDC R70, c[0x0][0x278] ;  /* 0x00009e00ff467b82 */ /* 0x000f240000000800 */
[----:B------:R0:W-:Y:S01]  /*4cd20*/  STG.E.U16 desc[UR4][R50.64], R203 ;  /* 0x000000cb32007986 */ /* 0x0001e2000c101504 */
[----:B--2---:R-:W-:Y:S01]  /*4cd30*/  IMAD R47, R68, 0x342, RZ ;  /* 0x00000342442f7824 */ /* 0x004fe200078e02ff */
[----:B------:R-:W-:-:S04]  /*4cd40*/  PRMT R73, R203, 0x7632, R73 ;  /* 0x00007632cb497816 */ /* 0x000fc80000000049 */
[----:B------:R-:W2:Y:S01]  /*4cd50*/  LDC R63, c[0x0][0x278] ;  /* 0x00009e00ff3f7b82 */ /* 0x000ea20000000800 */
[----:B------:R-:W-:Y:S01]  /*4cd60*/  IMAD R5, R64, 0x1a1, RZ ;  /* 0x000001a140057824 */ /* 0x000fe200078e02ff */
[-C--:B------:R-:W-:Y:S02]  /*4cd70*/  LEA.HI.X.SX32 R7, R4, R3.reuse, 0x1, P3 ;  /* 0x0000000304077211 */ /* 0x080fe400018f0eff */
[-C--:B------:R-:W-:Y:S01]  /*4cd80*/  IADD3 R46, P0, R47, R2.reuse, RZ ;  /* 0x000000022f2e7210 */ /* 0x080fe20007f1e0ff */
[----:B0-----:R-:W-:Y:S01]  /*4cd90*/  IMAD R51, R72, 0x346, RZ ;  /* 0x0000034648337824 */ /* 0x001fe200078e02ff */
[-C--:B------:R-:W-:Y:S01]  /*4cda0*/  IADD3 R4, P3, R67, R2.reuse, RZ ;  /* 0x0000000243047210 */ /* 0x080fe20007f7e0ff */
[----:B------:R-:W-:Y:S01]  /*4cdb0*/  IMAD R69, R69, 0x348, RZ ;  /* 0x0000034845457824 */ /* 0x000fe200078e02ff */
[----:B------:R-:W-:Y:S01]  /*4cdc0*/  STG.E.U16 desc[UR4][R52.64], R73 ;  /* 0x0000004934007986 */ /* 0x000fe2000c101504 */
[----:B------:R-:W-:Y:S01]  /*4cdd0*/  LEA.HI.X.SX32 R47, R5, R3, 0x1, P0 ;  /* 0x00000003052f7211 */ /* 0x000fe200000f0eff */
[----:B------:R-:W0:Y:S01]  /*4cde0*/  LDC R50, c[0x0][0x278] ;  /* 0x00009e00ff327b82 */ /* 0x000e220000000800 */
[----:B------:R-:W-:Y:S01]  /*4cdf0*/  IADD3 R48, P4, R51, R2, RZ ;  /* 0x0000000233307210 */ /* 0x000fe20007f9e0ff */
[----:B------:R3:W-:Y:S01]  /*4ce00*/  STG.E.U16 desc[UR4][R6.64], R204 ;  /* 0x000000cc06007986 */ /* 0x0007e2000c101504 */
[----:B------:R-:W-:-:S02]  /*4ce10*/  PRMT R64, R204, 0x7632, R64 ;  /* 0x00007632cc407816 */ /* 0x000fc40000000040 */
[----:B------:R-:W-:-:S03]  /*4ce20*/  LEA.HI.X.SX32 R5, R10, R3, 0x1, P3 ;  /* 0x000000030a057211 */ /* 0x000fc600018f0eff */
[----:B------:R-:W0:Y:S01]  /*4ce30*/  LDC R51, c[0x0][0x278] ;  /* 0x00009e00ff337b82 */ /* 0x000e220000000800 */
[----:B------:R-:W-:Y:S01]  /*4ce40*/  STG.E.U16 desc[UR4][R46.64], R64 ;  /* 0x000000402e007986 */ /* 0x000fe2000c101504 */
[----:B---3--:R-:W-:Y:S01]  /*4ce50*/  IMAD R7, R66, 0x34a, RZ ;  /* 0x0000034a42077824 */ /* 0x008fe200078e02ff */
[----:B------:R-:W-:-:S05]  /*4ce60*/  IADD3 R6, P0, R69, R2, RZ ;  /* 0x0000000245067210 */ /* 0x000fca0007f1e0ff */
[----:B------:R-:W3:Y:S01]  /*4ce70*/  LDC R10, c[0x0][0x278] ;  /* 0x00009e00ff0a7b82 */ /* 0x000ee20000000800 */
[----:B------:R1:W-:Y:S07]  /*4ce80*/  STG.E.U16 desc[UR4][R4.64], R205 ;  /* 0x000000cd04007986 */ /* 0x0003ee000c101504 */
[----:B------:R-:W3:Y:S01]  /*4ce90*/  LDC R52, c[0x0][0x278] ;  /* 0x00009e00ff347b82 */ /* 0x000ee20000000800 */
[----:B-1----:R-:W-:-:S07]  /*4cea0*/  IADD3 R4, P3, R7, R2, RZ ;  /* 0x0000000207047210 */ /* 0x002fce0007f7e0ff */
[----:B------:R-:W1:Y:S01]  /*4ceb0*/  LDC R53, c[0x0][0x278] ;  /* 0x00009e00ff357b82 */ /* 0x000e620000000800 */
[----:B------:R-:W-:Y:S01]  /*4cec0*/  LEA.HI.X.SX32 R7, R8, R3, 0x1, P0 ;  /* 0x0000000308077211 */ /* 0x000fe200000f0eff */
[----:B------:R-:W-:-:S06]  /*4ced0*/  IMAD R49, R65, 0x1a3, RZ ;  /* 0x000001a341317824 */ /* 0x000fcc00078e02ff */
[----:B------:R-:W3:Y:S01]  /*4cee0*/  LDC R8, c[0x0][0x278] ;  /* 0x00009e00ff087b82 */ /* 0x000ee20000000800 */
[----:B----4-:R-:W-:Y:S01]  /*4cef0*/  IMAD R65, R70, 0x34c, RZ ;  /* 0x0000034c46417824 */ /* 0x010fe200078e02ff */
[-C--:B------:R-:W-:Y:S01]  /*4cf00*/  LEA.HI.X.SX32 R49, R49, R3.reuse, 0x1, P4 ;  /* 0x0000000331317211 */ /* 0x080fe200020f0eff */
[----:B--2---:R-:W-:Y:S01]  /*4cf10*/  IMAD R5, R63, 0x1a5, RZ ;  /* 0x000001a53f057824 */ /* 0x004fe200078e02ff */
[----:B------:R-:W-:Y:S02]  /*4cf20*/  PRMT R67, R205, 0x7632, R67 ;  /* 0x00007632cd437816 */ /* 0x000fe40000000043 */
[----:B------:R-:W-:Y:S02]  /*4cf30*/  IADD3 R46, P4, R65, R2, RZ ;  /* 0x00000002412e7210 */ /* 0x000fe40007f9e0ff */
[----:B------:R-:W2:Y:S01]  /*4cf40*/  LDC R63, c[0x0][0x278] ;  /* 0x00009e00ff3f7b82 */ /* 0x000ea20000000800 */
[----:B------:R4:W-:Y:S01]  /*4cf50*/  STG.E.U16 desc[UR4][R48.64], R67 ;  /* 0x0000004330007986 */ /* 0x0009e2000c101504 */
[----:B------:R-:W-:Y:S01]  /*4cf60*/  LEA.HI.X.SX32 R5, R5, R3, 0x1, P3 ;  /* 0x0000000305057211 */ /* 0x000fe200018f0eff */
[----:B0-----:R-:W-:Y:S01]  /*4cf70*/  IMAD R51, R51, 0x350, RZ ;  /* 0x0000035033337824 */ /* 0x001fe200078e02ff */
[----:B------:R-:W-:-:S02]  /*4cf80*/  PRMT R65, R206, 0x7632, R65 ;  /* 0x00007632ce417816 */ /* 0x000fc40000000041 */
[----:B------:R-:W-:Y:S01]  /*4cf90*/  LEA.HI.X.SX32 R47, R9, R3, 0x1, P4 ;  /* 0x00000003092f7211 */ /* 0x000fe200020f0eff */
[----:B------:R-:W-:Y:S01]  /*4cfa0*/  IMAD R9, R50, 0x34e, RZ ;  /* 0x0000034e32097824 */ /* 0x000fe200078e02ff */
[----:B------:R-:W0:Y:S01]  /*4cfb0*/  LDC R64, c[0x0][0x278] ;  /* 0x00009e00ff407b82 */ /* 0x000e220000000800 */
[----:B------:R3:W-:Y:S01]  /*4cfc0*/  STG.E.U16 desc[UR4][R6.64], R206 ;  /* 0x000000ce06007986 */ /* 0x0007e2000c101504 */
[----:B-1----:R-:W-:-:S06]  /*4cfd0*/  IMAD R53, R53, 0x354, RZ ;  /* 0x0000035435357824 */ /* 0x002fcc00078e02ff */
[----:B----4-:R-:W1:Y:S01]  /*4cfe0*/  LDC R48, c[0x0][0x278] ;  /* 0x00009e00ff307b82 */ /* 0x010e620000000800 */
[----:B------:R4:W-:Y:S01]  /*4cff0*/  STG.E.U16 desc[UR4][R4.64], R65 ;  /* 0x0000004104007986 */ /* 0x0009e2000c101504 */
[----:B---3--:R-:W-:-:S06]  /*4d000*/  IMAD R7, R10, 0x1a7, RZ ;  /* 0x000001a70a077824 */ /* 0x008fcc00078e02ff */
[----:B------:R-:W3:Y:S01]  /*4d010*/  LDC R50, c[0x0][0x278] ;  /* 0x00009e00ff327b82 */ /* 0x000ee20000000800 */
[-C--:B------:R-:W-:Y:S02]  /*4d020*/  IADD3 R6, P0, R51, R2.reuse, RZ ;  /* 0x0000000233067210 */ /* 0x080fe40007f1e0ff */
[----:B----4-:R-:W-:Y:S01]  /*4d030*/  IADD3 R4, P3, R9, R2, RZ ;  /* 0x0000000209047210 */ /* 0x010fe20007f7e0ff */
[----:B------:R-:W-:-:S04]  /*4d040*/  IMAD R65, R52, 0x352, RZ ;  /* 0x0000035234417824 */ /* 0x000fc800078e02ff */
[----:B------:R-:W4:Y:S01]  /*4d050*/  LDC R51, c[0x0][0x278] ;  /* 0x00009e00ff337b82 */ /* 0x000f220000000800 */
[----:B------:R-:W-:Y:S01]  /*4d060*/  LEA.HI.X.SX32 R5, R7, R3, 0x1, P3 ;  /* 0x0000000307057211 */ /* 0x000fe200018f0eff */
[----:B------:R-:W-:Y:S01]  /*4d070*/  IMAD R9, R8, 0x1a9, RZ ;  /* 0x000001a908097824 */ /* 0x000fe200078e02ff */
[----:B------:R2:W-:Y:S01]  /*4d080*/  STG.E.U16 desc[UR4][R46.64], R207 ;  /* 0x000000cf2e007986 */ /* 0x0005e2000c101504 */
[----:B------:R-:W-:-:S04]  /*4d090*/  IADD3 R8, P3, R65, R2, RZ ;  /* 0x0000000241087210 */ /* 0x000fc80007f7e0ff */
[----:B------:R-:W4:Y:S01]  /*4d0a0*/  LDC R49, c[0x0][0x278] ;  /* 0x00009e00ff317b82 */ /* 0x000f220000000800 */
[----:B------:R-:W-:Y:S02]  /*4d0b0*/  PRMT R66, R207, 0x7632, R66 ;  /* 0x00007632cf427816 */ /* 0x000fe40000000042 */
[----:B------:R-:W-:Y:S02]  /*4d0c0*/  LEA.HI.X.SX32 R7, R14, R3, 0x1, P0 ;  /* 0x000000030e077211 */ /* 0x000fe400000f0eff */
[----:B--2---:R-:W-:-:S03]  /*4d0d0*/  IADD3 R46, P4, R53, R2, RZ ;  /* 0x00000002352e7210 */ /* 0x004fc60007f9e0ff */
[----:B------:R-:W2:Y:S01]  /*4d0e0*/  LDC R52, c[0x0][0x278] ;  /* 0x00009e00ff347b82 */ /* 0x000ea20000000800 */
[-C--:B------:R-:W-:Y:S02]  /*4d0f0*/  LEA.HI.X.SX32 R9, R9, R3.reuse, 0x1, P3 ;  /* 0x0000000309097211 */ /* 0x080fe400018f0eff */
[----:B------:R-:W-:Y:S02]  /*4d100*/  PRMT R10, R208, 0x7632, R10 ;  /* 0x00007632d00a7816 */ /* 0x000fe4000000000a */
[----:B------:R-:W-:Y:S01]  /*4d110*/  LEA.HI.X.SX32 R47, R15, R3, 0x1, P4 ;  /* 0x000000030f2f7211 */ /* 0x000fe200020f0eff */
[----:B------:R1:W-:Y:S02]  /*4d120*/  STG.E.U16 desc[UR4][R4.64], R66 ;  /* 0x0000004204007986 */ /* 0x0003e4000c101504 */
[----:B------:R-:W2:Y:S02]  /*4d130*/  LDC R15, c[0x0][0x278] ;  /* 0x00009e00ff0f7b82 */ /* 0x000ea40000000800 */
[----:B------:R-:W-:Y:S01]  /*4d140*/  STG.E.U16 desc[UR4][R6.64], R208 ;  /* 0x000000d006007986 */ /* 0x000fe2000c101504 */
[----:B------:R-:W-:-:S03]  /*4d150*/  IMAD R65, R63, 0x356, RZ ;  /* 0x000003563f417824 */ /* 0x000fc600078e02ff */
[----:B------:R-:W-:Y:S02]  /*4d160*/  STG.E.U16 desc[UR4][R8.64], R10 ;  /* 0x0000000a08007986 */ /* 0x000fe4000c101504 */
[----:B------:R-:W2:Y:S02]  /*4d170*/  LDC R53, c[0x0][0x278] ;  /* 0x00009e00ff357b82 */ /* 0x000ea40000000800 */
[----:B------:R0:W-:Y:S01]  /*4d180*/  STG.E.U16 desc[UR4][R46.64], R209 ;  /* 0x000000d12e007986 */ /* 0x0001e2000c101504 */
[----:B-1----:R-:W-:Y:S01]  /*4d190*/  IMAD R5, R48, 0x1ab, RZ ;  /* 0x000001ab30057824 */ /* 0x002fe200078e02ff */
[----:B------:R-:W-:Y:S01]  /*4d1a0*/  IADD3 R4, P0, R65, R2, RZ ;  /* 0x0000000241047210 */ /* 0x000fe20007f1e0ff */
[----:B---3--:R-:W-:-:S03]  /*4d1b0*/  IMAD R67, R50, 0x358, RZ ;  /* 0x0000035832437824 */ /* 0x008fc600078e02ff */
[----:B------:R-:W1:Y:S08]  /*4d1c0*/  LDC R63, c[0x0][0x278] ;  /* 0x00009e00ff3f7b82 */ /* 0x000e700000000800 */
[----:B0-----:R-:W0:Y:S01]  /*4d1d0*/  LDC R46, c[0x0][0x278] ;  /* 0x00009e00ff2e7b82 */ /* 0x001e220000000800 */
[----:B------:R-:W-:Y:S01]  /*4d1e0*/  IMAD R69, R64, 0x35a, RZ ;  /* 0x0000035a40457824 */ /* 0x000fe200078e02ff */
[----:B------:R-:W-:Y:S01]  /*4d1f0*/  LEA.HI.X.SX32 R5, R5, R3, 0x1, P0 ;  /* 0x0000000305057211 */ /* 0x000fe200000f0eff */
[----:B----4-:R-:W-:Y:S01]  /*4d200*/  IMAD R51, R51, 0x35c, RZ ;  /* 0x0000035c33337824 */ /* 0x010fe200078e02ff */
[----:B------:R-:W-:-:S02]  /*4d210*/  PRMT R209, R209, 0x7632, R209 ;  /* 0x00007632d1d17816 */ /* 0x000fc400000000d1 */
[-C--:B------:R-:W-:Y:S02]  /*4d220*/  IADD3 R6, P3, R67, R2.reuse, RZ ;  /* 0x0000000243067210 */ /* 0x080fe40007f7e0ff */
[----:B------:R-:W3:Y:S01]  /*4d230*/  LDC R10, c[0x0][0x278] ;  /* 0x00009e00ff0a7b82 */ /* 0x000ee20000000800 */
[----:B------:R-:W-:Y:S01]  /*4d240*/  IMAD R9, R49, 0x1ad, RZ ;  /* 0x000001ad31097824 */ /* 0x000fe200078e02ff */
[----:B------:R-:W-:Y:S01]  /*4d250*/  IADD3 R8, P4, R69, R2, RZ ;  /* 0x0000000245087210 */ /* 0x000fe20007f9e0ff */
[----:B------:R4:W-:Y:S01]  /*4d260*/  STG.E.U16 desc[UR4][R4.64], R209 ;  /* 0x000000d104007986 */ /* 0x0009e2000c101504 */
[----:B------:R-:W-:-:S04]  /*4d270*/  LEA.HI.X.SX32 R7, R12, R3, 0x1, P3 ;  /* 0x000000030c077211 */ /* 0x000fc800018f0eff */
[----:B------:R-:W3:Y:S01]  /*4d280*/  LDC R47, c[0x0][0x278] ;  /* 0x00009e00ff2f7b82 */ /* 0x000ee20000000800 */
[----:B--2---:R-:W-:Y:S01]  /*4d290*/  IMAD R65, R52, 0x35e, RZ ;  /* 0x0000035e34417824 */ /* 0x004fe200078e02ff */
[----:B------:R-:W-:-:S06]  /*4d2a0*/  LEA.HI.X.SX32 R9, R9, R3, 0x1, P4 ;  /* 0x0000000309097211 */ /* 0x000fcc00020f0eff */
[----:B------:R-:W2:Y:S01]  /*4d2b0*/  LDC R48, c[0x0][0x278] ;  /* 0x00009e00ff307b82 */ /* 0x000ea20000000800 */
[----:B----4-:R-:W-:Y:S02]  /*4d2c0*/  IADD3 R4, P3, R51, R2, RZ ;  /* 0x0000000233047210 */ /* 0x010fe40007f7e0ff */
[----:B------:R-:W-:-:S05]  /*4d2d0*/  PRMT R12, R210, 0x7632, R12 ;  /* 0x00007632d20c7816 */ /* 0x000fca000000000c */
[----:B------:R-:W4:Y:S01]  /*4d2e0*/  LDC R14, c[0x0][0x278] ;  /* 0x00009e00ff0e7b82 */ /* 0x000f220000000800 */
[----:B------:R-:W-:Y:S01]  /*4d2f0*/  LEA.HI.X.SX32 R5, R13, R3, 0x1, P3 ;  /* 0x000000030d057211 */ /* 0x000fe200018f0eff */
[----:B------:R1:W-:Y:S06]  /*4d300*/  STG.E.U16 desc[UR4][R6.64], R210 ;  /* 0x000000d206007986 */ /* 0x0003ec000c101504 */
[----:B------:R-:W2:Y:S01]  /*4d310*/  LDC R49, c[0x0][0x278] ;  /* 0x00009e00ff317b82 */ /* 0x000ea20000000800 */
[----:B------:R-:W-:Y:S02]  /*4d320*/  IMAD R15, R15, 0x1af, RZ ;  /* 0x000001af0f0f7824 */ /* 0x000fe400078e02ff */
[----:B------:R-:W-:Y:S01]  /*4d330*/  IMAD R53, R53, 0x360, RZ ;  /* 0x0000036035357824 */ /* 0x000fe200078e02ff */
[----:B------:R0:W-:Y:S01]  /*4d340*/  STG.E.U16 desc[UR4][R8.64], R12 ;  /* 0x0000000c08007986 */ /* 0x0001e2000c101504 */
[----:B-1----:R-:W-:-:S03]  /*4d350*/  IADD3 R6, P0, R65, R2, RZ ;  /* 0x0000000241067210 */ /* 0x002fc60007f1e0ff */
[----:B------:R-:W1:Y:S01]  /*4d360*/  LDC R50, c[0x0][0x278] ;  /* 0x00009e00ff327b82 */ /* 0x000e620000000800 */
[----:B------:R3:W-:Y:S01]  /*4d370*/  STG.E.U16 desc[UR4][R4.64], R211 ;  /* 0x000000d304007986 */ /* 0x0007e2000c101504 */
[----:B------:R-:W-:Y:S01]  /*4d380*/  LEA.HI.X.SX32 R7, R15, R3, 0x1, P0 ;  /* 0x000000030f077211 */ /* 0x000fe200000f0eff */
[----:B------:R-:W-:-:S05]  /*4d390*/  IMAD R63, R63, 0x362, RZ ;  /* 0x000003623f3f7824 */ /* 0x000fca00078e02ff */
[----:B------:R-:W1:Y:S01]  /*4d3a0*/  LDC R51, c[0x0][0x278] ;  /* 0x00009e00ff337b82 */ /* 0x000e620000000800 */
[----:B0-----:R-:W-:Y:S01]  /*4d3b0*/  IADD3 R8, P3, R53, R2, RZ ;  /* 0x0000000235087210 */ /* 0x001fe20007f7e0ff */
[----:B---3--:R-:W-:-:S06]  /*4d3c0*/  IMAD R5, R46, 0x364, RZ ;  /* 0x000003642e057824 */ /* 0x008fcc00078e02ff */
[----:B------:R-:W0:Y:S01]  /*4d3d0*/  LDC R46, c[0x0][0x278] ;  /* 0x00009e00ff2e7b82 */ /* 0x000e220000000800 */
[----:B------:R-:W-:Y:S02]  /*4d3e0*/  PRMT R53, R211, 0x7632, R53 ;  /* 0x00007632d3357816 */ /* 0x000fe40000000035 */
[----:B------:R-:W-:-:S05]  /*4d3f0*/  LEA.HI.X.SX32 R9, R17, R3, 0x1, P3 ;  /* 0x0000000311097211 */ /* 0x000fca00018f0eff */
[----:B------:R-:W3:Y:S01]  /*4d400*/  LDC R15, c[0x0][0x278] ;  /* 0x00009e00ff0f7b82 */ /* 0x000ee20000000800 */
[----:B------:R-:W-:Y:S01]  /*4d410*/  IMAD R13, R10, 0x1b1, RZ ;  /* 0x000001b10a0d7824 */ /* 0x000fe200078e02ff */
[-C--:B------:R-:W-:Y:S01]  /*4d420*/  IADD3 R12, P4, R63, R2.reuse, RZ ;  /* 0x000000023f0c7210 */ /* 0x080fe20007f9e0ff */
[----:B------:R4:W-:Y:S01]  /*4d430*/  STG.E.U16 desc[UR4][R6.64], R53 ;  /* 0x0000003506007986 */ /* 0x0009e2000c101504 */
[----:B------:R-:W-:Y:S01]  /*4d440*/  IADD3 R4, P3, R5, R2, RZ ;  /* 0x0000000205047210 */ /* 0x000fe20007f7e0ff */
[----:B------:R-:W-:Y:S02]  /*4d450*/  IMAD R47, R47, 0x366, RZ ;  /* 0x000003662f2f7824 */ /* 0x000fe400078e02ff */
[----:B------:R4:W-:Y:S01]  /*4d460*/  STG.E.U16 desc[UR4][R8.64], R212 ;  /* 0x000000d408007986 */ /* 0x0009e2000c101504 */
[----:B------:R-:W0:Y:S01]  /*4d470*/  LDC R10, c[0x0][0x278] ;  /* 0x00009e00ff0a7b82 */ /* 0x000e220000000800 */
[-C--:B------:R-:W-:Y:S02]  /*4d480*/  LEA.HI.X.SX32 R13, R13, R3.reuse, 0x1, P4 ;  /* 0x000000030d0d7211 */ /* 0x080fe400020f0eff */
[----:B------:R-:W-:Y:S01]  /*4d490*/  PRMT R63, R212, 0x7632, R63 ;  /* 0x00007632d43f7816 */ /* 0x000fe2000000003f */
[----:B--2---:R-:W-:Y:S01]  /*4d4a0*/  IMAD R49, R49, 0x36a, RZ ;  /* 0x0000036a31317824 */ /* 0x004fe200078e02ff */
[----:B------:R-:W-:Y:S01]  /*4d4b0*/  LEA.HI.X.SX32 R5, R18, R3, 0x1, P3 ;  /* 0x0000000312057211 */ /* 0x000fe200018f0eff */
[----:B----4-:R-:W-:-:S02]  /*4d4c0*/  IMAD R7, R14, 0x1b3, RZ ;  /* 0x000001b30e077824 */ /* 0x010fc400078e02ff */
[----:B------:R-:W2:Y:S01]  /*4d4d0*/  LDC R52, c[0x0][0x278] ;  /* 0x00009e00ff347b82 */ /* 0x000ea20000000800 */
[----:B------:R-:W-:Y:S01]  /*4d4e0*/  IMAD R9, R48, 0x368, RZ ;  /* 0x0000036830097824 */ /* 0x000fe200078e02ff */
[-C--:B------:R-:W-:Y:S01]  /*4d4f0*/  IADD3 R6, P0, R47, R2.reuse, RZ ;  /* 0x000000022f067210 */ /* 0x080fe20007f1e0ff */
[----:B------:R4:W-:Y:S03]  /*4d500*/  STG.E.U16 desc[UR4][R12.64], R63 ;  /* 0x0000003f0c007986 */ /* 0x0009e6000c101504 */
[-C--:B------:R-:W-:Y:S01]  /*4d510*/  IADD3 R8, P3, R9, R2.reuse, RZ ;  /* 0x0000000209087210 */ /* 0x080fe20007f7e0ff */
[----:B------:R4:W-:Y:S01]  /*4d520*/  STG.E.U16 desc[UR4][R4.64], R213 ;  /* 0x000000d504007986 */ /* 0x0009e2000c101504 */
[-C--:B------:R-:W-:Y:S01]  /*4d530*/  LEA.HI.X.SX32 R7, R7, R3.reuse, 0x1, P0 ;  /* 0x0000000307077211 */ /* 0x080fe200000f0eff */
[----:B------:R-:W2:Y:S01]  /*4d540*/  LDC R17, c[0x0][0x278] ;  /* 0x00009e00ff117b82 */ /* 0x000ea20000000800 */
[----:B------:R-:W-:Y:S01]  /*4d550*/  LEA.HI.X.SX32 R9, R16, R3, 0x1, P3 ;  /* 0x0000000310097211 */ /* 0x000fe200018f0eff */
[----:B-1----:R-:W-:Y:S01]  /*4d560*/  IMAD R51, R51, 0x36e, RZ ;  /* 0x0000036e33337824 */ /* 0x002fe200078e02ff */
[----:B----4-:R-:W-:Y:S01]  /*4d570*/  IADD3 R12, P4, R49, R2, RZ ;  /* 0x00000002310c7210 */ /* 0x010fe20007f9e0ff */
[----:B------:R-:W-:-:S04]  /*4d580*/  IMAD R49, R50, 0x36c, RZ ;  /* 0x0000036c32317824 */ /* 0x000fc800078e02ff */
[----:B------:R-:W1:Y:S01]  /*4d590*/  LDC R16, c[0x0][0x278] ;  /* 0x00009e00ff107b82 */ /* 0x000e620000000800 */
[----:B------:R-:W-:Y:S01]  /*4d5a0*/  PRMT R5, R213, 0x7632, R5 ;  /* 0x00007632d5057816 */ /* 0x000fe20000000005 */
[----:B---3--:R-:W-:Y:S01]  /*4d5b0*/  IMAD R15, R15, 0x1b7, RZ ;  /* 0x000001b70f0f7824 */ /* 0x008fe200078e02ff */
[----:B------:R-:W-:-:S03]  /*4d5c0*/  IADD3 R4, P3, R49, R2, RZ ;  /* 0x0000000231047210 */ /* 0x000fc60007f7e0ff */
[----:B------:R0:W-:Y:S02]  /*4d5d0*/  STG.E.U16 desc[UR4][R6.64], R5 ;  /* 0x0000000506007986 */ /* 0x0001e4000c101504 */
[----:B------:R-:W3:Y:S02]  /*4d5e0*/  LDC R18, c[0x0][0x278] ;  /* 0x00009e00ff127b82 */ /* 0x000ee40000000800 */
[----:B------:R4:W-:Y:S06]  /*4d5f0*/  STG.E.U16 desc[UR4][R8.64], R214 ;  /* 0x000000d608007986 */ /* 0x0009ec000c101504 */
[----:B------:R-:W3:Y:S01]  /*4d600*/  LDC R47, c[0x0][0x278] ;  /* 0x00009e00ff2f7b82 */ /* 0x000ee20000000800 */
[----:B0-----:R-:W-:Y:S01]  /*4d610*/  IMAD R7, R46, 0x370, RZ ;  /* 0x000003702e077824 */ /* 0x001fe200078e02ff */
[----:B------:R-:W-:-:S02]  /*4d620*/  IADD3 R6, P0, R51, R2, RZ ;  /* 0x0000000233067210 */ /* 0x000fc40007f1e0ff */
[-C--:B------:R-:W-:Y:S02]  /*4d630*/  LEA.HI.X.SX32 R5, R11, R3.reuse, 0x1, P3 ;  /* 0x000000030b057211 */ /* 0x080fe400018f0eff */
[----:B----4-:R-:W-:Y:S02]  /*4d640*/  IADD3 R8, P3, R7, R2, RZ ;  /* 0x0000000207087210 */ /* 0x010fe40007f7e0ff */
[----:B------:R-:W0:Y:S01]  /*4d650*/  LDC R14, c[0x0][0x278] ;  /* 0x00009e00ff0e7b82 */ /* 0x000e220000000800 */
[----:B------:R-:W-:Y:S01]  /*4d660*/  LEA.HI.X.SX32 R7, R15, R3, 0x1, P0 ;  /* 0x000000030f077211 */ /* 0x000fe200000f0eff */
[----:B------:R-:W-:-:S06]  /*4d670*/  IMAD R13, R10, 0x1b5, RZ ;  /* 0x000001b50a0d7824 */ /* 0x000fcc00078e02ff */
[----:B------:R-:W4:Y:S01]  /*4d680*/  LDC R15, c[0x0][0x278] ;  /* 0x00009e00ff0f7b82 */ /* 0x000f220000000800 */
[----:B------:R-:W-:Y:S02]  /*4d690*/  LEA.HI.X.SX32 R13, R13, R3, 0x1, P4 ;  /* 0x000000030d0d7211 */ /* 0x000fe400020f0eff */
[----:B------:R-:W-:Y:S01]  /*4d6a0*/  PRMT R10, R214, 0x7632, R10 ;  /* 0x00007632d60a7816 */ /* 0x000fe2000000000a */
[----:B--2---:R-:W-:Y:S02]  /*4d6b0*/  IMAD R9, R52, 0x372, RZ ;  /* 0x0000037234097824 */ /* 0x004fe400078e02ff */
[----:B------:R-:W-:Y:S02]  /*4d6c0*/  IMAD R11, R17, 0x1b9, RZ ;  /* 0x000001b9110b7824 */ /* 0x000fe400078e02ff */
[----:B------:R1:W-:Y:S01]  /*4d6d0*/  STG.E.U16 desc[UR4][R12.64], R10 ;  /* 0x0000000a0c007986 */ /* 0x0003e2000c101504 */
[----:B------:R-:W2:Y:S01]  /*4d6e0*/  LDC R17, c[0x0][0x278] ;  /* 0x00009e00ff117b82 */ /* 0x000ea20000000800 */
[----:B------:R-:W-:-:S02]  /*4d6f0*/  PRMT R46, R215, 0x7632, R46 ;  /* 0x00007632d72e7816 */ /* 0x000fc4000000002e */
[----:B------:R3:W-:Y:S01]  /*4d700*/  STG.E.U16 desc[UR4][R4.64], R215 ;  /* 0x000000d704007986 */ /* 0x0007e2000c101504 */
[----:B-1----:R-:W-:Y:S01]  /*4d710*/  IMAD R13, R16, 0x374, RZ ;  /* 0x00000374100d7824 */ /* 0x002fe200078e02ff */
[----:B------:R-:W-:-:S03]  /*4d720*/  IADD3 R10, P4, R9, R2, RZ ;  /* 0x00000002090a7210 */ /* 0x000fc60007f9e0ff */
[----:B------:R-:W1:Y:S01]  /*4d730*/  LDC R16, c[0x0][0x278] ;  /* 0x00009e00ff107b82 */ /* 0x000e620000000800 */
[-C--:B------:R-:W-:Y:S02]  /*4d740*/  LEA.HI.X.SX32 R9, R19, R3.reuse, 0x1, P3 ;  /* 0x0000000313097211 */ /* 0x080fe400018f0eff */
[----:B------:R-:W-:Y:S02]  /*4d750*/  LEA.HI.X.SX32 R11, R11, R3, 0x1, P4 ;  /* 0x000000030b0b7211 */ /* 0x000fe400020f0eff */
[----:B------:R-:W-:-:S03]  /*4d760*/  PRMT R19, R216, 0x7632, R19 ;  /* 0x00007632d8137816 */ /* 0x000fc60000000013 */
[----:B------:R-:W1:Y:S01]  /*4d770*/  LDC R12, c[0x0][0x278] ;  /* 0x00009e00ff0c7b82 */ /* 0x000e620000000800 */
[----:B------:R0:W-:Y:S01]  /*4d780*/  STG.E.U16 desc[UR4][R6.64], R46 ;  /* 0x0000002e06007986 */ /* 0x0001e2000c101504 */
[----:B---3--:R-:W-:-:S03]  /*4d790*/  IMAD R5, R18, 0x376, RZ ;  /* 0x0000037612057824 */ /* 0x008fc600078e02ff */
[----:B------:R-:W-:Y:S01]  /*4d7a0*/  STG.E.U16 desc[UR4][R8.64], R216 ;  /* 0x000000d808007986 */ /* 0x000fe2000c101504 */
[----:B------:R-:W-:Y:S02]  /*4d7b0*/  IMAD R47, R47, 0x378, RZ ;  /* 0x000003782f2f7824 */ /* 0x000fe400078e02ff */
[----:B------:R-:W3:Y:S01]  /*4d7c0*/  LDC R18, c[0x0][0x278] ;  /* 0x00009e00ff127b82 */ /* 0x000ee20000000800 */
[----:B------:R4:W-:Y:S01]  /*4d7d0*/  STG.E.U16 desc[UR4][R10.64], R19 ;  /* 0x000000130a007986 */ /* 0x0009e2000c101504 */
[-C--:B------:R-:W-:Y:S01]  /*4d7e0*/  IADD3 R4, P0, R13, R2.reuse, RZ ;  /* 0x000000020d047210 */ /* 0x080fe20007f1e0ff */
[----:B0-----:R-:W-:Y:S01]  /*4d7f0*/  IMAD R7, R14, 0x1bb, RZ ;  /* 0x000001bb0e077824 */ /* 0x001fe200078e02ff */
[----:B------:R-:W-:-:S04]  /*4d800*/  IADD3 R6, P3, R5, R2, RZ ;  /* 0x0000000205067210 */ /* 0x000fc80007f7e0ff */
[----:B----4-:R-:W0:Y:S01]  /*4d810*/  LDC R10, c[0x0][0x278] ;  /* 0x00009e00ff0a7b82 */ /* 0x010e220000000800 */
[----:B------:R-:W-:Y:S01]  /*4d820*/  IMAD R11, R15, 0x37a, RZ ;  /* 0x0000037a0f0b7824 */ /* 0x000fe200078e02ff */
[----:B------:R-:W-:-:S06]  /*4d830*/  IADD3 R8, P4, R47, R2, RZ ;  /* 0x000000022f087210 */ /* 0x000fcc0007f9e0ff */
[----:B------:R-:W4:Y:S01]  /*4d840*/  LDC R15, c[0x0][0x278] ;  /* 0x00009e00ff0f7b82 */ /* 0x000f220000000800 */
[----:B------:R-:W-:-:S07]  /*4d850*/  LEA.HI.X.SX32 R5, R26, R3, 0x1, P0 ;  /* 0x000000031a057211 */ /* 0x000fce00000f0eff */
[----:B------:R-:W0:Y:S01]  /*4d860*/  LDC R19, c[0x0][0x278] ;  /* 0x00009e00ff137b82 */ /* 0x000e220000000800 */
[-C--:B------:R-:W-:Y:S02]  /*4d870*/  LEA.HI.X.SX32 R7, R7, R3.reuse, 0x1, P3 ;  /* 0x0000000307077211 */ /* 0x080fe400018f0eff */
[----:B------:R-:W-:Y:S02]  /*4d880*/  PRMT R26, R217, 0x7632, R26 ;  /* 0x00007632d91a7816 */ /* 0x000fe4000000001a */
[----:B------:R-:W-:-:S03]  /*4d890*/  LEA.HI.X.SX32 R9, R24, R3, 0x1, P4 ;  /* 0x0000000318097211 */ /* 0x000fc600020f0eff */
[----:B------:R-:W0:Y:S01]  /*4d8a0*/  LDC R13, c[0x0][0x278] ;  /* 0x00009e00ff0d7b82 */ /* 0x000e220000000800 */
[----:B------:R1:W-:Y:S01]  /*4d8b0*/  STG.E.U16 desc[UR4][R4.64], R217 ;  /* 0x000000d904007986 */ /* 0x0003e2000c101504 */
[----:B--2---:R-:W-:-:S03]  /*4d8c0*/  IMAD R17, R17, 0x37c, RZ ;  /* 0x0000037c11117824 */ /* 0x004fc600078e02ff */
[----:B------:R2:W-:Y:S03]  /*4d8d0*/  STG.E.U16 desc[UR4][R6.64], R26 ;  /* 0x0000001a06007986 */ /* 0x0005e6000c101504 */
[----:B------:R-:W0:Y:S01]  /*4d8e0*/  LDC R24, c[0x0][0x278] ;  /* 0x00009e00ff187b82 */ /* 0x000e220000000800 */
[----:B-1----:R-:W-:-:S07]  /*4d8f0*/  IMAD R5, R12, 0x1bd, RZ ;  /* 0x000001bd0c057824 */ /* 0x002fce00078e02ff */
[----:B------:R-:W1:Y:S01]  /*4d900*/  LDC R14, c[0x0][0x278] ;  /* 0x00009e00ff0e7b82 */ /* 0x000e620000000800 */
[----:B--2---:R-:W-:Y:S01]  /*4d910*/  IMAD R7, R16, 0x37e, RZ ;  /* 0x0000037e10077824 */ /* 0x004fe200078e02ff */
[-C--:B------:R-:W-:Y:S02]  /*4d920*/  IADD3 R4, P3, R11, R2.reuse, RZ ;  /* 0x000000020b047210 */ /* 0x080fe40007f7e0ff */
[----:B------:R-:W-:-:S04]  /*4d930*/  IADD3 R6, P0, R17, R2, RZ ;  /* 0x0000000211067210 */ /* 0x000fc80007f1e0ff */
[----:B------:R-:W2:Y:S01]  /*4d940*/  LDC R16, c[0x0][0x278] ;  /* 0x00009e00ff107b82 */ /* 0x000ea20000000800 */
[----:B------:R0:W-:Y:S01]  /*4d950*/  STG.E.U16 desc[UR4][R8.64], R218 ;  /* 0x000000da08007986 */ /* 0x0001e2000c101504 */
[----:B------:R-:W-:Y:S02]  /*4d960*/  LEA.HI.X.SX32 R5, R5, R3, 0x1, P3 ;  /* 0x0000000305057211 */ /* 0x000fe400018f0eff */
[----:B------:R-:W-:-:S04]  /*4d970*/  PRMT R46, R218, 0x7632, R46 ;  /* 0x00007632da2e7816 */ /* 0x000fc8000000002e */
[----:B------:R-:W1:Y:S01]  /*4d980*/  LDC R17, c[0x0][0x278] ;  /* 0x00009e00ff117b82 */ /* 0x000e620000000800 */
[----:B---3--:R-:W-:Y:S02]  /*4d990*/  IMAD R11, R18, 0x380, RZ ;  /* 0x00000380120b7824 */ /* 0x008fe400078e02ff */
[----:B----4-:R-:W-:Y:S01]  /*4d9a0*/  IMAD R15, R15, 0x384, RZ ;  /* 0x000003840f0f7824 */ /* 0x010fe200078e02ff */
[----:B0-----:R-:W-:Y:S01]  /*4d9b0*/  IADD3 R8, P3, R7, R2, RZ ;  /* 0x0000000207087210 */ /* 0x001fe20007f7e0ff */
[----:B------:R-:W-:Y:S01]  /*4d9c0*/  IMAD R9, R10, 0x1bf, RZ ;  /* 0x000001bf0a097824 */ /* 0x000fe200078e02ff */
[-C--:B------:R-:W-:Y:S02]  /*4d9d0*/  LEA.HI.X.SX32 R7, R27, R3.reuse, 0x1, P0 ;  /* 0x000000031b077211 */ /* 0x080fe400000f0eff */
[----:B------:R-:W0:Y:S01]  /*4d9e0*/  LDC R18, c[0x0][0x278] ;  /* 0x00009e00ff127b82 */ /* 0x000e220000000800 */
[----:B------:R-:W-:Y:S01]  /*4d9f0*/  IMAD R27, R19, 0x382, RZ ;  /* 0x00000382131b7824 */ /* 0x000fe200078e02ff */
[----:B------:R-:W-:Y:S01]  /*4da00*/  STG.E.U16 desc[UR4][R4.64], R46 ;  /* 0x0000002e04007986 */ /* 0x000fe2000c101504 */
[----:B------:R-:W-:-:S03]  /*4da10*/  LEA.HI.X.SX32 R9, R9, R3, 0x1, P3 ;  /* 0x0000000309097211 */ /* 0x000fc600018f0eff */
[----:B------:R3:W-:Y:S02]  /*4da20*/  STG.E.U16 desc[UR4][R6.64], R219 ;  /* 0x000000db06007986 */ /* 0x0007e4000c101504 */
[----:B------:R-:W4:Y:S01]  /*4da30*/  LDC R19, c[0x0][0x278] ;  /* 0x00009e00ff137b82 */ /* 0x000f220000000800 */
[----:B------:R-:W-:Y:S02]  /*4da40*/  IADD3 R10, P4, R11, R2, RZ ;  /* 0x000000020b0a7210 */ /* 0x000fe40007f9e0ff */
[----:B------:R-:W-:-:S05]  /*4da50*/  PRMT R26, R219, 0x7632, R26 ;  /* 0x00007632db1a7816 */ /* 0x000fca000000001a */
[----:B------:R-:W0:Y:S01]  /*4da60*/  LDC R12, c[0x0][0x278] ;  /* 0x00009e00ff0c7b82 */ /* 0x000e220000000800 */
[----:B---3--:R-:W-:Y:S01]  /*4da70*/  IADD3 R6, P3, R15, R2, RZ ;  /* 0x000000020f067210 */ /* 0x008fe20007f7e0ff */
[----:B------:R-:W-:Y:S01]  /*4da80*/  IMAD R5, R13, 0x1c1, RZ ;  /* 0x000001c10d057824 */ /* 0x000fe200078e02ff */
[-C--:B------:R-:W-:Y:S01]  /*4da90*/  LEA.HI.X.SX32 R11, R28, R3.reuse, 0x1, P4 ;  /* 0x000000031c0b7211 */ /* 0x080fe200020f0eff */
[----:B------:R-:W-:Y:S01]  /*4daa0*/  IMAD R47, R24, 0x386, RZ ;  /* 0x00000386182f7824 */ /* 0x000fe200078e02ff */
[----:B------:R-:W-:-:S03]  /*4dab0*/  LEA.HI.X.SX32 R7, R20, R3, 0x1, P3 ;  /* 0x0000000314077211 */ /* 0x000fc600018f0eff */
[----:B------:R-:W3:Y:S01]  /*4dac0*/  LDC R13, c[0x0][0x278] ;  /* 0x00009e00ff0d7b82 */ /* 0x000ee20000000800 */
[----:B------:R1:W-:Y:S01]  /*4dad0*/  STG.E.U16 desc[UR4][R8.64], R26 ;  /* 0x0000001a08007986 */ /* 0x0003e2000c101504 */
[----:B------:R-:W-:Y:S01]  /*4dae0*/  IADD3 R4, P0, R27, R2, RZ ;  /* 0x000000021b047210 */ /* 0x000fe20007f1e0ff */
[----:B--2---:R-:W-:-:S05]  /*4daf0*/  IMAD R27, R16, 0x388, RZ ;  /* 0x00000388101b7824 */ /* 0x004fca00078e02ff */
[----:B------:R-:W2:Y:S01]  /*4db00*/  LDC R20, c[0x0][0x278] ;  /* 0x00009e00ff147b82 */ /* 0x000ea20000000800 */
[----:B------:R4:W-:Y:S01]  /*4db10*/  STG.E.U16 desc[UR4][R10.64], R220 ;  /* 0x000000dc0a007986 */ /* 0x0009e2000c101504 */
[----:B------:R-:W-:Y:S01]  /*4db20*/  LEA.HI.X.SX32 R5, R5, R3, 0x1, P0 ;  /* 0x0000000305057211 */ /* 0x000fe200000f0eff */
[----:B-1----:R-:W-:Y:S01]  /*4db30*/  IMAD R9, R14, 0x1c3, RZ ;  /* 0x000001c30e097824 */ /* 0x002fe200078e02ff */
[----:B------:R-:W-:-:S04]  /*4db40*/  IADD3 R8, P4, R47, R2, RZ ;  /* 0x000000022f087210 */ /* 0x000fc80007f9e0ff */
[----:B------:R-:W1:Y:S01]  /*4db50*/  LDC R24, c[0x0][0x278] ;  /* 0x00009e00ff187b82 */ /* 0x000e620000000800 */
[----:B------:R-:W-:Y:S01]  /*4db60*/  IMAD R17, R17, 0x38a, RZ ;  /* 0x0000038a11117824 */ /* 0x000fe200078e02ff */
[----:B------:R-:W-:Y:S02]  /*4db70*/  LEA.HI.X.SX32 R9, R9, R3, 0x1, P4 ;  /* 0x0000000309097211 */ /* 0x000fe400020f0eff */
[----:B----4-:R-:W-:-:S04]  /*4db80*/  PRMT R220, R220, 0x7632, R220 ;  /* 0x00007632dcdc7816 */ /* 0x010fc800000000dc */
[----:B------:R-:W4:Y:S01]  /*4db90*/  LDC R16, c[0x0][0x278] ;  /* 0x00009e00ff107b82 */ /* 0x000f220000000800 */
[----:B------:R-:W-:Y:S01]  /*4dba0*/  PRMT R10, R221, 0x7632, R10 ;  /* 0x00007632dd0a7816 */ /* 0x000fe2000000000a */
[----:B------:R0:W-:Y:S06]  /*4dbb0*/  STG.E.U16 desc[UR4][R4.64], R220 ;  /* 0x000000dc04007986 */ /* 0x0001ec000c101504 */
[----:B------:R-:W4:Y:S01]  /*4dbc0*/  LDC R26, c[0x0][0x278] ;  /* 0x00009e00ff1a7b82 */ /* 0x000f220000000800 */
[----:B------:R3:W-:Y:S07]  /*4dbd0*/  STG.E.U16 desc[UR4][R6.64], R221 ;  /* 0x000000dd06007986 */ /* 0x0007ee000c101504 */
[----:B------:R-:W1:Y:S01]  /*4dbe0*/  LDC R14, c[0x0][0x278] ;  /* 0x00009e00ff0e7b82 */ /* 0x000e620000000800 */
[----:B------:R2:W-:Y:S01]  /*4dbf0*/  STG.E.U16 desc[UR4][R8.64], R10 ;  /* 0x0000000a08007986 */ /* 0x0005e2000c101504 */
[----:B0-----:R-:W-:-:S06]  /*4dc00*/  IADD3 R4, P3, R27, R2, RZ ;  /* 0x000000021b047210 */ /* 0x001fcc0007f7e0ff */
[----:B------:R-:W0:Y:S01]  /*4dc10*/  LDC R15, c[0x0][0x278] ;  /* 0x00009e00ff0f7b82 */ /* 0x000e220000000800 */
[----:B---3--:R-:W-:Y:S01]  /*4dc20*/  IADD3 R6, P0, R17, R2, RZ ;  /* 0x0000000211067210 */ /* 0x008fe20007f1e0ff */
[----:B------:R-:W-:Y:S02]  /*4dc30*/  IMAD R19, R19, 0x38e, RZ ;  /* 0x0000038e13137824 */ /* 0x000fe400078e02ff */
[----:B--2---:R-:W-:-:S04]  /*4dc40*/  IMAD R9, R18, 0x38c, RZ ;  /* 0x0000038c12097824 */ /* 0x004fc800078e02ff */
[----:B------:R-:W2:Y:S01]  /*4dc50*/  LDC R17, c[0x0][0x278] ;  /* 0x00009e00ff117b82 */ /* 0x000ea20000000800 */
[----:B------:R-:W-:Y:S01]  /*4dc60*/  IMAD R11, R12, 0x1c5, RZ ;  /* 0x000001c50c0b7824 */ /* 0x000fe200078e02ff */
[----:B------:R-:W-:Y:S02]  /*4dc70*/  LEA.HI.X.SX32 R5, R21, R3, 0x1, P3 ;  /* 0x0000000315057211 */ /* 0x000fe400018f0eff */
[----:B------:R-:W-:-:S04]  /*4dc80*/  IADD3 R8, P3, R9, R2, RZ ;  /* 0x0000000209087210 */ /* 0x000fc80007f7e0ff */
[----:B------:R-:W3:Y:S01]  /*4dc90*/  LDC R18, c[0x0][0x278] ;  /* 0x00009e00ff127b82 */ /* 0x000ee20000000800 */
[----:B------:R-:W-:Y:S01]  /*4dca0*/  IADD3 R10, P4, R19, R2, RZ ;  /* 0x00000002130a7210 */ /* 0x000fe20007f9e0ff */
[----:B------:R-:W-:Y:S01]  /*4dcb0*/  IMAD R13, R13, 0x1c7, RZ ;  /* 0x000001c70d0d7824 */ /* 0x000fe200078e02ff */
[----:B------:R-:W-:Y:S01]  /*4dcc0*/  LEA.HI.X.SX32 R7, R11, R3, 0x1, P0 ;  /* 0x000000030b077211 */ /* 0x000fe200000f0eff */
[----:B------:R-:W-:Y:S01]  /*4dcd0*/  IMAD R21, R20, 0x390, RZ ;  /* 0x0000039014157824 */ /* 0x000fe200078e02ff */
[----:B------:R-:W-:-:S03]  /*4dce0*/  PRMT R27, R222, 0x7632, R27 ;  /* 0x00007632de1b7816 */ /* 0x000fc6000000001b */
[----:B------:R-:W3:Y:S01]  /*4dcf0*/  LDC R19, c[0x0][0x278] ;  /* 0x00009e00ff137b82 */ /* 0x000ee20000000800 */
[-C--:B------:R-:W-:Y:S01]  /*4dd00*/  LEA.HI.X.SX32 R9, R30, R3.reuse, 0x1, P3 ;  /* 0x000000031e097211 */ /* 0x080fe200018f0eff */
[----:B------:R4:W-:Y:S01]  /*4dd10*/  STG.E.U16 desc[UR4][R4.64], R222 ;  /* 0x000000de04007986 */ /* 0x0009e2000c101504 */
[----:B------:R-:W-:Y:S02]  /*4dd20*/  LEA.HI.X.SX32 R11, R13, R3, 0x1, P4 ;  /* 0x000000030d0b7211 */ /* 0x000fe400020f0eff */
[----:B------:R-:W-:Y:S01]  /*4dd30*/  PRMT R28, R223, 0x7632, R28 ;  /* 0x00007632df1c7816 */ /* 0x000fe2000000001c */
[----:B------:R4:W-:Y:S01]  /*4dd40*/  STG.E.U16 desc[UR4][R6.64], R27 ;  /* 0x0000001b06007986 */ /* 0x0009e2000c101504 */
[----:B-1----:R-:W-:Y:S01]  /*4dd50*/  IMAD R13, R14, 0x1c9, RZ ;  /* 0x000001c90e0d7824 */ /* 0x002fe200078e02ff */
[----:B------:R-:W1:Y:S02]  /*4dd60*/  LDC R12, c[0x0][0x278] ;  /* 0x00009e00ff0c7b82 */ /* 0x000e640000000800 */
[----:B------:R0:W-:Y:S01]  /*4dd70*/  STG.E.U16 desc[UR4][R8.64], R223 ;  /* 0x000000df08007986 */ /* 0x0001e2000c101504 */
[----:B----4-:R-:W-:Y:S01]  /*4dd80*/  IMAD R5, R24, 0x392, RZ ;  /* 0x0000039218057824 */ /* 0x010fe200078e02ff */
[----:B------:R-:W-:Y:S01]  /*4dd90*/  IADD3 R4, P3, R21, R2, RZ ;  /* 0x0000000215047210 */ /* 0x000fe20007f7e0ff */
[----:B------:R-:W-:-:S03]  /*4dda0*/  IMAD R7, R16, 0x394, RZ ;  /* 0x0000039410077824 */ /* 0x000fc600078e02ff */
[-C--:B------:R-:W-:Y:S01]  /*4ddb0*/  IADD3 R6, P0, R5, R2.reuse, RZ ;  /* 0x0000000205067210 */ /* 0x080fe20007f1e0ff */
[----:B0-----:R-:W-:Y:S01]  /*4ddc0*/  IMAD R9, R26, 0x396, RZ ;  /* 0x000003961a097824 */ /* 0x001fe200078e02ff */
[----:B------:R0:W-:Y:S01]  /*4ddd0*/  STG.E.U16 desc[UR4][R10.64], R28 ;  /* 0x0000001c0a007986 */ /* 0x0001e2000c101504 */
[-C--:B------:R-:W-:Y:S01]  /*4dde0*/  LEA.HI.X.SX32 R5, R29, R3.reuse, 0x1, P3 ;  /* 0x000000031d057211 */ /* 0x080fe200018f0eff */
[----:B------:R-:W4:Y:S01]  /*4ddf0*/  LDC R16, c[0x0][0x278] ;  /* 0x00009e00ff107b82 */ /* 0x000f220000000800 */
[-C--:B------:R-:W-:Y:S02]  /*4de00*/  IADD3 R8, P3, R7, R2.reuse, RZ ;  /* 0x0000000207087210 */ /* 0x080fe40007f7e0ff */
[----:B------:R-:W-:Y:S01]  /*4de10*/  LEA.HI.X.SX32 R7, R13, R3, 0x1, P0 ;  /* 0x000000030d077211 */ /* 0x000fe200000f0eff */
[----:B------:R2:W-:Y:S01]  /*4de20*/  STG.E.U16 desc[UR4][R4.64], R224 ;  /* 0x000000e004007986 */ /* 0x0005e2000c101504 */
[----:B------:R-:W-:Y:S02]  /*4de30*/  PRMT R14, R224, 0x7632, R14 ;  /* 0x00007632e00e7816 */ /* 0x000fe4000000000e */
[----:B------:R-:W-:Y:S01]  /*4de40*/  PRMT R20, R225, 0x7632, R20 ;  /* 0x00007632e1147816 */ /* 0x000fe20000000014 */
[----:B------:R-:W4:Y:S01]  /*4de50*/  LDC R13, c[0x0][0x278] ;  /* 0x00009e00ff0d7b82 */ /* 0x000f220000000800 */
[----:B0-----:R-:W-:Y:S01]  /*4de60*/  IMAD R11, R15, 0x1cb, RZ ;  /* 0x000001cb0f0b7824 */ /* 0x001fe200078e02ff */
[----:B------:R-:W-:-:S02]  /*4de70*/  IADD3 R10, P4, R9, R2, RZ ;  /* 0x00000002090a7210 */ /* 0x000fc40007f9e0ff */
[----:B------:R-:W-:-:S04]  /*4de80*/  LEA.HI.X.SX32 R9, R31, R3, 0x1, P3 ;  /* 0x000000031f097211 */ /* 0x000fc800018f0eff */
[----:B------:R-:W0:Y:S01]  /*4de90*/  LDC R15, c[0x0][0x278] ;  /* 0x00009e00ff0f7b82 */ /* 0x000e220000000800 */
[----:B------:R-:W-:Y:S01]  /*4dea0*/  LEA.HI.X.SX32 R11, R11, R3, 0x1, P4 ;  /* 0x000000030b0b7211 */ /* 0x000fe200020f0eff */
[----:B--2---:R-:W-:Y:S01]  /*4deb0*/  IMAD R5, R17, 0x398, RZ ;  /* 0x0000039811057824 */ /* 0x004fe200078e02ff */
[----:B------:R2:W-:Y:S01]  /*4dec0*/  STG.E.U16 desc[UR4][R6.64], R14 ;  /* 0x0000000e06007986 */ /* 0x0005e2000c101504 */
[----:B---3--:R-:W-:-:S04]  /*4ded0*/  IMAD R21, R18, 0x39a, RZ ;  /* 0x0000039a12157824 */ /* 0x008fc800078e02ff */
[----:B------:R-:W3:Y:S01]  /*4dee0*/  LDC R17, c[0x0][0x278] ;  /* 0x00009e00ff117b82 */ /* 0x000ee20000000800 */
[----:B------:R1:W-:Y:S01]  /*4def0*/  STG.E.U16 desc[UR4][R8.64], R225 ;  /* 0x000000e108007986 */ /* 0x0003e2000c101504 */
[----:B------:R-:W-:-:S03]  /*4df00*/  IMAD R19, R19, 0x39c, RZ ;  /* 0x0000039c13137824 */ /* 0x000fc600078e02ff */
[----:B------:R1:W-:Y:S03]  /*4df10*/  STG.E.U16 desc[UR4][R10.64], R20 ;  /* 0x000000140a007986 */ /* 0x0003e6000c101504 */
[----:B------:R-:W3:Y:S01]  /*4df20*/  LDC R18, c[0x0][0x278] ;  /* 0x00009e00ff127b82 */ /* 0x000ee20000000800 */
[----:B------:R-:W-:Y:S02]  /*4df30*/  IADD3 R4, P0, R5, R2, RZ ;  /* 0x0000000205047210 */ /* 0x000fe40007f1e0ff */
[----:B------:R-:W-:-:S05]  /*4df40*/  PRMT R24, R227, 0x7632, R24 ;  /* 0x00007632e3187816 */ /* 0x000fca0000000018 */
[----:B--2---:R-:W2:Y:S01]  /*4df50*/  LDC R14, c[0x0][0x278] ;  /* 0x00009e00ff0e7b82 */ /* 0x004ea20000000800 */
[----:B-1----:R-:W-:-:S07]  /*4df60*/  IADD3 R8, P4, R19, R2, RZ ;  /* 0x0000000213087210 */ /* 0x002fce0007f9e0ff */
[----:B------:R-:W1:Y:S01]  /*4df70*/  LDC R10, c[0x0][0x278] ;  /* 0x00009e00ff0a7b82 */ /* 0x000e620000000800 */
[----:B------:R-:W-:Y:S01]  /*4df80*/  IMAD R7, R12, 0x1cd, RZ ;  /* 0x000001cd0c077824 */ /* 0x000fe200078e02ff */
[----:B------:R-:W-:-:S06]  /*4df90*/  LEA.HI.X.SX32 R5, R22, R3, 0x1, P0 ;  /* 0x0000000316057211 */ /* 0x000fcc00000f0eff */
[----:B------:R-:W2:Y:S01]  /*4dfa0*/  LDC R19, c[0x0][0x278] ;  /* 0x00009e00ff137b82 */ /* 0x000ea20000000800 */
[----:B------:R-:W-:Y:S01]  /*4dfb0*/  IADD3 R6, P3, R21, R2, RZ ;  /* 0x0000000215067210 */ /* 0x000fe20007f7e0ff */
[----:B0-----:R-:W-:Y:S01]  /*4dfc0*/  IMAD R11, R15, 0x39e, RZ ;  /* 0x0000039e0f0b7824 */ /* 0x001fe200078e02ff */
[----:B------:R-:W-:Y:S01]  /*4dfd0*/  PRMT R22, R226, 0x7632, R22 ;  /* 0x00007632e2167816 */ /* 0x000fe20000000016 */
[----:B------:R0:W-:Y:S01]  /*4dfe0*/  STG.E.U16 desc[UR4][R4.64], R226 ;  /* 0x000000e204007986 */ /* 0x0001e2000c101504 */
[----:B------:R-:W-:-:S03]  /*4dff0*/  LEA.HI.X.SX32 R7, R7, R3, 0x1, P3 ;  /* 0x0000000307077211 */ /* 0x000fc600018f0eff */
[----:B------:R-:W2:Y:S01]  /*4e000*/  LDC R20, c[0x0][0x278] ;  /* 0x00009e00ff147b82 */ /* 0x000ea20000000800 */
[----:B------:R-:W-:Y:S01]  /*4e010*/  LEA.HI.X.SX32 R9, R34, R3, 0x1, P4 ;  /* 0x0000000322097211 */ /* 0x000fe200020f0eff */
[----:B----4-:R-:W-:Y:S02]  /*4e020*/  IMAD R21, R16, 0x3a0, RZ ;  /* 0x000003a010157824 */ /* 0x010fe400078e02ff */
[----:B---3--:R-:W-:-:S04]  /*4e030*/  IMAD R17, R17, 0x3a2, RZ ;  /* 0x000003a211117824 */ /* 0x008fc800078e02ff */
[----:B------:R-:W3:Y:S01]  /*4e040*/  LDC R15, c[0x0][0x278] ;  /* 0x00009e00ff0f7b82 */ /* 0x000ee20000000800 */
[----:B0-----:R-:W-:Y:S01]  /*4e050*/  IMAD R5, R13, 0x1cf, RZ ;  /* 0x000001cf0d057824 */ /* 0x001fe200078e02ff */
[----:B------:R-:W-:Y:S01]  /*4e060*/  IADD3 R4, P3, R11, R2, RZ ;  /* 0x000000020b047210 */ /* 0x000fe20007f7e0ff */
[----:B------:R-:W-:Y:S01]  /*4e070*/  IMAD R11, R18, 0x3a4, RZ ;  /* 0x000003a4120b7824 */ /* 0x000fe200078e02ff */
[----:B------:R0:W-:Y:S04]  /*4e080*/  STG.E.U16 desc[UR4][R6.64], R22 ;  /* 0x0000001606007986 */ /* 0x0001e8000c101504 */
[----:B------:R-:W4:Y:S01]  /*4e090*/  LDC R12, c[0x0][0x278] ;  /* 0x00009e00ff0c7b82 */ /* 0x000f220000000800 */
[----:B------:R1:W-:Y:S01]  /*4e0a0*/  STG.E.U16 desc[UR4][R8.64], R227 ;  /* 0x000000e308007986 */ /* 0x0003e2000c101504 */
[----:B------:R-:W-:-:S02]  /*4e0b0*/  LEA.HI.X.SX32 R5, R5, R3, 0x1, P3 ;  /* 0x0000000305057211 */ /* 0x000fc400018f0eff */
[----:B0-----:R-:W-:-:S04]  /*4e0c0*/  IADD3 R6, P0, R21, R2, RZ ;  /* 0x0000000215067210 */ /* 0x001fc80007f1e0ff */
[----:B------:R-:W0:Y:S01]  /*4e0d0*/  LDC R16, c[0x0][0x278] ;  /* 0x00009e00ff107b82 */ /* 0x000e220000000800 */
[----:B-1----:R-:W-:Y:S01]  /*4e0e0*/  IMAD R9, R10, 0x1d1, RZ ;  /* 0x000001d10a097824 */ /* 0x002fe200078e02ff */
[-C--:B------:R-:W-:Y:S02]  /*4e0f0*/  IADD3 R8, P3, R17, R2.reuse, RZ ;  /* 0x0000000211087210 */ /* 0x080fe40007f7e0ff */
[----:B------:R-:W-:-:S04]  /*4e100*/  IADD3 R10, P4, R11, R2, RZ ;  /* 0x000000020b0a7210 */ /* 0x000fc80007f9e0ff */
[----:B------:R-:W1:Y:S01]  /*4e110*/  LDC R17, c[0x0][0x278] ;  /* 0x00009e00ff117b82 */ /* 0x000e620000000800 */
[-C--:B------:R-:W-:Y:S02]  /*4e120*/  LEA.HI.X.SX32 R7, R32, R3.reuse, 0x1, P0 ;  /* 0x0000000320077211 */ /* 0x080fe400000f0eff */
[-C--:B------:R-:W-:Y:S02]  /*4e130*/  LEA.HI.X.SX32 R9, R9, R3.reuse, 0x1, P3 ;  /* 0x0000000309097211 */ /* 0x080fe400018f0eff */
[----:B------:R-:W-:Y:S01]  /*4e140*/  PRMT R22, R228, 0x7632, R22 ;  /* 0x00007632e4167816 */ /* 0x000fe20000000016 */
[----:B--2---:R-:W-:Y:S01]  /*4e150*/  IMAD R21, R19, 0x3a6, RZ ;  /* 0x000003a613157824 */ /* 0x004fe200078e02ff */
[----:B------:R-:W-:Y:S01]  /*4e160*/  LEA.HI.X.SX32 R11, R33, R3, 0x1, P4 ;  /* 0x00000003210b7211 */ /* 0x000fe200020f0eff */
[----:B------:R-:W-:Y:S01]  /*4e170*/  STG.E.U16 desc[UR4][R4.64], R24 ;  /* 0x0000001804007986 */ /* 0x000fe2000c101504 */
[----:B------:R-:W2:Y:S03]  /*4e180*/  LDC R19, c[0x0][0x278] ;  /* 0x00009e00ff137b82 */ /* 0x000ea60000000800 */
[----:B------:R-:W-:Y:S04]  /*4e190*/  STG.E.U16 desc[UR4][R6.64], R228 ;  /* 0x000000e406007986 */ /* 0x000fe8000c101504 */
[----:B------:R-:W-:Y:S01]  /*4e1a0*/  STG.E.U16 desc[UR4][R8.64], R22 ;  /* 0x0000001608007986 */ /* 0x000fe2000c101504 */
[----:B------:R-:W2:Y:S03]  /*4e1b0*/  LDC R18, c[0x0][0x278] ;  /* 0x00009e00ff127b82 */ /* 0x000ea60000000800 */
[----:B------:R4:W-:Y:S01]  /*4e1c0*/  STG.E.U16 desc[UR4][R10.64], R229 ;  /* 0x000000e50a007986 */ /* 0x0009e2000c101504 */
[----:B------:R-:W-:-:S04]  /*4e1d0*/  IMAD R27, R20, 0x3aa, RZ ;  /* 0x000003aa141b7824 */ /* 0x000fc800078e02ff */
[----:B------:R-:W2:Y:S01]  /*4e1e0*/  LDC R13, c[0x0][0x278] ;  /* 0x00009e00ff0d7b82 */ /* 0x000ea20000000800 */
[----:B---3--:R-:W-:-:S07]  /*4e1f0*/  IMAD R15, R15, 0x3a8, RZ ;  /* 0x000003a80f0f7824 */ /* 0x008fce00078e02ff */
[----:B----4-:R-:W3:Y:S01]  /*4e200*/  LDC R10, c[0x0][0x278] ;  /* 0x00009e00ff0a7b82 */ /* 0x010ee20000000800 */
[----:B------:R-:W-:Y:S01]  /*4e210*/  IMAD R5, R12, 0x1d3, RZ ;  /* 0x000001d30c057824 */ /* 0x000fe200078e02ff */
[----:B------:R-:W-:-:S06]  /*4e220*/  IADD3 R4, P0, R21, R2, RZ ;  /* 0x0000000215047210 */ /* 0x000fcc0007f1e0ff */
[----:B------:R-:W4:Y:S01]  /*4e230*/  LDC R20, c[0x0][0x278] ;  /* 0x00009e00ff147b82 */ /* 0x000f220000000800 */
[-C--:B------:R-:W-:Y:S01]  /*4e240*/  IADD3 R6, P3, R15, R2.reuse, RZ ;  /* 0x000000020f067210 */ /* 0x080fe20007f7e0ff */
[----:B------:R-:W-:Y:S01]  /*4e250*/  IMAD R9, R14, 0x1d5, RZ ;  /* 0x000001d50e097824 */ /* 0x000fe200078e02ff */
[----:B------:R-:W-:Y:S01]  /*4e260*/  IADD3 R8, P4, R27, R2, RZ ;  /* 0x000000021b087210 */ /* 0x000fe20007f9e0ff */
[----:B0-----:R-:W-:Y:S01]  /*4e270*/  IMAD R15, R16, 0x3ac, RZ ;  /* 0x000003ac100f7824 */ /* 0x001fe200078e02ff */
[-C--:B------:R-:W-:Y:S02]  /*4e280*/  LEA.HI.X.SX32 R5, R5, R3.reuse, 0x1, P0 ;  /* 0x0000000305057211 */ /* 0x080fe400000f0eff */
[----:B------:R-:W-:Y:S01]  /*4e290*/  PRMT R229, R229, 0x7632, R229 ;  /* 0x00007632e5e57816 */ /* 0x000fe200000000e5 */
[----:B------:R-:W0:Y:S01]  /*4e2a0*/  LDC R21, c[0x0][0x278] ;  /* 0x00009e00ff157b82 */ /* 0x000e220000000800 */
[-C--:B------:R-:W-:Y:S01]  /*4e2b0*/  LEA.HI.X.SX32 R7, R23, R3.reuse, 0x1, P3 ;  /* 0x0000000317077211 */ /* 0x080fe200018f0eff */
[----:B-1----:R-:W-:Y:S01]  /*4e2c0*/  IMAD R17, R17, 0x3ae, RZ ;  /* 0x000003ae11117824 */ /* 0x002fe200078e02ff */
[----:B------:R-:W-:Y:S01]  /*4e2d0*/  LEA.HI.X.SX32 R9, R9, R3, 0x1, P4 ;  /* 0x0000000309097211 */ /* 0x000fe200020f0eff */
[----:B------:R1:W-:Y:S01]  /*4e2e0*/  STG.E.U16 desc[UR4][R4.64], R229 ;  /* 0x000000e504007986 */ /* 0x0003e2000c101504 */
[----:B------:R-:W-:-:S03]  /*4e2f0*/  PRMT R14, R230, 0x7632, R14 ;  /* 0x00007632e60e7816 */ /* 0x000fc6000000000e */
[----:B------:R-:W0:Y:S01]  /*4e300*/  LDC R16, c[0x0][0x278] ;  /* 0x00009e00ff107b82 */ /* 0x000e220000000800 */
[----:B------:R1:W-:Y:S01]  /*4e310*/  STG.E.U16 desc[UR4][R6.64], R230 ;  /* 0x000000e606007986 */ /* 0x0003e2000c101504 */
[----:B--2---:R-:W-:-:S03]  /*4e320*/  IMAD R19, R19, 0x3b2, RZ ;  /* 0x000003b213137824 */ /* 0x004fc600078e02ff */
[----:B------:R2:W-:Y:S03]  /*4e330*/  STG.E.U16 desc[UR4][R8.64], R14 ;  /* 0x0000000e08007986 */ /* 0x0005e6000c101504 */
[----:B------:R-:W0:Y:S01]  /*4e340*/  LDC R12, c[0x0][0x278] ;  /* 0x00009e00ff0c7b82 */ /* 0x000e220000000800 */
[-C--:B-1----:R-:W-:Y:S02]  /*4e350*/  IADD3 R4, P3, R15, R2.reuse, RZ ;  /* 0x000000020f047210 */ /* 0x082fe40007f7e0ff */
[----:B------:R-:W-:-:S05]  /*4e360*/  IADD3 R6, P0, R17, R2, RZ ;  /* 0x0000000211067210 */ /* 0x000fca0007f1e0ff */
[----:B------:R-:W1:Y:S01]  /*4e370*/  LDC R22, c[0x0][0x278] ;  /* 0x00009e00ff167b82 */ /* 0x000e620000000800 */
[----:B------:R-:W-:Y:S01]  /*4e380*/  LEA.HI.X.SX32 R5, R37, R3, 0x1, P3 ;  /* 0x0000000325057211 */ /* 0x000fe200018f0eff */
[----:B------:R-:W-:Y:S02]  /*4e390*/  IMAD R7, R18, 0x3b0, RZ ;  /* 0x000003b012077824 */ /* 0x000fe400078e02ff */
[----:B------:R-:W-:-:S04]  /*4e3a0*/  IMAD R11, R13, 0x1d7, RZ ;  /* 0x000001d70d0b7824 */ /* 0x000fc800078e02ff */
[----:B------:R-:W1:Y:S01]  /*4e3b0*/  LDC R17, c[0x0][0x278] ;  /* 0x00009e00ff117b82 */ /* 0x000e620000000800 */
[----:B---3--:R-:W-:Y:S01]  /*4e3c0*/  IMAD R13, R10, 0x1d9, RZ ;  /* 0x000001d90a0d7824 */ /* 0x008fe200078e02ff */
[-C--:B------:R-:W-:Y:S01]  /*4e3d0*/  IADD3 R10, P4, R19, R2.reuse, RZ ;  /* 0x00000002130a7210 */ /* 0x080fe20007f9e0ff */
[----:B------:R4:W-:Y:S05]  /*4e3e0*/  STG.E.U16 desc[UR4][R4.64], R231 ;  /* 0x000000e704007986 */ /* 0x0009ea000c101504 */
[----:B--2---:R-:W2:Y:S01]  /*4e3f0*/  LDC R14, c[0x0][0x278] ;  /* 0x00009e00ff0e7b82 */ /* 0x004ea20000000800 */
[----:B------:R-:W-:Y:S02]  /*4e400*/  IADD3 R8, P3, R7, R2, RZ ;  /* 0x0000000207087210 */ /* 0x000fe40007f7e0ff */
[----:B------:R-:W-:-:S05]  /*4e410*/  LEA.HI.X.SX32 R7, R11, R3, 0x1, P0 ;  /* 0x000000030b077211 */ /* 0x000fca00000f0eff */
[----:B------:R-:W3:Y:S01]  /*4e420*/  LDC R18, c[0x0][0x278] ;  /* 0x00009e00ff127b82 */ /* 0x000ee20000000800 */
[----:B----4-:R-:W-:Y:S01]  /*4e430*/  IMAD R5, R20, 0x3b4, RZ ;  /* 0x000003b414057824 */ /* 0x010fe200078e02ff */
[----:B------:R-:W-:Y:S02]  /*4e440*/  LEA.HI.X.SX32 R11, R13, R3, 0x1, P4 ;  /* 0x000000030d0b7211 */ /* 0x000fe400020f0eff */
[----:B------:R-:W-:-:S04]  /*4e450*/  PRMT R23, R231, 0x7632, R23 ;  /* 0x00007632e7177816 */ /* 0x000fc80000000017 */
[----:B------:R-:W4:Y:S01]  /*4e460*/  LDC R19, c[0x0][0x278] ;  /* 0x00009e00ff137b82 */ /* 0x000f220000000800 */
[----:B------:R-:W-:-:S07]  /*4e470*/  LEA.HI.X.SX32 R9, R35, R3, 0x1, P3 ;  /* 0x0000000323097211 */ /* 0x000fce00018f0eff */
[----:B------:R-:W3:Y:S01]  /*4e480*/  LDC R20, c[0x0][0x278] ;  /* 0x00009e00ff147b82 */ /* 0x000ee20000000800 */
[----:B------:R-:W-:Y:S07]  /*4e490*/  STG.E.U16 desc[UR4][R6.64], R23 ;  /* 0x0000001706007986 */ /* 0x000fee000c101504 */
[----:B------:R-:W2:Y:S01]  /*4e4a0*/  LDC R13, c[0x0][0x278] ;  /* 0x00009e00ff0d7b82 */ /* 0x000ea20000000800 */
[----:B------:R1:W-:Y:S01]  /*4e4b0*/  STG.E.U16 desc[UR4][R8.64], R232 ;  /* 0x000000e808007986 */ /* 0x0003e2000c101504 */
[----:B0-----:R-:W-:-:S06]  /*4e4c0*/  IMAD R21, R21, 0x3b6, RZ ;  /* 0x000003b615157824 */ /* 0x001fcc00078e02ff */
[----:B------:R-:W0:Y:S01]  /*4e4d0*/  LDC R15, c[0x0][0x278] ;  /* 0x00009e00ff0f7b82 */ /* 0x000e220000000800 */
[----:B------:R-:W-:Y:S02]  /*4e4e0*/  PRMT R24, R232, 0x7632, R24 ;  /* 0x00007632e8187816 */ /* 0x000fe40000000018 */
[----:B------:R-:W-:Y:S01]  /*4e4f0*/  IADD3 R4, P3, R5, R2, RZ ;  /* 0x0000000205047210 */ /* 0x000fe20007f7e0ff */
[----:B-1----:R-:W-:-:S04]  /*4e500*/  IMAD R9, R16, 0x3b8, RZ ;  /* 0x000003b810097824 */ /* 0x002fc800078e02ff */
[----:B------:R-:W1:Y:S01]  /*4e510*/  LDC R16, c[0x0][0x278] ;  /* 0x00009e00ff107b82 */ /* 0x000e620000000800 */
[----:B------:R-:W-:Y:S01]  /*4e520*/  IMAD R7, R12, 0x1db, RZ ;  /* 0x000001db0c077824 */ /* 0x000fe200078e02ff */
[-C--:B------:R-:W-:Y:S01]  /*4e530*/  IADD3 R6, P0, R21, R2.reuse, RZ ;  /* 0x0000000215067210 */ /* 0x080fe20007f1e0ff */
[----:B------:R-:W-:Y:S01]  /*4e540*/  IMAD R23, R22, 0x3ba, RZ ;  /* 0x000003ba16177824 */ /* 0x000fe200078e02ff */
[-C--:B------:R-:W-:Y:S01]  /*4e550*/  LEA.HI.X.SX32 R5, R36, R3.reuse, 0x1, P3 ;  /* 0x0000000324057211 */ /* 0x080fe200018f0eff */
[----:B------:R-:W-:Y:S01]  /*4e560*/  IMAD R21, R17, 0x3bc, RZ ;  /* 0x000003bc11157824 */ /* 0x000fe200078e02ff */
[----:B------:R2:W-:Y:S01]  /*4e570*/  STG.E.U16 desc[UR4][R10.64], R24 ;  /* 0x000000180a007986 */ /* 0x0005e2000c101504 */
[----:B------:R-:W-:Y:S01]  /*4e580*/  IADD3 R8, P3, R9, R2, RZ ;  /* 0x0000000209087210 */ /* 0x000fe20007f7e0ff */
[----:B------:R-:W1:Y:S01]  /*4e590*/  LDC R17, c[0x0][0x278] ;  /* 0x00009e00ff117b82 */ /* 0x000e620000000800 */
[-C--:B------:R-:W-:Y:S02]  /*4e5a0*/  LEA.HI.X.SX32 R7, R7, R3.reuse, 0x1, P0 ;  /* 0x0000000307077211 */ /* 0x080fe400000f0eff */
[----:B------:R-:W-:Y:S01]  /*4e5b0*/  PRMT R22, R233, 0x7632, R22 ;  /* 0x00007632e9167816 */ /* 0x000fe20000000016 */
[----:B------:R3:W-:Y:S01]  /*4e5c0*/  STG.E.U16 desc[UR4][R4.64], R233 ;  /* 0x000000e904007986 */ /* 0x0007e2000c101504 */
[----:B------:R-:W-:Y:S01]  /*4e5d0*/  LEA.HI.X.SX32 R9, R40, R3, 0x1, P3 ;  /* 0x0000000328097211 */ /* 0x000fe200018f0eff */
[----:B----4-:R-:W-:-:S02]  /*4e5e0*/  IMAD R19, R19, 0x3c0, RZ ;  /* 0x000003c013137824 */ /* 0x010fc400078e02ff */
[----:B--2---:R-:W-:Y:S01]  /*4e5f0*/  IMAD R13, R13, 0x1df, RZ ;  /* 0x000001df0d0d7824 */ /* 0x004fe200078e02ff */
[----:B------:R-:W2:Y:S01]  /*4e600*/  LDC R12, c[0x0][0x278] ;  /* 0x00009e00ff0c7b82 */ /* 0x000ea20000000800 */
[----:B------:R-:W-:Y:S01]  /*4e610*/  IMAD R11, R14, 0x1dd, RZ ;  /* 0x000001dd0e0b7824 */ /* 0x000fe200078e02ff */
[----:B------:R-:W-:Y:S01]  /*4e620*/  IADD3 R10, P4, R23, R2, RZ ;  /* 0x00000002170a7210 */ /* 0x000fe20007f9e0ff */
[----:B------:R4:W-:Y:S01]  /*4e630*/  STG.E.U16 desc[UR4][R6.64], R22 ;  /* 0x0000001606007986 */ /* 0x0009e2000c101504 */
[----:B------:R-:W-:-:S04]  /*4e640*/  PRMT R23, R234, 0x7632, R23 ;  /* 0x00007632ea177816 */ /* 0x000fc80000000017 */
[----:B------:R-:W2:Y:S01]  /*4e650*/  LDC R14, c[0x0][0x278] ;  /* 0x00009e00ff0e7b82 */ /* 0x000ea20000000800 */
[----:B---3--:R-:W-:Y:S01]  /*4e660*/  IMAD R5, R18, 0x3be, RZ ;  /* 0x000003be12057824 */ /* 0x008fe200078e02ff */
[-C--:B------:R-:W-:Y:S02]  /*4e670*/  LEA.HI.X.SX32 R11, R11, R3.reuse, 0x1, P4 ;  /* 0x000000030b0b7211 */ /* 0x080fe400020f0eff */
[-C--:B------:R-:W-:Y:S01]  /*4e680*/  IADD3 R4, P3, R21, R2.reuse, RZ ;  /* 0x0000000215047210 */ /* 0x080fe20007f7e0ff */
[----:B------:R3:W-:Y:S01]  /*4e690*/  STG.E.U16 desc[UR4][R8.64], R234 ;  /* 0x000000ea08007986 */ /* 0x0007e2000c101504 */
[----:B----4-:R-:W-:Y:S01]  /*4e6a0*/  IMAD R7, R20, 0x3c2, RZ ;  /* 0x000003c214077824 */ /* 0x010fe200078e02ff */
[----:B------:R-:W-:Y:S02]  /*4e6b0*/  IADD3 R6, P0, R5, R2, RZ ;  /* 0x0000000205067210 */ /* 0x000fe40007f1e0ff */
[----:B------:R0:W-:Y:S01]  /*4e6c0*/  STG.E.U16 desc[UR4][R10.64], R23 ;  /* 0x000000170a007986 */ /* 0x0001e2000c101504 */
[----:B------:R-:W-:Y:S01]  /*4e6d0*/  LEA.HI.X.SX32 R5, R39, R3, 0x1, P3 ;  /* 0x0000000327057211 */ /* 0x000fe200018f0eff */
[----:B------:R-:W4:Y:S01]  /*4e6e0*/  LDC R18, c[0x0][0x278] ;  /* 0x00009e00ff127b82 */ /* 0x000f220000000800 */
[----:B------:R-:W-:-:S02]  /*4e6f0*/  PRMT R20, R235, 0x7632, R20 ;  /* 0x00007632eb147816 */ /* 0x000fc40000000014 */
[-C--:B---3--:R-:W-:Y:S01]  /*4e700*/  IADD3 R8, P3, R19, R2.reuse, RZ ;  /* 0x0000000213087210 */ /* 0x088fe20007f7e0ff */
[----:B0-----:R-:W-:Y:S01]  /*4e710*/  IMAD R11, R15, 0x1e1, RZ ;  /* 0x000001e10f0b7824 */ /* 0x001fe200078e02ff */
[----:B------:R-:W-:-:S03]  /*4e720*/  IADD3 R10, P4, R7, R2, RZ ;  /* 0x00000002070a7210 */ /* 0x000fc60007f9e0ff */
[----:B------:R-:W0:Y:S01]  /*4e730*/  LDC R15, c[0x0][0x278] ;  /* 0x00009e00ff0f7b82 */ /* 0x000e220000000800 */
[-C--:B------:R-:W-:Y:S02]  /*4e740*/  LEA.HI.X.SX32 R7, R13, R3.reuse, 0x1, P0 ;  /* 0x000000030d077211 */ /* 0x080fe400000f0eff */
[-C--:B------:R-:W-:Y:S01]  /*4e750*/  LEA.HI.X.SX32 R9, R25, R3.reuse, 0x1, P3 ;  /* 0x0000000319097211 */ /* 0x080fe200018f0eff */
[----:B------:R3:W-:Y:S01]  /*4e760*/  STG.E.U16 desc[UR4][R4.64], R235 ;  /* 0x000000eb04007986 */ /* 0x0007e2000c101504 */
[----:B------:R-:W-:Y:S02]  /*4e770*/  LEA.HI.X.SX32 R11, R11, R3, 0x1, P4 ;  /* 0x000000030b0b7211 */ /* 0x000fe400020f0eff */
[----:B------:R-:W-:Y:S01]  /*4e780*/  PRMT R22, R236, 0x7632, R22 ;  /* 0x00007632ec167816 */ /* 0x000fe20000000016 */
[----:B------:R-:W4:Y:S01]  /*4e790*/  LDC R13, c[0x0][0x278] ;  /* 0x00009e00ff0d7b82 */ /* 0x000f220000000800 */
[----:B------:R-:W-:Y:S01]  /*4e7a0*/  STG.E.U16 desc[UR4][R6.64], R20 ;  /* 0x0000001406007986 */ /* 0x000fe2000c101504 */
[----:B-1----:R-:W-:-:S03]  /*4e7b0*/  IMAD R17, R17, 0x3c8, RZ ;  /* 0x000003c811117824 */ /* 0x002fc600078e02ff */
[----:B------:R1:W-:Y:S03]  /*4e7c0*/  STG.E.U16 desc[UR4][R8.64], R236 ;  /* 0x000000ec08007986 */ /* 0x0003e6000c101504 */
[----:B------:R-:W4:Y:S01]  /*4e7d0*/  LDC R19, c[0x0][0x278] ;  /* 0x00009e00ff137b82 */ /* 0x000f220000000800 */
[----:B---3--:R-:W-:Y:S01]  /*4e7e0*/  IMAD R5, R16, 0x3c6, RZ ;  /* 0x000003c610057824 */ /* 0x008fe200078e02ff */
[----:B------:R3:W-:Y:S06]  /*4e7f0*/  STG.E.U16 desc[UR4][R10.64], R22 ;  /* 0x000000160a007986 */ /* 0x0007ec000c101504 */
[----:B------:R-:W4:Y:S01]  /*4e800*/  LDC R16, c[0x0][0x278] ;  /* 0x00009e00ff107b82 */ /* 0x000f220000000800 */
[----:B--2---:R-:W-:Y:S01]  /*4e810*/  IMAD R21, R14, 0x3c4, RZ ;  /* 0x000003c40e157824 */ /* 0x004fe200078e02ff */
[----:B-1----:R-:W-:-:S06]  /*4e820*/  IADD3 R8, P4, R17, R2, RZ ;  /* 0x0000000211087210 */ /* 0x002fcc0007f9e0ff */
[----:B---3--:R-:W1:Y:S01]  /*4e830*/  LDC R10, c[0x0][0x278] ;  /* 0x00009e00ff0a7b82 */ /* 0x008e620000000800 */
[-C--:B------:R-:W-:Y:S01]  /*4e840*/  IADD3 R4, P0, R21, R2.reuse, RZ ;  /* 0x0000000215047210 */ /* 0x080fe20007f1e0ff */
[----:B------:R-:W-:Y:S01]  /*4e850*/  IMAD R7, R12, 0x1e3, RZ ;  /* 0x000001e30c077824 */ /* 0x000fe200078e02ff */
[----:B------:R-:W-:-:S05]  /*4e860*/  IADD3 R6, P3, R5, R2, RZ ;  /* 0x0000000205067210 */ /* 0x000fca0007f7e0ff */
[----:B------:R-:W2:Y:S01]  /*4e870*/  LDC R17, c[0x0][0x278] ;  /* 0x00009e00ff117b82 */ /* 0x000ea20000000800 */
[-C--:B------:R-:W-:Y:S01]  /*4e880*/  LEA.HI.X.SX32 R5, R38, R3.reuse, 0x1, P0 ;  /* 0x0000000326057211 */ /* 0x080fe200000f0eff */
[----:B0-----:R-:W-:Y:S01]  /*4e890*/  IMAD R11, R15, 0x3ca, RZ ;  /* 0x000003ca0f0b7824 */ /* 0x001fe200078e02ff */
[-C--:B------:R-:W-:Y:S02]  /*4e8a0*/  LEA.HI.X.SX32 R7, R7, R3.reuse, 0x1, P3 ;  /* 0x0000000307077211 */ /* 0x080fe400018f0eff */
[----:B------:R-:W-:Y:S01]  /*4e8b0*/  PRMT R22, R237, 0x7632, R22 ;  /* 0x00007632ed167816 */ /* 0x000fe20000000016 */
[----:B------:R0:W-:Y:S01]  /*4e8c0*/  STG.E.U16 desc[UR4][R4.64], R237 ;  /* 0x000000ed04007986 */ /* 0x0001e2000c101504 */
[----:B------:R-:W-:Y:S01]  /*4e8d0*/  LEA.HI.X.SX32 R9, R43, R3, 0x1, P4 ;  /* 0x000000032b097211 */ /* 0x000fe200020f0eff */
[----:B----4-:R-:W-:Y:S01]  /*4e8e0*/  IMAD R21, R18, 0x3cc, RZ ;  /* 0x000003cc12157824 */ /* 0x010fe200078e02ff */
[----:B------:R-:W3:Y:S01]  /*4e8f0*/  LDC R15, c[0x0][0x278] ;  /* 0x00009e00ff0f7b82 */ /* 0x000ee20000000800 */
[----:B------:R-:W-:Y:S01]  /*4e900*/  IMAD R19, R19, 0x3ce, RZ ;  /* 0x000003ce13137824 */ /* 0x000fe200078e02ff */
[----:B------:R4:W-:Y:S01]  /*4e910*/  STG.E.U16 desc[UR4][R6.64], R22 ;  /* 0x0000001606007986 */ /* 0x0009e2000c101504 */
[----:B------:R-:W-:-:S05]  /*4e920*/  PRMT R23, R238, 0x7632, R23 ;  /* 0x00007632ee177816 */ /* 0x000fca0000000017 */
[----:B------:R-:W3:Y:S01]  /*4e930*/  LDC R20, c[0x0][0x278] ;  /* 0x00009e00ff147b82 */ /* 0x000ee20000000800 */
[----:B0-----:R-:W-:Y:S01]  /*4e940*/  IMAD R5, R13, 0x1e5, RZ ;  /* 0x000001e50d057824 */ /* 0x001fe200078e02ff */
[-C--:B------:R-:W-:Y:S01]  /*4e950*/  IADD3 R4, P3, R11, R2.reuse, RZ ;  /* 0x000000020b047210 */ /* 0x080fe20007f7e0ff */
[----:B------:R-:W-:Y:S01]  /*4e960*/  IMAD R11, R16, 0x3d0, RZ ;  /* 0x000003d0100b7824 */ /* 0x000fe200078e02ff */
[----:B------:R1:W-:Y:S01]  /*4e970*/  STG.E.U16 desc[UR4][R8.64], R238 ;  /* 0x000000ee08007986 */ /* 0x0003e2000c101504 */
[-C--:B----4-:R-:W-:Y:S02]  /*4e980*/  IADD3 R6, P0, R21, R2.reuse, RZ ;  /* 0x0000000215067210 */ /* 0x090fe40007f1e0ff */
[-C--:B------:R-:W-:Y:S01]  /*4e990*/  LEA.HI.X.SX32 R5, R5, R3.reuse, 0x1, P3 ;  /* 0x0000000305057211 */ /* 0x080fe200018f0eff */
[----:B------:R-:W0:Y:S01]  /*4e9a0*/  LDC R12, c[0x0][0x278] ;  /* 0x00009e00ff0c7b82 */ /* 0x000e220000000800 */
[----:B------:R-:W-:Y:S01]  /*4e9b0*/  LEA.HI.X.SX32 R7, R41, R3, 0x1, P0 ;  /* 0x0000000329077211 */ /* 0x000fe200000f0eff */
[----:B-1----:R-:W-:Y:S01]  /*4e9c0*/  IMAD R9, R10, 0x1e7, RZ ;  /* 0x000001e70a097824 */ /* 0x002fe200078e02ff */
[----:B------:R-:W-:-:S05]  /*4e9d0*/  IADD3 R8, P3, R19, R2, RZ ;  /* 0x0000000213087210 */ /* 0x000fca0007f7e0ff */
[----:B------:R-:W1:Y:S01]  /*4e9e0*/  LDC R14, c[0x0][0x278] ;  /* 0x00009e00ff0e7b82 */ /* 0x000e620000000800 */
[----:B------:R-:W-:Y:S02]  /*4e9f0*/  IADD3 R10, P4, R11, R2, RZ ;  /* 0x000000020b0a7210 */ /* 0x000fe40007f9e0ff */
[-C--:B------:R-:W-:Y:S02]  /*4ea00*/  LEA.HI.X.SX32 R9, R9, R3.reuse, 0x1, P3 ;  /* 0x0000000309097211 */ /* 0x080fe400018f0eff */
[----:B------:R-:W-:Y:S01]  /*4ea10*/  PRMT R22, R239, 0x7632, R22 ;  /* 0x00007632ef167816 */ /* 0x000fe20000000016 */
[----:B--2---:R-:W-:Y:S01]  /*4ea20*/  IMAD R21, R17, 0x3d2, RZ ;  /* 0x000003d211157824 */ /* 0x004fe200078e02ff */
[----:B------:R-:W-:Y:S01]  /*4ea30*/  LEA.HI.X.SX32 R11, R42, R3, 0x1, P4 ;  /* 0x000000032a0b7211 */ /* 0x000fe200020f0eff */
[----:B------:R-:W2:Y:S01]  /*4ea40*/  LDC R16, c[0x0][0x278] ;  /* 0x00009e00ff107b82 */ /* 0x000ea20000000800 */
[----:B------:R-:W-:Y:S04]  /*4ea50*/  STG.E.U16 desc[UR4][R4.64], R23 ;  /* 0x0000001704007986 */ /* 0x000fe8000c101504 */
[----:B------:R-:W-:Y:S03]  /*4ea60*/  STG.E.U16 desc[UR4][R6.64], R239 ;  /* 0x000000ef06007986 */ /* 0x000fe6000c101504 */
[----:B------:R-:W4:Y:S01]  /*4ea70*/  LDC R17, c[0x0][0x278] ;  /* 0x00009e00ff117b82 */ /* 0x000f220000000800 */
[----:B------:R-:W-:Y:S04]  /*4ea80*/  STG.E.U16 desc[UR4][R8.64], R22 ;  /* 0x0000001608007986 */ /* 0x000fe8000c101504 */
[----:B------:R3:W-:Y:S03]  /*4ea90*/  STG.E.U16 desc[UR4][R10.64], R240 ;  /* 0x000000f00a007986 */ /* 0x0007e6000c101504 */
[----:B------:R-:W4:Y:S08]  /*4eaa0*/  LDC R13, c[0x0][0x278] ;  /* 0x00009e00ff0d7b82 */ /* 0x000f300000000800 */
[----:B------:R-:W4:Y:S08]  /*4eab0*/  LDC R18, c[0x0][0x278] ;  /* 0x00009e00ff127b82 */ /* 0x000f300000000800 */
[----:B---3--:R-:W3:Y:S01]  /*4eac0*/  LDC R10, c[0x0][0x278] ;  /* 0x00009e00ff0a7b82 */ /* 0x008ee20000000800 */
[----:B------:R-:W-:-:S07]  /*4ead0*/  IMAD R15, R15, 0x3d4, RZ ;  /* 0x000003d40f0f7824 */ /* 0x000fce00078e02ff */
[----:B------:R-:W3:Y:S01]  /*4eae0*/  LDC R19, c[0x0][0x278] ;  /* 0x00009e00ff137b82 */ /* 0x000ee20000000800 */
[----:B------:R-:W-:Y:S01]  /*4eaf0*/  IMAD R23, R20, 0x3d6, RZ ;  /* 0x000003d614177824 */ /* 0x000fe200078e02ff */
[-C--:B------:R-:W-:Y:S01]  /*4eb00*/  IADD3 R4, P0, R21, R2.reuse, RZ ;  /* 0x0000000215047210 */ /* 0x080fe20007f1e0ff */
[----:B0-----:R-:W-:Y:S01]  /*4eb10*/  IMAD R5, R12, 0x1e9, RZ ;  /* 0x000001e90c057824 */ /* 0x001fe200078e02ff */
[----:B------:R-:W-:-:S04]  /*4eb20*/  IADD3 R6, P3, R15, R2, RZ ;  /* 0x000000020f067210 */ /* 0x000fc80007f7e0ff */
[----:B------:R-:W0:Y:S01]  /*4eb30*/  LDC R20, c[0x0][0x278] ;  /* 0x00009e00ff147b82 */ /* 0x000e220000000800 */
[----:B-1----:R-:W-:Y:S01]  /*4eb40*/  IMAD R9, R14, 0x1eb, RZ ;  /* 0x000001eb0e097824 */ /* 0x002fe200078e02ff */
[----:B------:R-:W-:Y:S01]  /*4eb50*/  IADD3 R8, P4, R23, R2, RZ ;  /* 0x0000000217087210 */ /* 0x000fe20007f9e0ff */
[----:B--2---:R-:W-:-:S05]  /*4eb60*/  IMAD R15, R16, 0x3d8, RZ ;  /* 0x000003d8100f7824 */ /* 0x004fca00078e02ff */
[----:B------:R-:W1:Y:S01]  /*4eb70*/  LDC R21, c[0x0][0x278] ;  /* 0x00009e00ff157b82 */ /* 0x000e620000000800 */
[----:B----4-:R-:W-:Y:S01]  /*4eb80*/  IMAD R17, R17, 0x3de, RZ ;  /* 0x000003de11117824 */ /* 0x010fe200078e02ff */
[----:B------:R-:W-:Y:S01]  /*4eb90*/  LEA.HI.X.SX32 R5, R5, R3, 0x1, P0 ;  /* 0x0000000305057211 */ /* 0x000fe200000f0eff */
[----:B------:R-:W-:Y:S01]  /*4eba0*/  IMAD R11, R13, 0x1ed, RZ ;  /* 0x000001ed0d0b7824 */ /* 0x000fe200078e02ff */
[----:B------:R-:W-:-:S04]  /*4ebb0*/  PRMT R240, R240, 0x7632, R240 ;  /* 0x00007632f0f07816 */ /* 0x000fc800000000f0 */
[----:B------:R-:W2:Y:S01]  /*4ebc0*/  LDC R16, c[0x0][0x278] ;  /* 0x00009e00ff107b82 */ /* 0x000ea20000000800 */
[----:B------:R-:W-:Y:S01]  /*4ebd0*/  LEA.HI.X.SX32 R9, R9, R3, 0x1, P4 ;  /* 0x0000000309097211 */ /* 0x000fe200020f0eff */
[----:B---3--:R-:W-:Y:S01]  /*4ebe0*/  IMAD R13, R10, 0x1ef, RZ ;  /* 0x000001ef0a0d7824 */ /* 0x008fe200078e02ff */
[----:B------:R-:W-:-:S05]  /*4ebf0*/  IADD3 R10, P4, R17, R2, RZ ;  /* 0x00000002110a7210 */ /* 0x000fca0007f9e0ff */
[----:B------:R-:W3:Y:S01]  /*4ec00*/  LDC R22, c[0x0][0x278] ;  /* 0x00009e00ff167b82 */ /* 0x000ee20000000800 */
[----:B------:R-:W-:Y:S01]  /*4ec10*/  LEA.HI.X.SX32 R7, R45, R3, 0x1, P3 ;  /* 0x000000032d077211 */ /* 0x000fe200018f0eff */
[----:B------:R4:W-:Y:S01]  /*4ec20*/  STG.E.U16 desc[UR4][R4.64], R240 ;  /* 0x000000f004007986 */ /* 0x0009e2000c101504 */
[----:B------:R-:W-:-:S05]  /*4ec30*/  PRMT R24, R241, 0x7632, R24 ;  /* 0x00007632f1187816 */ /* 0x000fca0000000018 */
[----:B------:R-:W3:Y:S01]  /*4ec40*/  LDC R12, c[0x0][0x278] ;  /* 0x00009e00ff0c7b82 */ /* 0x000ee20000000800 */
[----:B------:R-:W-:Y:S02]  /*4ec50*/  IMAD R23, R18, 0x3da, RZ ;  /* 0x000003da12177824 */ /* 0x000fe400078e02ff */
[----:B------:R-:W-:-:S05]  /*4ec60*/  IMAD R19, R19, 0x3dc, RZ ;  /* 0x000003dc13137824 */ /* 0x000fca00078e02ff */
[----:B------:R-:W3:Y:S01]  /*4ec70*/  LDC R14, c[0x0][0x278] ;  /* 0x00009e00ff0e7b82 */ /* 0x000ee20000000800 */
[----:B----4-:R-:W-:-:S07]  /*4ec80*/  IADD3 R4, P3, R15, R2, RZ ;  /* 0x000000020f047210 */ /* 0x010fce0007f7e0ff */
[----:B------:R-:W4:Y:S01]  /*4ec90*/  LDC R17, c[0x0][0x278] ;  /* 0x00009e00ff117b82 */ /* 0x000f220000000800 */
[----:B------:R-:W-:Y:S01]  /*4eca0*/  LEA.HI.X.SX32 R5, R55, R3, 0x1, P3 ;  /* 0x0000000337057211 */ /* 0x000fe200018f0eff */
[----:B------:R0:W-:Y:S04]  /*4ecb0*/  STG.E.U16 desc[UR4][R6.64], R241 ;  /* 0x000000f106007986 */ /* 0x0001e8000c101504 */
[----:B------:R1:W-:Y:S02]  /*4ecc0*/  STG.E.U16 desc[UR4][R8.64], R24 ;  /* 0x0000001808007986 */ /* 0x0003e4000c101504 */
[----:B------:R-:W4:Y:S02]  /*4ecd0*/  LDC R18, c[0x0][0x278] ;  /* 0x00009e00ff127b82 */ /* 0x000f240000000800 */
[----:B------:R2:W-:Y:S01]  /*4ece0*/  STG.E.U16 desc[UR4][R4.64], R242 ;  /* 0x000000f204007986 */ /* 0x0005e2000c101504 */
[----:B0-----:R-:W-:Y:S01]  /*4ecf0*/  IADD3 R6, P0, R23, R2, RZ ;  /* 0x0000000217067210 */ /* 0x001fe20007f1e0ff */
[----:B------:R-:W-:-:S04]  /*4ed00*/  IMAD R23, R20, 0x3e0, RZ ;  /* 0x000003e014177824 */ /* 0x000fc800078e02ff */
[----:B------:R-:W0:Y:S01]  /*4ed10*/  LDC R15, c[0x0][0x278] ;  /* 0x00009e00ff0f7b82 */ /* 0x000e220000000800 */
[----:B-1----:R-:W-:Y:S02]  /*4ed20*/  IADD3 R8, P3, R19, R2, RZ ;  /* 0x0000000213087210 */ /* 0x002fe40007f7e0ff */
[-C--:B------:R-:W-:Y:S02]  /*4ed30*/  LEA.HI.X.SX32 R7, R11, R3.reuse, 0x1, P0 ;  /* 0x000000030b077211 */ /* 0x080fe400000f0eff */
[----:B--2---:R-:W-:Y:S01]  /*4ed40*/  PRMT R5, R242, 0x7632, R5 ;  /* 0x00007632f2057816 */ /* 0x004fe20000000005 */
[----:B------:R-:W-:Y:S01]  /*4ed50*/  IMAD R21, R21, 0x3e2, RZ ;  /* 0x000003e215157824 */ /* 0x000fe200078e02ff */
[-C--:B------:R-:W-:Y:S01]  /*4ed60*/  LEA.HI.X.SX32 R9, R54, R3.reuse, 0x1, P3 ;  /* 0x0000000336097211 */ /* 0x080fe200018f0eff */
[----:B------:R-:W1:Y:S01]  /*4ed70*/  LDC R19, c[0x0][0x278] ;  /* 0x00009e00ff137b82 */ /* 0x000e620000000800 */
[----:B------:R-:W-:Y:S01]  /*4ed80*/  LEA.HI.X.SX32 R11, R13, R3, 0x1, P4 ;  /* 0x000000030d0b7211 */ /* 0x000fe200020f0eff */
[----:B------:R2:W-:Y:S01]  /*4ed90*/  STG.E.U16 desc[UR4][R6.64], R5 ;  /* 0x0000000506007986 */ /* 0x0005e2000c101504 */
[----:B------:R-:W-:-:S02]  /*4eda0*/  PRMT R24, R243, 0x7632, R24 ;  /* 0x00007632f3187816 */ /* 0x000fc40000000018 */
[-C--:B------:R-:W-:Y:S01]  /*4edb0*/  IADD3 R4, P3, R23, R2.reuse, RZ ;  /* 0x0000000217047210 */ /* 0x080fe20007f7e0ff */
[----:B------:R2:W-:Y:S01]  /*4edc0*/  STG.E.U16 desc[UR4][R8.64], R243 ;  /* 0x000000f308007986 */ /* 0x0005e2000c101504 */
[----:B------:R-:W-:Y:S01]  /*4edd0*/  IMAD R23, R16, 0x3e4, RZ ;  /* 0x000003e410177824 */ /* 0x000fe200078e02ff */
[----:B------:R-:W0:Y:S01]  /*4ede0*/  LDC R20, c[0x0][0x278] ;  /* 0x00009e00ff147b82 */ /* 0x000e220000000800 */
[----:B---3--:R-:W-:Y:S01]  /*4edf0*/  IMAD R13, R12, 0x1f1, RZ ;  /* 0x000001f10c0d7824 */ /* 0x008fe200078e02ff */
[----:B------:R3:W-:Y:S01]  /*4ee00*/  STG.E.U16 desc[UR4][R10.64], R24 ;  /* 0x000000180a007986 */ /* 0x0007e2000c101504 */
[-C--:B--2---:R-:W-:Y:S01]  /*4ee10*/  LEA.HI.X.SX32 R5, R44, R3.reuse, 0x1, P3 ;  /* 0x000000032c057211 */ /* 0x084fe200018f0eff */
[----:B------:R-:W-:Y:S01]  /*4ee20*/  IMAD R9, R22, 0x3e6, RZ ;  /* 0x000003e616097824 */ /* 0x000fe200078e02ff */
[-C--:B------:R-:W-:Y:S01]  /*4ee30*/  IADD3 R8, P0, R21, R2.reuse, RZ ;  /* 0x0000000215087210 */ /* 0x080fe20007f1e0ff */
[----:B------:R-:W-:Y:S02]  /*4ee40*/  IMAD R7, R14, 0x1f3, RZ ;  /* 0x000001f30e077824 */ /* 0x000fe400078e02ff */
[----:B------:R-:W2:Y:S01]  /*4ee50*/  LDC R21, c[0x0][0x278] ;  /* 0x00009e00ff157b82 */ /* 0x000ea20000000800 */
[-C--:B---3--:R-:W-:Y:S01]  /*4ee60*/  IADD3 R10, P3, R23, R2.reuse, RZ ;  /* 0x00000002170a7210 */ /* 0x088fe20007f7e0ff */
[----:B----4-:R-:W-:Y:S01]  /*4ee70*/  IMAD R23, R17, 0x3e8, RZ ;  /* 0x000003e811177824 */ /* 0x010fe200078e02ff */
[----:B------:R-:W-:Y:S01]  /*4ee80*/  IADD3 R12, P4, R9, R2, RZ ;  /* 0x00000002090c7210 */ /* 0x000fe20007f9e0ff */
[----:B------:R-:W-:Y:S01]  /*4ee90*/  STG.E.U16 desc[UR4][R4.64], R248 ;  /* 0x000000f804007986 */ /* 0x000fe2000c101504 */
[----:B------:R-:W-:-:S03]  /*4eea0*/  LEA.HI.X.SX32 R9, R13, R3, 0x1, P0 ;  /* 0x000000030d097211 */ /* 0x000fc600000f0eff */
[----:B------:R-:W3:Y:S01]  /*4eeb0*/  LDC R17, c[0x0][0x278] ;  /* 0x00009e00ff117b82 */ /* 0x000ee20000000800 */
[----:B------:R-:W-:Y:S02]  /*4eec0*/  LEA.HI.X.SX32 R13, R7, R3, 0x1, P4 ;  /* 0x00000003070d7211 */ /* 0x000fe400020f0eff */
[----:B------:R-:W4:Y:S01]  /*4eed0*/  LDS.128 R4, [R0] ;  /* 0x0000000000047984 */ /* 0x000f220000000c00 */
[----:B------:R-:W-:-:S04]  /*4eee0*/  PRMT R16, R248, 0x7632, R16 ;  /* 0x00007632f8107816 */ /* 0x000fc80000000010 */
[----:B------:R-:W4:Y:S01]  /*4eef0*/  LDC R14, c[0x0][0x278] ;  /* 0x00009e00ff0e7b82 */ /* 0x000f220000000800 */
[----:B------:R-:W-:Y:S01]  /*4ef00*/  LEA.HI.X.SX32 R11, R58, R3, 0x1, P3 ;  /* 0x000000033a0b7211 */ /* 0x000fe200018f0eff */
[----:B------:R-:W-:Y:S01]  /*4ef10*/  IMAD R25, R18, 0x3ea, RZ ;  /* 0x000003ea12197824 */ /* 0x000fe200078e02ff */
[----:B------:R0:W-:Y:S01]  /*4ef20*/  STG.E.U16 desc[UR4][R8.64], R16 ;  /* 0x0000001008007986 */ /* 0x0001e2000c101504 */
[----:B------:R-:W-:Y:S01]  /*4ef30*/  PRMT R24, R249, 0x7632, R24 ;  /* 0x00007632f9187816 */ /* 0x000fe20000000018 */
[----:B-1----:R-:W-:Y:S02]  /*4ef40*/  IMAD R19, R19, 0x3ec, RZ ;  /* 0x000003ec13137824 */ /* 0x002fe400078e02ff */
[----:B------:R1:W-:Y:S01]  /*4ef50*/  STG.E.U16 desc[UR4][R10.64], R249 ;  /* 0x000000f90a007986 */ /* 0x0003e2000c101504 */
[----:B------:R-:W4:Y:S01]  /*4ef60*/  LDC R22, c[0x0][0x278] ;  /* 0x00009e00ff167b82 */ /* 0x000f220000000800 */
[----:B--2---:R-:W-:Y:S02]  /*4ef70*/  IMAD R21, R21, 0x3f0, RZ ;  /* 0x000003f015157824 */ /* 0x004fe400078e02ff */
[----:B------:R2:W-:Y:S01]  /*4ef80*/  STG.E.U16 desc[UR4][R12.64], R24 ;  /* 0x000000180c007986 */ /* 0x0005e2000c101504 */
[----:B0-----:R-:W-:-:S04]  /*4ef90*/  IADD3 R8, P0, R23, R2, RZ ;  /* 0x0000000217087210 */ /* 0x001fc80007f1e0ff */
[----:B------:R-:W0:Y:S01]  /*4efa0*/  LDC R18, c[0x0][0x278] ;  /* 0x00009e00ff127b82 */ /* 0x000e220000000800 */
[----:B-1----:R-:W-:Y:S01]  /*4efb0*/  IMAD R11, R15, 0x1f5, RZ ;  /* 0x000001f50f0b7824 */ /* 0x002fe200078e02ff */
[----:B------:R-:W-:Y:S02]  /*4efc0*/  IADD3 R10, P3, R25, R2, RZ ;  /* 0x00000002190a7210 */ /* 0x000fe40007f7e0ff */
[----:B------:R-:W-:-:S04]  /*4efd0*/  LEA.HI.X.SX32 R9, R57, R3, 0x1, P0 ;  /* 0x0000000339097211 */ /* 0x000fc800000f0eff */
[----:B------:R-:W1:Y:S01]  /*4efe0*/  LDC R15, c[0x0][0x278] ;  /* 0x00009e00ff0f7b82 */ /* 0x000e620000000800 */
[----:B------:R-:W-:Y:S02]  /*4eff0*/  LEA.HI.X.SX32 R11, R11, R3, 0x1, P3 ;  /* 0x000000030b0b7211 */ /* 0x000fe400018f0eff */
[----:B--2---:R-:W-:Y:S02]  /*4f000*/  PRMT R24, R250, 0x7632, R24 ;  /* 0x00007632fa187816 */ /* 0x004fe40000000018 */
[----:B------:R-:W-:Y:S01]  /*4f010*/  IADD3 R12, P4, R19, R2, RZ ;  /* 0x00000002130c7210 */ /* 0x000fe20007f9e0ff */
[----:B------:R4:W-:Y:S02]  /*4f020*/  STG.E.U16 desc[UR4][R8.64], R250 ;  /* 0x000000fa08007986 */ /* 0x0009e4000c101504 */
[----:B------:R-:W2:Y:S01]  /*4f030*/  LDC R19, c[0x0][0x278] ;  /* 0x00009e00ff137b82 */ /* 0x000ea20000000800 */
[----:B------:R-:W-:Y:S01]  /*4f040*/  IMAD R25, R20, 0x3ee, RZ ;  /* 0x000003ee14197824 */ /* 0x000fe200078e02ff */
[----:B------:R4:W-:Y:S01]  /*4f050*/  STG.E.U16 desc[UR4][R10.64], R24 ;  /* 0x000000180a007986 */ /* 0x0009e2000c101504 */
[----:B---3--:R-:W-:-:S05]  /*4f060*/  IMAD R17, R17, 0x3f4, RZ ;  /* 0x000003f411117824 */ /* 0x008fca00078e02ff */
[----:B------:R-:W3:Y:S01]  /*4f070*/  LDC R0, c[0x0][0x278] ;  /* 0x00009e00ff007b82 */ /* 0x000ee20000000800 */
[----:B------:R-:W-:Y:S01]  /*4f080*/  LEA.HI.X.SX32 R13, R56, R3, 0x1, P4 ;  /* 0x00000003380d7211 */ /* 0x000fe200020f0eff */
[----:B----4-:R-:W-:Y:S01]  /*4f090*/  IMAD R9, R14, 0x1f7, RZ ;  /* 0x000001f70e097824 */ /* 0x010fe200078e02ff */
[----:B------:R-:W-:-:S05]  /*4f0a0*/  IADD3 R10, P0, R21, R2, RZ ;  /* 0x00000002150a7210 */ /* 0x000fca0007f1e0ff */
[----:B------:R-:W4:Y:S01]  /*4f0b0*/  LDC R20, c[0x0][0x278] ;  /* 0x00009e00ff147b82 */ /* 0x000f220000000800 */
[----:B------:R-:W-:-:S07]  /*4f0c0*/  IADD3 R14, P4, R17, R2, RZ ;  /* 0x00000002110e7210 */ /* 0x000fce0007f9e0ff */
[----:B------:R-:W3:Y:S08]  /*4f0d0*/  LDC R23, c[0x0][0x278] ;  /* 0x00009e00ff177b82 */ /* 0x000ef00000000800 */
[----:B------:R-:W4:Y:S08]  /*4f0e0*/  LDC R21, c[0x0][0x278] ;  /* 0x00009e00ff157b82 */ /* 0x000f300000000800 */
[----:B------:R-:W4:Y:S01]  /*4f0f0*/  LDC R16, c[0x0][0x278] ;  /* 0x00009e00ff107b82 */ /* 0x000f220000000800 */
[----:B------:R-:W-:Y:S01]  /*4f100*/  IADD3 R8, P3, R25, R2, RZ ;  /* 0x0000000219087210 */ /* 0x000fe20007f7e0ff */
[----:B------:R-:W-:-:S06]  /*4f110*/  IMAD R11, R22, 0x3f2, RZ ;  /* 0x000003f2160b7824 */ /* 0x000fcc00078e02ff */
[----:B------:R-:W4:Y:S01]  /*4f120*/  LDC R17, c[0x0][0x278] ;  /* 0x00009e00ff117b82 */ /* 0x000f220000000800 */
[----:B------:R1:W-:Y:S01]  /*4f130*/  STG.E.U16 desc[UR4][R12.64], R251 ;  /* 0x000000fb0c007986 */ /* 0x0003e2000c101504 */
[-C--:B------:R-:W-:Y:S01]  /*4f140*/  LEA.HI.X.SX32 R9, R9, R3.reuse, 0x1, P3 ;  /* 0x0000000309097211 */ /* 0x080fe200018f0eff */
[----:B0-----:R-:W-:Y:S01]  /*4f150*/  IMAD R25, R18, 0x3f6, RZ ;  /* 0x000003f612197824 */ /* 0x001fe200078e02ff */
[----:B------:R-:W-:Y:S01]  /*4f160*/  PRMT R26, R251, 0x7632, R26 ;  /* 0x00007632fb1a7816 */ /* 0x000fe2000000001a */
[----:B--2---:R-:W-:Y:S01]  /*4f170*/  IMAD R19, R19, 0x3f8, RZ ;  /* 0x000003f813137824 */ /* 0x004fe200078e02ff */
[----:B------:R-:W-:Y:S01]  /*4f180*/  PRMT R22, R4, 0x7632, R22 ;  /* 0x0000763204167816 */ /* 0x000fe20000000016 */
[----:B-1----:R-:W-:Y:S01]  /*4f190*/  IMAD R13, R15, 0x1f9, RZ ;  /* 0x000001f90f0d7824 */ /* 0x002fe200078e02ff */
[----:B------:R-:W-:Y:S02]  /*4f1a0*/  IADD3 R12, P3, R11, R2, RZ ;  /* 0x000000020b0c7210 */ /* 0x000fe40007f7e0ff */
[-C--:B------:R-:W-:Y:S01]  /*4f1b0*/  LEA.HI.X.SX32 R11, R59, R3.reuse, 0x1, P0 ;  /* 0x000000033b0b7211 */ /* 0x080fe200000f0eff */
[----:B------:R0:W-:Y:S01]  /*4f1c0*/  STG.E.U16 desc[UR4][R8.64], R26 ;  /* 0x0000001a08007986 */ /* 0x0001e2000c101504 */
[----:B------:R-:W-:-:S02]  /*4f1d0*/  LEA.HI.X.SX32 R13, R13, R3, 0x1, P3 ;  /* 0x000000030d0d7211 */ /* 0x000fc400018f0eff */
[----:B------:R-:W-:Y:S01]  /*4f1e0*/  LEA.HI.X.SX32 R15, R60, R3, 0x1, P4 ;  /* 0x000000033c0f7211 */ /* 0x000fe200020f0eff */
[----:B------:R1:W-:Y:S01]  /*4f1f0*/  STG.E.U16 desc[UR4][R10.64], R4 ;  /* 0x000000040a007986 */ /* 0x0003e2000c101504 */
[----:B---3--:R-:W-:Y:S02]  /*4f200*/  IMAD R23, R23, 0x3fc, RZ ;  /* 0x000003fc17177824 */ /* 0x008fe400078e02ff */
[----:B----4-:R-:W-:Y:S01]  /*4f210*/  IMAD R21, R21, 0x3fe, RZ ;  /* 0x000003fe15157824 */ /* 0x010fe200078e02ff */
[----:B------:R2:W-:Y:S01]  /*4f220*/  STG.E.U16 desc[UR4][R12.64], R22 ;  /* 0x000000160c007986 */ /* 0x0005e2000c101504 */
[----:B0-----:R-:W-:Y:S01]  /*4f230*/  IMAD R9, R0, 0x1fb, RZ ;  /* 0x000001fb00097824 */ /* 0x001fe200078e02ff */
[-C--:B------:R-:W-:Y:S01]  /*4f240*/  IADD3 R8, P3, R25, R2.reuse, RZ ;  /* 0x0000000219087210 */ /* 0x080fe20007f7e0ff */
[----:B------:R-:W-:Y:S01]  /*4f250*/  IMAD R25, R20, 0x3fa, RZ ;  /* 0x000003fa14197824 */ /* 0x000fe200078e02ff */
[----:B------:R0:W-:Y:S01]  /*4f260*/  STG.E.U16 desc[UR4][R14.64], R5 ;  /* 0x000000050e007986 */ /* 0x0001e2000c101504 */
[----:B-1----:R-:W-:-:S02]  /*4f270*/  IADD3 R10, P0, R19, R2, RZ ;  /* 0x00000002130a7210 */ /* 0x002fc40007f1e0ff */
[-C--:B------:R-:W-:Y:S02]  /*4f280*/  LEA.HI.X.SX32 R9, R9, R3.reuse, 0x1, P3 ;  /* 0x0000000309097211 */ /* 0x080fe400018f0eff */
[----:B--2---:R-:W-:Y:S02]  /*4f290*/  PRMT R13, R5, 0x7632, R13 ;  /* 0x00007632050d7816 */ /* 0x004fe4000000000d */
[-C--:B------:R-:W-:Y:S02]  /*4f2a0*/  IADD3 R4, P3, R25, R2.reuse, RZ ;  /* 0x0000000219047210 */ /* 0x080fe40007f7e0ff */
[-C--:B------:R-:W-:Y:S01]  /*4f2b0*/  IADD3 R12, P4, R23, R2.reuse, RZ ;  /* 0x00000002170c7210 */ /* 0x080fe20007f9e0ff */
[----:B0-----:R-:W-:Y:S01]  /*4f2c0*/  IMAD R5, R16, 0x1fd, RZ ;  /* 0x000001fd10057824 */ /* 0x001fe200078e02ff */
[----:B------:R-:W-:Y:S02]  /*4f2d0*/  LEA.HI.X.SX32 R11, R61, R3, 0x1, P0 ;  /* 0x000000033d0b7211 */ /* 0x000fe400000f0eff */
[----:B------:R-:W-:-:S02]  /*4f2e0*/  IADD3 R2, P0, R21, R2, RZ ;  /* 0x0000000215027210 */ /* 0x000fc40007f1e0ff */
[----:B------:R-:W-:Y:S01]  /*4f2f0*/  LEA R15, R17, -R17, 0x9 ;  /* 0x80000011110f7211 */ /* 0x000fe200078e48ff */
[----:B------:R0:W-:Y:S01]  /*4f300*/  STG.E.U16 desc[UR4][R8.64], R13 ;  /* 0x0000000d08007986 */ /* 0x0001e2000c101504 */
[-C--:B------:R-:W-:Y:S02]  /*4f310*/  LEA.HI.X.SX32 R5, R5, R3.reuse, 0x1, P3 ;  /* 0x0000000305057211 */ /* 0x080fe400018f0eff */
[----:B------:R-:W-:Y:S02]  /*4f320*/  PRMT R16, R6, 0x7632, R16 ;  /* 0x0000763206107816 */ /* 0x000fe40000000010 */
[----:B------:R-:W-:Y:S01]  /*4f330*/  PRMT R18, R7, 0x7632, R18 ;  /* 0x0000763207127816 */ /* 0x000fe20000000012 */
[----:B------:R-:W-:Y:S01]  /*4f340*/  STG.E.U16 desc[UR4][R10.64], R6 ;  /* 0x000000060a007986 */ /* 0x000fe2000c101504 */
[-C--:B0-----:R-:W-:Y:S02]  /*4f350*/  LEA.HI.X.SX32 R13, R62, R3.reuse, 0x1, P4 ;  /* 0x000000033e0d7211 */ /* 0x081fe400020f0eff */
[----:B------:R-:W-:Y:S01]  /*4f360*/  LEA.HI.X.SX32 R3, R15, R3, 0x1, P0 ;  /* 0x000000030f037211 */ /* 0x000fe200000f0eff */
[----:B------:R0:W-:Y:S04]  /*4f370*/  STG.E.U16 desc[UR4][R4.64], R16 ;  /* 0x0000001004007986 */ /* 0x0001e8000c101504 */
[----:B------:R1:W-:Y:S04]  /*4f380*/  STG.E.U16 desc[UR4][R12.64], R7 ;  /* 0x000000070c007986 */ /* 0x0003e8000c101504 */
[----:B------:R-:W-:Y:S01]  /*4f390*/  STG.E.U16 desc[UR4][R2.64], R18 ;  /* 0x0000001202007986 */ /* 0x000fe2000c101504 */
[----:B------:R-:W-:-:S02]  /*4f3a0*/  FSEL R14, R106, -INF , P6 ;  /* 0xff8000006a0e7808 */ /* 0x000fc40003000000 */
[----:B------:R-:W-:Y:S02]  /*4f3b0*/  FSEL R9, R109, -INF , P1 ;  /* 0xff8000006d097808 */ /* 0x000fe40000800000 */
[----:B------:R-:W-:Y:S01]  /*4f3c0*/  FSEL R8, R108, -INF , P2 ;  /* 0xff8000006c087808 */ /* 0x000fe20001000000 */
[----:B0-----:R-:W-:Y:S01]  /*4f3d0*/  FFMA R5, R14, 0.69314718246459960938, R101 ;  /* 0x3f3172180e057823 */ /* 0x001fe20000000065 */
[----:B------:R-:W-:Y:S01]  /*4f3e0*/  FSEL R0, R107, -INF , P5 ;  /* 0xff8000006b007808 */ /* 0x000fe20002800000 */
[----:B------:R-:W0:Y:S01]  /*4f3f0*/  S2R R101, SR_TID.X ;  /* 0x0000000000657919 */ /* 0x000e220000002100 */
[----:B------:R-:W-:Y:S01]  /*4f400*/  FFMA R10, R9, 0.69314718246459960938, R105 ;  /* 0x3f317218090a7823 */ /* 0x000fe20000000069 */
[----:B-1----:R-:W1:Y:S08]  /*4f410*/  LDC.64 R12, c[0x0][0x230] ;  /* 0x00008c00ff0c7b82 */ /* 0x002e700000000a00 */
[----:B------:R-:W-:Y:S01]  /*4f420*/  BAR.SYNC.DEFER_BLOCKING 0x0 ;  /* 0x0000000000007b1d */ /* 0x000fe20000010000 */
[----:B------:R-:W-:Y:S01]  /*4f430*/  FFMA R11, R8, 0.69314718246459960938, R104 ;  /* 0x3f317218080b7823 */ /* 0x000fe20000000068 */
[----:B------:R-:W-:-:S06]  /*4f440*/  FFMA R4, R0, 0.69314718246459960938, R103 ;  /* 0x3f31721800047823 */ /* 0x000fcc0000000067 */
[----:B------:R-:W2:Y:S01]  /*4f450*/  LDC R0, c[0x0][0x27c] ;  /* 0x00009f00ff007b82 */ /* 0x000ea20000000800 */
[----:B------:R-:W-:Y:S04]  /*4f460*/  STS.64 [R102], R10 ;  /* 0x0000000a66007388 */ /* 0x000fe80000000a00 */
[----:B------:R0:W-:Y:S03]  /*4f470*/  STS.64 [R102+0x200], R4 ;  /* 0x0002000466007388 */ /* 0x0001e60000000a00 */
[----:B------:R-:W-:Y:S01]  /*4f480*/  BAR.SYNC.DEFER_BLOCKING 0x0 ;  /* 0x0000000000007b1d */ /* 0x000fe20000010000 */
[----:B0-----:R-:W-:-:S05]  /*4f490*/  LOP3.LUT R102, R101, 0xff, RZ, 0xc0, !PT ;  /* 0x000000ff65667812 */ /* 0x001fca00078ec0ff */
[----:B------:R-:W2:Y:S01]  /*4f4a0*/  S2R R101, SR_CTAID.Y ;  /* 0x0000000000657919 */ /* 0x000ea20000002600 */
[----:B------:R0:W3:Y:S02]  /*4f4b0*/  LDS R9, [R100] ;  /* 0x0000000064097984 */ /* 0x0000e40000000800 */
[----:B0-----:R-:W0:Y:S01]  /*4f4c0*/  S2R R100, SR_CTAID.X ;  /* 0x0000000000647919 */ /* 0x001e220000002500 */
[----:B--2---:R-:W-:-:S05]  /*4f4d0*/  IMAD R0, R101, R0, RZ ;  /* 0x0000000065007224 */ /* 0x004fca00078e02ff */
[C---:B------:R-:W-:Y:S01]  /*4f4e0*/  SHF.L.U32 R7, R0.reuse, 0x2, RZ ;  /* 0x0000000200077819 */ /* 0x040fe200000006ff */
[----:B------:R-:W-:Y:S01]  /*4f4f0*/  IMAD.HI R0, R0, 0x4, RZ ;  /* 0x0000000400007827 */ /* 0x000fe200078e02ff */
[----:B0-----:R-:W-:-:S04]  /*4f500*/  LEA R100, R100, R102, 0x8 ;  /* 0x0000006664647211 */ /* 0x001fc800078e40ff */
[C---:B------:R-:W-:Y:S01]  /*4f510*/  SHF.L.U32 R6, R100.reuse, 0x2, RZ ;  /* 0x0000000264067819 */ /* 0x040fe200000006ff */
[----:B------:R-:W-:-:S03]  /*4f520*/  IMAD.HI R3, R100, 0x4, RZ ;  /* 0x0000000464037827 */ /* 0x000fc600078e02ff */
[----:B-1----:R-:W-:-:S04]  /*4f530*/  IADD3 R2, P0, P1, R6, R12, R7 ;  /* 0x0000000c06027210 */ /* 0x002fc8000791e007 */
[----:B------:R-:W-:-:S05]  /*4f540*/  IADD3.X R3, R3, R13, R0, P0, P1 ;  /* 0x0000000d03037210 */ /* 0x000fca00007e2400 */
[----:B---3--:R-:W-:Y:S01]  /*4f550*/  STG.E desc[UR4][R2.64], R9 ;  /* 0x0000000902007986 */ /* 0x008fe2000c101904 */
[----:B------:R-:W-:Y:S05]  /*4f560*/  EXIT ;  /* 0x000000000000794d */ /* 0x000fea0003800000 */
.L_x_2:
[----:B------:R-:W-:-:S00]  /*4f570*/  BRA `(.L_x_2) ;  /* 0xfffffffc00fc7947 */ /* 0x000fc0000383ffff */
[----:B------:R-:W-:-:S00]  /*4f580*/  NOP ;  /* 0x0000000000007918 */ /* 0x000fc00000000000 */
[----:B------:R-:W-:-:S00]  /*4f590*/  NOP ;  /* 0x0000000000007918 */ /* 0x000fc00000000000 */
[----:B------:R-:W-:-:S00]  /*4f5a0*/  NOP ;  /* 0x0000000000007918 */ /* 0x000fc00000000000 */
[----:B------:R-:W-:-:S00]  /*4f5b0*/  NOP ;  /* 0x0000000000007918 */ /* 0x000fc00000000000 */
[----:B------:R-:W-:-:S00]  /*4f5c0*/  NOP ;  /* 0x0000000000007918 */ /* 0x000fc00000000000 */
[----:B------:R-:W-:-:S00]  /*4f5d0*/  NOP ;  /* 0x0000000000007918 */ /* 0x000fc00000000000 */
[----:B------:R-:W-:-:S00]  /*4f5e0*/  NOP ;  /* 0x0000000000007918 */ /* 0x000fc00000000000 */
[----:B------:R-:W-:-:S00]  /*4f5f0*/  NOP ;  /* 0x0000000000007918 */ /* 0x000fc00000000000 */
.L_x_3:


//--------------------- .nv.global.init           --------------------------
	.section	.nv.global.init,"aw",@progbits
.nv.global.init:
	.type		_$_str,@object
	.size		_$_str,(.L_0 - _$_str)
_$_str:
        /*0000*/ 	.byte	0x5f, 0x5f, 0x43, 0x55, 0x44, 0x41, 0x5f, 0x46, 0x54, 0x5a, 0x00
.L_0:


//--------------------- .nv.shared.attn_fwd       --------------------------
	.section	.nv.shared.attn_fwd,"aw",@nobits
	.sectionflags	@""
	.align	16
	.zero		1024


//--------------------- .nv.shared.reserved.0     --------------------------
	.section	.nv.shared.reserved.0,"aw",@nobits
	.weak		__nv_reservedSMEM_offset_0_alias
	.size		__nv_reservedSMEM_offset_0_alias, 0, 0
	.other		__nv_reservedSMEM_offset_0_alias,@"STO_CUDA_RESERVED_SHARED STV_DEFAULT"
__nv_reservedSMEM_offset_0_alias:
	.zero		0


//--------------------- .nv.constant0.attn_fwd    --------------------------
	.section	.nv.constant0.attn_fwd,"a",@progbits
	.sectionflags	@""
	.align	4
.nv.constant0.attn_fwd:
	.zero		664


//--------------------- SYMBOLS --------------------------

	.type		.nv.reservedSmem.offset0,@object
	.size		.nv.reservedSmem.offset0,0x4
